def matmul_kernel(
    a_ptr,
    b_ptr,
    c_ptr,
    M,
    N,
    K,
    stride_am,
    stride_ak,
    stride_bk,
    stride_bn,
    stride_cm,
    stride_cn,
    BLOCK_M: tl.constexpr,
    BLOCK_N: tl.constexpr,
    BLOCK_K: tl.constexpr,
    GROUP_M: tl.constexpr,
):
    pid = tl.program_id(axis=0)
    num_pid_m = tl.cdiv(M, BLOCK_M)
    num_pid_n = tl.cdiv(N, BLOCK_N)
    num_pid_in_group = GROUP_M * num_pid_n
    group_id = pid // num_pid_in_group
    first_pid_m = group_id * GROUP_M
    group_size_m = min(num_pid_m - first_pid_m, GROUP_M)
    pid_m = first_pid_m + ((pid % num_pid_in_group) % group_size_m)
    pid_n = (pid % num_pid_in_group) // group_size_m

    offs_am = (pid_m * BLOCK_M + tl.arange(0, BLOCK_M)) % M
    offs_bn = (pid_n * BLOCK_N + tl.arange(0, BLOCK_N)) % N
    offs_k = tl.arange(0, BLOCK_K)
    a_ptrs = a_ptr + offs_am[:, None] * stride_am + offs_k[None, :] * stride_ak
    b_ptrs = b_ptr + offs_k[:, None] * stride_bk + offs_bn[None, :] * stride_bn

    acc = tl.zeros((BLOCK_M, BLOCK_N), dtype=tl.float32)
    for kk in range(0, tl.cdiv(K, BLOCK_K)):
        a = tl.load(a_ptrs, mask=offs_k[None, :] < K - kk * BLOCK_K, other=0.0)
        b = tl.load(b_ptrs, mask=offs_k[:, None] < K - kk * BLOCK_K, other=0.0)
        acc = tl.dot(a, b, acc)
        a_ptrs += BLOCK_K * stride_ak
        b_ptrs += BLOCK_K * stride_bk

    c = acc.to(c_ptr.dtype.element_ty)
    offs_cm = pid_m * BLOCK_M + tl.arange(0, BLOCK_M)
    offs_cn = pid_n * BLOCK_N + tl.arange(0, BLOCK_N)
    c_ptrs = c_ptr + offs_cm[:, None] * stride_cm + offs_cn[None, :] * stride_cn
    mask = (offs_cm[:, None] < M) & (offs_cn[None, :] < N)
    tl.store(c_ptrs, c, mask=mask)

# config = {"BLOCK_K": 64, "BLOCK_M": 256, "BLOCK_N": 512, "GROUP_M": 8, "arch": "sm_100", "dtype": "bf16", "num_ctas": 4, "num_stages": 3, "num_warps": 4}
# arch = sm_100


// ===== COMPILED SASS (sm_100a) =====

	.target	sm_100a

	.elftype	@"ET_EXEC"


//--------------------- .note.nv.tkinfo           --------------------------
	.section	.note.nv.tkinfo,"",@"SHT_NOTE"
	.sectionflags	@"SHF_NOTE_NV_TKINFO"
	.tkinfo
        /*0018*/ 	.word	0x00000081
        /*0030*/ 	.string	""
        /*0030*/ 	.string	"ptxas-blackwell"
        /*0030*/ 	.string	"Cuda compilation tools, release 12.9, V12.9.86"
        /*0030*/ 	.string	"Build cuda_12.9.r12.9/compiler.36037853_0"
        /*0030*/ 	.string	"-v  -suppress-debug-info  -lineinfo  -arch sm_100a "



//--------------------- .note.nv.cuver            --------------------------
	.section	.note.nv.cuver,"",@"SHT_NOTE"
	.sectionflags	@"SHF_NOTE_NV_CUVER"
        /*0018*/ 	.short	0x0001
        /*001a*/ 	.short	0x0064
        /*001c*/ 	.short	0x0001
        /*001e*/ 	.short	0x0000
        /*0020*/ 	.short	0x0001
        /*0022*/ 	.short	0x0000


//--------------------- .nv.info                  --------------------------
	.section	.nv.info,"",@"SHT_CUDA_INFO"
	.align	4


	//----- nvinfo : EIATTR_REGCOUNT
	.align		4
        /*0000*/ 	.byte	0x04, 0x2f
        /*0002*/ 	.short	(.L_4 - .L_3)
	.align		4
.L_3:
        /*0004*/ 	.word	index@(matmul_kernel)
        /*0008*/ 	.word	0x00000080


	//----- nvinfo : EIATTR_FRAME_SIZE
	.align		4
.L_4:
        /*000c*/ 	.byte	0x04, 0x11
        /*000e*/ 	.short	(.L_6 - .L_5)
	.align		4
.L_5:
        /*0010*/ 	.word	index@($__internal_2_$__cuda_sm10x_tcgen05_guardrail_trap_unallocated_columns_being_dealloced)
        /*0014*/ 	.word	0x000007b0


	//----- nvinfo : EIATTR_FRAME_SIZE
	.align		4
.L_6:
        /*0018*/ 	.byte	0x04, 0x11
        /*001a*/ 	.short	(.L_8 - .L_7)
	.align		4
.L_7:
        /*001c*/ 	.word	index@($__internal_1_$__cuda_sm10x_tcgen05_guardrail_trap_phase_invalid_during_alloc)
        /*0020*/ 	.word	0x000007b0


	//----- nvinfo : EIATTR_FRAME_SIZE
	.align		4
.L_8:
        /*0024*/ 	.byte	0x04, 0x11
        /*0026*/ 	.short	(.L_10 - .L_9)
	.align		4
.L_9:
        /*0028*/ 	.word	index@($__internal_0_$__cuda_sm10x_tcgen05_guardrail_trap_col_being_dealloced_not_returned_by_alloc)
        /*002c*/ 	.word	0x000007b0


	//----- nvinfo : EIATTR_FRAME_SIZE
	.align		4
.L_10:
        /*0030*/ 	.byte	0x04, 0x11
        /*0032*/ 	.short	(.L_12 - .L_11)
	.align		4
.L_11:
        /*0034*/ 	.word	index@(matmul_kernel)
        /*0038*/ 	.word	0x000007b0


	//----- nvinfo : EIATTR_MIN_STACK_SIZE
	.align		4
.L_12:
        /*003c*/ 	.byte	0x04, 0x12
        /*003e*/ 	.short	(.L_14 - .L_13)
	.align		4
.L_13:
        /*0040*/ 	.word	index@(matmul_kernel)
        /*0044*/ 	.word	0x000007b0
.L_14:


//--------------------- .nv.info.matmul_kernel    --------------------------
	.section	.nv.info.matmul_kernel,"",@"SHT_CUDA_INFO"
	.sectionflags	@""
	.align	4


	//----- nvinfo : EIATTR_CUDA_API_VERSION
	.align		4
        /*0000*/ 	.byte	0x04, 0x37
        /*0002*/ 	.short	(.L_16 - .L_15)
.L_15:
        /*0004*/ 	.word	0x00000081


	//----- nvinfo : EIATTR_KPARAM_INFO
	.align		4
.L_16:
        /*0008*/ 	.byte	0x04, 0x17
        /*000a*/ 	.short	(.L_18 - .L_17)
.L_17:
        /*000c*/ 	.word	0x00000000
        /*0010*/ 	.short	0x000d
        /*0012*/ 	.short	0x0048
        /*0014*/ 	.byte	0x00, 0xf4, 0x21, 0x00


	//----- nvinfo : EIATTR_KPARAM_INFO
	.align		4
.L_18:
        /*0018*/ 	.byte	0x04, 0x17
        /*001a*/ 	.short	(.L_20 - .L_19)
.L_19:
        /*001c*/ 	.word	0x00000000
        /*0020*/ 	.short	0x000c
        /*0022*/ 	.short	0x0040
        /*0024*/ 	.byte	0x00, 0xf4, 0x21, 0x00


	//----- nvinfo : EIATTR_KPARAM_INFO
	.align		4
.L_20:
        /*0028*/ 	.byte	0x04, 0x17
        /*002a*/ 	.short	(.L_22 - .L_21)
.L_21:
        /*002c*/ 	.word	0x00000000
        /*0030*/ 	.short	0x000b
        /*0032*/ 	.short	0x0038
        /*0034*/ 	.byte	0x00, 0xf0, 0x11, 0x00


	//----- nvinfo : EIATTR_KPARAM_INFO
	.align		4
.L_22:
        /*0038*/ 	.byte	0x04, 0x17
        /*003a*/ 	.short	(.L_24 - .L_23)
.L_23:
        /*003c*/ 	.word	0x00000000
        /*0040*/ 	.short	0x000a
        /*0042*/ 	.short	0x0034
        /*0044*/ 	.byte	0x00, 0xf0, 0x11, 0x00


	//----- nvinfo : EIATTR_KPARAM_INFO
	.align		4
.L_24:
        /*0048*/ 	.byte	0x04, 0x17
        /*004a*/ 	.short	(.L_26 - .L_25)
.L_25:
        /*004c*/ 	.word	0x00000000
        /*0050*/ 	.short	0x0009
        /*0052*/ 	.short	0x0030
        /*0054*/ 	.byte	0x00, 0xf0, 0x11, 0x00


	//----- nvinfo : EIATTR_KPARAM_INFO
	.align		4
.L_26:
        /*0058*/ 	.byte	0x04, 0x17
        /*005a*/ 	.short	(.L_28 - .L_27)
.L_27:
        /*005c*/ 	.word	0x00000000
        /*0060*/ 	.short	0x0008
        /*0062*/ 	.short	0x002c
        /*0064*/ 	.byte	0x00, 0xf0, 0x11, 0x00


	//----- nvinfo : EIATTR_KPARAM_INFO
	.align		4
.L_28:
        /*0068*/ 	.byte	0x04, 0x17
        /*006a*/ 	.short	(.L_30 - .L_29)
.L_29:
        /*006c*/ 	.word	0x00000000
        /*0070*/ 	.short	0x0007
        /*0072*/ 	.short	0x0028
        /*0074*/ 	.byte	0x00, 0xf0, 0x11, 0x00


	//----- nvinfo : EIATTR_KPARAM_INFO
	.align		4
.L_30:
        /*0078*/ 	.byte	0x04, 0x17
        /*007a*/ 	.short	(.L_32 - .L_31)
.L_31:
        /*007c*/ 	.word	0x00000000
        /*0080*/ 	.short	0x0006
        /*0082*/ 	.short	0x0024
        /*0084*/ 	.byte	0x00, 0xf0, 0x11, 0x00


	//----- nvinfo : EIATTR_KPARAM_INFO
	.align		4
.L_32:
        /*0088*/ 	.byte	0x04, 0x17
        /*008a*/ 	.short	(.L_34 - .L_33)
.L_33:
        /*008c*/ 	.word	0x00000000
        /*0090*/ 	.short	0x0005
        /*0092*/ 	.short	0x0020
        /*0094*/ 	.byte	0x00, 0xf0, 0x11, 0x00


	//----- nvinfo : EIATTR_KPARAM_INFO
	.align		4
.L_34:
        /*0098*/ 	.byte	0x04, 0x17
        /*009a*/ 	.short	(.L_36 - .L_35)
.L_35:
        /*009c*/ 	.word	0x00000000
        /*00a0*/ 	.short	0x0004
        /*00a2*/ 	.short	0x001c
        /*00a4*/ 	.byte	0x00, 0xf0, 0x11, 0x00


	//----- nvinfo : EIATTR_KPARAM_INFO
	.align		4
.L_36:
        /*00a8*/ 	.byte	0x04, 0x17
        /*00aa*/ 	.short	(.L_38 - .L_37)
.L_37:
        /*00ac*/ 	.word	0x00000000
        /*00b0*/ 	.short	0x0003
        /*00b2*/ 	.short	0x0018
        /*00b4*/ 	.byte	0x00, 0xf0, 0x11, 0x00


	//----- nvinfo : EIATTR_KPARAM_INFO
	.align		4
.L_38:
        /*00b8*/ 	.byte	0x04, 0x17
        /*00ba*/ 	.short	(.L_40 - .L_39)
.L_39:
        /*00bc*/ 	.word	0x00000000
        /*00c0*/ 	.short	0x0002
        /*00c2*/ 	.short	0x0010
        /*00c4*/ 	.byte	0x00, 0xf4, 0x21, 0x00


	//----- nvinfo : EIATTR_KPARAM_INFO
	.align		4
.L_40:
        /*00c8*/ 	.byte	0x04, 0x17
        /*00ca*/ 	.short	(.L_42 - .L_41)
.L_41:
        /*00cc*/ 	.word	0x00000000
        /*00d0*/ 	.short	0x0001
        /*00d2*/ 	.short	0x0008
        /*00d4*/ 	.byte	0x00, 0xf4, 0x21, 0x00


	//----- nvinfo : EIATTR_KPARAM_INFO
	.align		4
.L_42:
        /*00d8*/ 	.byte	0x04, 0x17
        /*00da*/ 	.short	(.L_44 - .L_43)
.L_43:
        /*00dc*/ 	.word	0x00000000
        /*00e0*/ 	.short	0x0000
        /*00e2*/ 	.short	0x0000
        /*00e4*/ 	.byte	0x00, 0xf4, 0x21, 0x00


	//----- nvinfo : EIATTR_EXPLICIT_CLUSTER
	.align		4
.L_44:
        /*00e8*/ 	.byte	0x01, 0x3e
	.zero		2


	//----- nvinfo : EIATTR_CTA_PER_CLUSTER
	.align		4
        /*00ec*/ 	.byte	0x04, 0x3d
        /*00ee*/ 	.short	(.L_46 - .L_45)
.L_45:
        /*00f0*/ 	.word	0x00000004
        /*00f4*/ 	.word	0x00000001
        /*00f8*/ 	.word	0x00000001


	//----- nvinfo : EIATTR_AT_ENTRY_FRAGMENTS
	.align		4
.L_46:
        /*00fc*/ 	.byte	0x04, 0x4f
        /*00fe*/ 	.short	(.L_48 - .L_47)


	//   ....[0]....
.L_47:
        /*0100*/ 	.word	0x00000004


	//----- nvinfo : EIATTR_RESERVED_SMEM_USED
	.align		4
.L_48:
        /*0104*/ 	.byte	0x01, 0x41
	.zero		2


	//----- nvinfo : EIATTR_SPARSE_MMA_MASK
	.align		4
        /*0108*/ 	.byte	0x03, 0x50
        /*010a*/ 	.short	0x0000


	//----- nvinfo : EIATTR_TCGEN05_1CTA_USED
	.align		4
        /*010c*/ 	.byte	0x01, 0x51
	.zero		2


	//----- nvinfo : EIATTR_MAXREG_COUNT
	.align		4
        /*0110*/ 	.byte	0x03, 0x1b
        /*0112*/ 	.short	0x00ff


	//----- nvinfo : EIATTR_NUM_BARRIERS
	.align		4
        /*0114*/ 	.byte	0x02, 0x4c
        /*0116*/ 	.byte	0x01
	.zero		1


	//----- nvinfo : EIATTR_ANNOTATIONS
	.align		4
        /*0118*/ 	.byte	0x04, 0x55
        /*011a*/ 	.short	(.L_50 - .L_49)


	//   ....[0]....
.L_49:
        /*011c*/ 	.word	0x00000001
        /*0120*/ 	.byte	0xd0, 0x09, 0x00, 0x00, 0x01, 0x00, 0x00, 0x00, 0x00, 0x0a, 0x00, 0x00, 0x01, 0x00, 0x00, 0x00
        /* <DEDUP_REMOVED lines=1088> */
        /*4530*/ 	.byte	0x50, 0x27, 0x02, 0x00, 0x01, 0x00, 0x00, 0x00, 0x80, 0x27, 0x02, 0x00


	//----- nvinfo : EIATTR_INT_WARP_WIDE_INSTR_OFFSETS
	.align		4
.L_50:
        /*453c*/ 	.byte	0x04, 0x31
        /*453e*/ 	.short	(.L_52 - .L_51)


	//   ....[0]....
.L_51:
        /*4540*/ 	.word	0x00002530


	//   ....[1]....
        /*4544*/ 	.word	0x000028b0


	//   ....[2]....
        /*4548*/ 	.word	0x0000b2e0


	//   ....[3]....
        /*454c*/ 	.word	0x00025620


	//   ....[4]....
        /*4550*/ 	.word	0x00025670


	//----- nvinfo : EIATTR_COOP_GROUP_MASK_REGIDS
	.align		4
.L_52:
        /*4554*/ 	.byte	0x04, 0x29
        /*4556*/ 	.short	(.L_54 - .L_53)


	//   ....[0]....
.L_53:
        /*4558*/ 	.word	0xffffffff


	//   ....[1]....
        /*455c*/ 	.word	0xffffffff


	//   ....[2]....
        /*4560*/ 	.word	0xffffffff


	//   ....[3]....
        /*4564*/ 	.word	0xffffffff


	//----- nvinfo : EIATTR_COOP_GROUP_INSTR_OFFSETS
	.align		4
.L_54:
        /*4568*/ 	.byte	0x04, 0x28
        /*456a*/ 	.short	(.L_56 - .L_55)


	//   ....[0]....
.L_55:
        /*456c*/ 	.word	0x00000070


	//   ....[1]....
        /*4570*/ 	.word	0x00000330


	//   ....[2]....
        /*4574*/ 	.word	0x000254b0


	//   ....[3]....
        /*4578*/ 	.word	0x00025720


	//----- nvinfo : EIATTR_VRC_CTA_INIT_COUNT
	.align		4
.L_56:
        /*457c*/ 	.byte	0x02, 0x4a
        /*457e*/ 	.byte	0x80
	.zero		1


	//----- nvinfo : EIATTR_MBARRIER_INSTR_OFFSETS
	.align		4
        /*4580*/ 	.byte	0x04, 0x39
        /*4582*/ 	.short	(.L_58 - .L_57)


	//   ....[0]....
.L_57:
        /*4584*/ 	.word	0x000084b0
        /*4588*/ 	.word	0x000000ff
        /*458c*/ 	.word	0x00000000
        /*4590*/ 	.short	0x0100
        /*4592*/ 	.byte	0x06
	.zero		1


	//   ....[1]....
        /*4594*/ 	.word	0x0000b320
        /*4598*/ 	.word	0x000000ff
        /*459c*/ 	.word	0x00010008
        /*45a0*/ 	.short	0x0100
        /*45a2*/ 	.byte	0x09
	.zero		1


	//   ....[2]....
        /*45a4*/ 	.word	0x00014a00
        /*45a8*/ 	.word	0x000000ff
        /*45ac*/ 	.word	0x00000000
        /*45b0*/ 	.short	0x010a
        /*45b2*/ 	.byte	0x06
	.zero		1


	//   ....[3]....
        /*45b4*/ 	.word	0x0001ad70
        /*45b8*/ 	.word	0x000000ff
        /*45bc*/ 	.word	0x00000000
        /*45c0*/ 	.short	0x010a
        /*45c2*/ 	.byte	0x06
	.zero		1


	//   ....[4]....
        /*45c4*/ 	.word	0x0001ae30
        /*45c8*/ 	.word	0x000000ff
        /*45cc*/ 	.word	0x00010000
        /*45d0*/ 	.short	0x0108
        /*45d2*/ 	.byte	0x09
	.zero		1


	//   ....[5]....
        /*45d4*/ 	.word	0x0001af50
        /*45d8*/ 	.word	0x000000ff
        /*45dc*/ 	.word	0x00010008
        /*45e0*/ 	.short	0x0108
        /*45e2*/ 	.byte	0x09
	.zero		1


	//   ....[6]....
        /*45e4*/ 	.word	0x00025740
        /*45e8*/ 	.word	0x000000ff
        /*45ec*/ 	.word	0x00000000
        /*45f0*/ 	.short	0x010a
        /*45f2*/ 	.byte	0x06
	.zero		1


	//   ....[7]....
        /*45f4*/ 	.word	0x00025770
        /*45f8*/ 	.word	0x000000ff
        /*45fc*/ 	.word	0x00000000
        /*4600*/ 	.short	0x010a
        /*4602*/ 	.byte	0x06
	.zero		1


	//----- nvinfo : EIATTR_NUM_MBARRIERS
	.align		4
.L_58:
        /*4604*/ 	.byte	0x03, 0x38
        /*4606*/ 	.short	0x0002


	//----- nvinfo : EIATTR_EXIT_INSTR_OFFSETS
	.align		4
        /*4608*/ 	.byte	0x04, 0x1c
        /*460a*/ 	.short	(.L_60 - .L_59)


	//   ....[0]....
.L_59:
        /*460c*/ 	.word	0x00025730


	//----- nvinfo : EIATTR_REQNTID
	.align		4
.L_60:
        /*4610*/ 	.byte	0x04, 0x10
        /*4612*/ 	.short	(.L_62 - .L_61)
.L_61:
        /*4614*/ 	.word	0x00000080
        /*4618*/ 	.word	0x00000001
        /*461c*/ 	.word	0x00000001


	//----- nvinfo : EIATTR_CRS_STACK_SIZE
	.align		4
.L_62:
        /*4620*/ 	.byte	0x04, 0x1e
        /*4622*/ 	.short	(.L_64 - .L_63)
.L_63:
        /*4624*/ 	.word	0x00000000


	//----- nvinfo : EIATTR_CBANK_PARAM_SIZE
	.align		4
.L_64:
        /*4628*/ 	.byte	0x03, 0x19
        /*462a*/ 	.short	0x0050


	//----- nvinfo : EIATTR_PARAM_CBANK
	.align		4
        /*462c*/ 	.byte	0x04, 0x0a
        /*462e*/ 	.short	(.L_66 - .L_65)
	.align		4
.L_65:
        /*4630*/ 	.word	index@(.nv.constant0.matmul_kernel)
        /*4634*/ 	.short	0x0380
        /*4636*/ 	.short	0x0050


	//----- nvinfo : EIATTR_SW_WAR
	.align		4
.L_66:
        /*4638*/ 	.byte	0x04, 0x36
        /*463a*/ 	.short	(.L_68 - .L_67)
.L_67:
        /*463c*/ 	.word	0x00000008
.L_68:


//--------------------- .nv.compat                --------------------------
	.section	.nv.compat,"",@"SHT_CUDA_COMPAT_INFO"
	.align	4
        /*0000*/ 	.byte	0x02, 0x02, 0x02, 0x00, 0x02, 0x05, 0x05, 0x00, 0x02, 0x03, 0x00, 0x00, 0x02, 0x06, 0x01, 0x00


//--------------------- .nv.callgraph             --------------------------
	.section	.nv.callgraph,"",@"SHT_CUDA_CALLGRAPH"
	.align	4
	.sectionentsize	8
	.align		4
        /*0000*/ 	.word	0x00000000
	.align		4
        /*0004*/ 	.word	0xffffffff
	.align		4
        /*0008*/ 	.word	0x00000000
	.align		4
        /*000c*/ 	.word	0xfffffffe
	.align		4
        /*0010*/ 	.word	0x00000000
	.align		4
        /*0014*/ 	.word	0xfffffffd
	.align		4
        /*0018*/ 	.word	0x00000000
	.align		4
        /*001c*/ 	.word	0xfffffffc


//--------------------- .text.matmul_kernel       --------------------------
	.section	.text.matmul_kernel,"ax",@progbits
	.align	128
        .global         matmul_kernel
        .type           matmul_kernel,@function
        .size           matmul_kernel,(.L_x_21 - matmul_kernel)
        .other          matmul_kernel,@"STO_CUDA_ENTRY STV_DEFAULT"
matmul_kernel:
.text.matmul_kernel:
[----:B------:R-:W0:Y:S01]  /*0000*/  LDC R1, c[0x0][0x37c] ;  /* 0x0000df00ff017b82 */ /* 0x000e220000000800 */
[----:B------:R-:W1:Y:S01]  /*0010*/  S2R R0, SR_TID.X ;  /* 0x0000000000007919 */ /* 0x000e620000002100 */
[----:B0-----:R-:W-:Y:S01]  /*0020*/  VIADD R1, R1, 0xfffff850 ;  /* 0xfffff85001017836 */ /* 0x001fe20000000000 */
[----:B-1----:R-:W-:-:S13]  /*0030*/  ISETP.GE.U32.AND P0, PT, R0, 0x20, PT ;  /* 0x000000200000780c */ /* 0x002fda0003f06070 */
[----:B------:R-:W-:Y:S02]  /*0040*/  VOTEU.ANY UP0, P0 ;  /* 0x0000000000ff7886 */ /* 0x000fe40000000100 */
[----:B------:R-:W-:Y:S05]  /*0050*/  BRA.U UP0, `(.L_x_0) ;  /* 0x0000000100b87547 */ /* 0x000fea000b800000 */
[----:B------:R-:W0:Y:S01]  /*0060*/  S2UR UR6, SR_CgaCtaId ;  /* 0x00000000000679c3 */ /* 0x000e220000008800 */
[----:B------:R-:W-:Y:S01]  /*0070*/  NOP ;  /* 0x0000000000007918 */ /* 0x000fe20000000000 */
[----:B------:R-:W-:Y:S02]  /*0080*/  UMOV UR4, 0x40 ;  /* 0x0000004000047882 */ /* 0x000fe40000000000 */
[----:B0-----:R-:W-:-:S09]  /*0090*/  ULEA UR4, UR6, UR4, 0x18 ;  /* 0x0000000406047291 */ /* 0x001fd2000f8ec0ff */
[----:B------:R-:W0:Y:S01]  /*00a0*/  LDS.U8 R0, [UR4] ;  /* 0x00000004ff007984 */ /* 0x000e220008000000 */
[----:B------:R-:W-:Y:S02]  /*00b0*/  UMOV UR4, 0x400 ;  /* 0x0000040000047882 */ /* 0x000fe40000000000 */
[----:B------:R-:W-:Y:S01]  /*00c0*/  ULEA UR4, UR6, UR4, 0x18 ;  /* 0x0000000406047291 */ /* 0x000fe2000f8ec0ff */
[----:B0-----:R-:W-:-:S13]  /*00d0*/  ISETP.NE.AND P0, PT, R0, RZ, PT ;  /* 0x000000ff0000720c */ /* 0x001fda0003f05270 */
[----:B------:R-:W-:Y:S05]  /*00e0*/  @P0 BRA `(.L_x_1) ;  /* 0x00000000007c0947 */ /* 0x000fea0003800000 */
[----:B------:R-:W-:-:S13]  /*00f0*/  ELECT P0, URZ, PT ;  /* 0x0000000000ff782f */ /* 0x000fda0003800000 */
[----:B------:R-:W-:Y:S05]  /*0100*/  @!P0 BRA `(.L_x_2) ;  /* 0x0000000000848947 */ /* 0x000fea0003800000 */
[----:B------:R-:W-:Y:S01]  /*0110*/  UMOV UR5, 0x10 ;  /* 0x0000001000057882 */ /* 0x000fe20000000000 */
[----:B------:R-:W-:Y:S02]  /*0120*/  IMAD.MOV.U32 R4, RZ, RZ, 0x1 ;  /* 0x00000001ff047424 */ /* 0x000fe400078e00ff */
[----:B------:R-:W-:Y:S02]  /*0130*/  IMAD.MOV.U32 R5, RZ, RZ, 0xffff ;  /* 0x0000ffffff057424 */ /* 0x000fe400078e00ff */
[----:B------:R-:W-:Y:S04]  /*0140*/  DEPBAR.LE SB0, 0x36 ;  /* 0x00008d800000791a */ /* 0x000fe80000000000 */
[----:B------:R-:W0:Y:S02]  /*0150*/  UTCATOMSWS.FIND_AND_SET.ALIGN UP1, UR5, UR5 ;  /* 0x00000005000575e3 */ /* 0x000e240008020800 */
[----:B0-----:R-:W-:-:S04]  /*0160*/  PLOP3.LUT P0, PT, PT, PT, UP1, 0x80, 0x8 ;  /* 0x000000000008781c */ /* 0x001fc80003f0f018 */
[----:B------:R-:W-:-:S04]  /*0170*/  SEL R0, RZ, 0xffffffff, !P0 ;  /* 0xffffffffff007807 */ /* 0x000fc80004000000 */
[----:B------:R-:W-:Y:S01]  /*0180*/  ISETP.NE.AND P0, PT, R0, RZ, PT ;  /* 0x000000ff0000720c */ /* 0x000fe20003f05270 */
[----:B------:R-:W-:-:S12]  /*0190*/  IMAD.U32 R0, RZ, RZ, UR5 ;  /* 0x00000005ff007e24 */ /* 0x000fd8000f8e00ff */
[----:B------:R-:W-:Y:S05]  /*01a0*/  @P0 BRA `(.L_x_3) ;  /* 0x0000000000240947 */ /* 0x000fea0003800000 */
.L_x_4:
[----:B------:R-:W-:Y:S05]  /*01b0*/  NANOSLEEP 0x64 ;  /* 0x000000640000795d */ /* 0x000fea0003800000 */
[----:B------:R-:W-:-:S05]  /*01c0*/  UMOV UR5, 0x10 ;  /* 0x0000001000057882 */ /* 0x000fca0000000000 */
[----:B------:R-:W-:Y:S04]  /*01d0*/  DEPBAR.LE SB0, 0x36 ;  /* 0x00008d800000791a */ /* 0x000fe80000000000 */
[----:B------:R-:W0:Y:S02]  /*01e0*/  UTCATOMSWS.FIND_AND_SET.ALIGN UP1, UR5, UR5 ;  /* 0x00000005000575e3 */ /* 0x000e240008020800 */
[----:B0-----:R-:W-:-:S04]  /*01f0*/  PLOP3.LUT P0, PT, PT, PT, UP1, 0x80, 0x8 ;  /* 0x000000000008781c */ /* 0x001fc80003f0f018 */
[----:B------:R-:W-:-:S04]  /*0200*/  SEL R0, RZ, 0xffffffff, !P0 ;  /* 0xffffffffff007807 */ /* 0x000fc80004000000 */
[----:B------:R-:W-:Y:S01]  /*0210*/  ISETP.NE.AND P0, PT, R0, RZ, PT ;  /* 0x000000ff0000720c */ /* 0x000fe20003f05270 */
[----:B------:R-:W-:-:S12]  /*0220*/  IMAD.U32 R0, RZ, RZ, UR5 ;  /* 0x00000005ff007e24 */ /* 0x000fd8000f8e00ff */
[----:B------:R-:W-:Y:S05]  /*0230*/  @!P0 BRA `(.L_x_4) ;  /* 0xfffffffc00dc8947 */ /* 0x000fea000383ffff */
.L_x_3:
[C---:B------:R-:W-:Y:S01]  /*0240*/  VIADD R3, R0.reuse, 0x10 ;  /* 0x0000001000037836 */ /* 0x040fe20000000000 */
[----:B------:R-:W-:Y:S01]  /*0250*/  UMOV UR5, 0x50 ;  /* 0x0000005000057882 */ /* 0x000fe20000000000 */
[----:B------:R-:W-:Y:S01]  /*0260*/  SHF.L.U32 R2, R5, R0, RZ ;  /* 0x0000000005027219 */ /* 0x000fe200000006ff */
[----:B------:R-:W-:Y:S01]  /*0270*/  ULEA UR5, UR6, UR5, 0x18 ;  /* 0x0000000506057291 */ /* 0x000fe2000f8ec0ff */
[----:B------:R-:W-:Y:S01]  /*0280*/  IMAD.SHL.U32 R0, R0, 0x20, RZ ;  /* 0x0000002000007824 */ /* 0x000fe200078e00ff */
[----:B------:R-:W-:-:S04]  /*0290*/  SHF.L.U32 R3, R4, R3, RZ ;  /* 0x0000000304037219 */ /* 0x000fc800000006ff */
[----:B------:R-:W-:-:S05]  /*02a0*/  LOP3.LUT R2, R3, R2, RZ, 0xfc, !PT ;  /* 0x0000000203027212 */ /* 0x000fca00078efcff */
[----:B------:R0:W-:Y:S04]  /*02b0*/  ATOMS.OR RZ, [UR5], R2 ;  /* 0x00000002ffff798c */ /* 0x0001e8000b000005 */
[----:B------:R0:W-:Y:S01]  /*02c0*/  STS [UR4], R0 ;  /* 0x00000000ff007988 */ /* 0x0001e20008000804 */
[----:B------:R-:W-:Y:S05]  /*02d0*/  BRA `(.L_x_2) ;  /* 0x0000000000107947 */ /* 0x000fea0003800000 */
.L_x_1:
[----:B------:R-:W-:Y:S01]  /*02e0*/  IMAD.MOV.U32 R0, RZ, RZ, -0x1 ;  /* 0xffffffffff007424 */ /* 0x000fe200078e00ff */
[----:B------:R-:W-:-:S04]  /*02f0*/  MOV R2, 0x320 ;  /* 0x0000032000027802 */ /* 0x000fc80000000f00 */
[----:B------:R0:W-:Y:S03]  /*0300*/  STS [UR4], R0 ;  /* 0x00000000ff007988 */ /* 0x0001e60008000804 */
[----:B0-----:R-:W-:Y:S05]  /*0310*/  CALL.REL.NOINC `($__internal_1_$__cuda_sm10x_tcgen05_guardrail_trap_phase_invalid_during_alloc) ;  /* 0x00000254002c7944 */ /* 0x001fea0003c00000 */
.L_x_2:
[----:B------:R-:W-:Y:S05]  /*0320*/  WARPSYNC.ALL ;  /* 0x0000000000007948 */ /* 0x000fea0003800000 */
[----:B------:R-:W-:Y:S01]  /*0330*/  NOP ;  /* 0x0000000000007918 */ /* 0x000fe20000000000 */
.L_x_0:
[----:B------:R-:W1:Y:S08]  /*0340*/  LDC.64 R64, c[0x0][0x398] ;  /* 0x0000e600ff407b82 */ /* 0x000e700000000a00 */
[----:B------:R-:W2:Y:S02]  /*0350*/  S2UR UR5, SR_CgaSize ;  /* 0x00000000000579c3 */ /* 0x000ea40000008a00 */
[----:B--2---:R-:W-:-:S12]  /*0360*/  UIMAD UR5, UR5, -0xa0, URZ ;  /* 0xffffff60050578a4 */ /* 0x004fd8000f8e02ff */
[----:B------:R-:W2:Y:S01]  /*0370*/  LDCU UR5, c[0x0][UR5+0x2b0] ;  /* 0x00005600050577ac */ /* 0x000ea20008000800 */
[----:B------:R-:W3:Y:S01]  /*0380*/  S2R R13, SR_CgaCtaId ;  /* 0x00000000000d7919 */ /* 0x000ee20000008800 */
[----:B------:R-:W4:Y:S01]  /*0390*/  S2R R14, SR_TID.X ;  /* 0x00000000000e7919 */ /* 0x000f220000002100 */
[----:B------:R-:W5:Y:S01]  /*03a0*/  S2UR UR4, SR_CTAID.X ;  /* 0x00000000000479c3 */ /* 0x000f620000002500 */
[----:B01----:R-:W-:Y:S01]  /*03b0*/  VIADD R0, R65, 0x1ff ;  /* 0x000001ff41007836 */ /* 0x003fe20000000000 */
[----:B------:R-:W-:-:S04]  /*03c0*/  IABS R123, R65 ;  /* 0x00000041007b7213 */ /* 0x000fc80000000000 */
[----:B------:R-:W-:Y:S02]  /*03d0*/  SHF.R.S32.HI R3, RZ, 0x1f, R0 ;  /* 0x0000001fff037819 */ /* 0x000fe40000011400 */
[----:B-----5:R-:W-:Y:S01]  /*03e0*/  I2FP.F32.U32 R5, UR4 ;  /* 0x0000000400057c45 */ /* 0x020fe20008201000 */
[----:B------:R-:W0:Y:S01]  /*03f0*/  S2UR UR4, SR_CgaCtaId ;  /* 0x00000000000479c3 */ /* 0x000e220000008800 */
[----:B------:R-:W-:Y:S01]  /*0400*/  LEA.HI R3, R3, R0, RZ, 0x9 ;  /* 0x0000000003037211 */ /* 0x000fe200078f48ff */
[----:B---3--:R-:W-:Y:S02]  /*0410*/  IMAD.SHL.U32 R15, R13, 0x100, RZ ;  /* 0x000001000d0f7824 */ /* 0x008fe400078e00ff */
[----:B--2---:R-:W-:Y:S01]  /*0420*/  FMUL R5, R5, UR5 ;  /* 0x0000000505057c20 */ /* 0x004fe20008400000 */
[----:B------:R-:W-:-:S05]  /*0430*/  SHF.R.S32.HI R3, RZ, 0x9, R3 ;  /* 0x00000009ff037819 */ /* 0x000fca0000011403 */
[----:B------:R-:W-:Y:S01]  /*0440*/  IMAD.SHL.U32 R4, R3, 0x8, RZ ;  /* 0x0000000803047824 */ /* 0x000fe200078e00ff */
[----:B------:R-:W-:Y:S04]  /*0450*/  F2I.U32.TRUNC.NTZ R5, R5 ;  /* 0x0000000500057305 */ /* 0x000fe8000020f000 */
[----:B------:R-:W-:-:S04]  /*0460*/  IABS R7, R4 ;  /* 0x0000000400077213 */ /* 0x000fc80000000000 */
[----:B------:R-:W1:Y:S08]  /*0470*/  I2F.RP R0, R7 ;  /* 0x0000000700007306 */ /* 0x000e700000209400 */
[----:B-1----:R-:W1:Y:S02]  /*0480*/  MUFU.RCP R0, R0 ;  /* 0x0000000000007308 */ /* 0x002e640000001000 */
[----:B-1----:R-:W-:Y:S01]  /*0490*/  VIADD R2, R0, 0xffffffe ;  /* 0x0ffffffe00027836 */ /* 0x002fe20000000000 */
[----:B------:R-:W-:-:S05]  /*04a0*/  IABS R0, R5 ;  /* 0x0000000500007213 */ /* 0x000fca0000000000 */
[----:B------:R1:W2:Y:S02]  /*04b0*/  F2I.FTZ.U32.TRUNC.NTZ R3, R2 ;  /* 0x0000000200037305 */ /* 0x0002a4000021f000 */
[----:B-1----:R-:W-:Y:S02]  /*04c0*/  IMAD.MOV.U32 R2, RZ, RZ, RZ ;  /* 0x000000ffff027224 */ /* 0x002fe400078e00ff */
[----:B--2---:R-:W-:-:S04]  /*04d0*/  IMAD.MOV R6, RZ, RZ, -R3 ;  /* 0x000000ffff067224 */ /* 0x004fc800078e0a03 */
[----:B------:R-:W-:Y:S01]  /*04e0*/  IMAD R9, R6, R7, RZ ;  /* 0x0000000706097224 */ /* 0x000fe200078e02ff */
[----:B------:R-:W-:-:S03]  /*04f0*/  IABS R6, R4 ;  /* 0x0000000400067213 */ /* 0x000fc60000000000 */
[----:B------:R-:W-:-:S04]  /*0500*/  IMAD.HI.U32 R3, R3, R9, R2 ;  /* 0x0000000903037227 */ /* 0x000fc800078e0002 */
[----:B------:R-:W-:Y:S02]  /*0510*/  IMAD.MOV R2, RZ, RZ, -R6 ;  /* 0x000000ffff027224 */ /* 0x000fe400078e0a06 */
[----:B------:R-:W-:-:S04]  /*0520*/  IMAD.HI.U32 R3, R3, R0, RZ ;  /* 0x0000000003037227 */ /* 0x000fc800078e00ff */
[----:B------:R-:W-:Y:S01]  /*0530*/  IMAD R0, R3, R2, R0 ;  /* 0x0000000203007224 */ /* 0x000fe200078e0200 */
[----:B------:R-:W-:Y:S04]  /*0540*/  BAR.SYNC.DEFER_BLOCKING 0x0 ;  /* 0x0000000000007b1d */ /* 0x000fe80000010000 */
[----:B------:R-:W-:-:S13]  /*0550*/  ISETP.GT.U32.AND P1, PT, R7, R0, PT ;  /* 0x000000000700720c */ /* 0x000fda0003f24070 */
[----:B------:R-:W-:Y:S02]  /*0560*/  @!P1 IMAD.IADD R0, R0, 0x1, -R7 ;  /* 0x0000000100009824 */ /* 0x000fe400078e0a07 */
[----:B------:R-:W-:Y:S01]  /*0570*/  @!P1 VIADD R3, R3, 0x1 ;  /* 0x0000000103039836 */ /* 0x000fe20000000000 */
[----:B------:R-:W-:Y:S02]  /*0580*/  ISETP.NE.AND P1, PT, R4, RZ, PT ;  /* 0x000000ff0400720c */ /* 0x000fe40003f25270 */
[----:B------:R-:W-:Y:S02]  /*0590*/  ISETP.GE.U32.AND P0, PT, R0, R7, PT ;  /* 0x000000070000720c */ /* 0x000fe40003f06070 */
[----:B------:R-:W-:-:S04]  /*05a0*/  LOP3.LUT R0, R5, R4, RZ, 0x3c, !PT ;  /* 0x0000000405007212 */ /* 0x000fc800078e3cff */
[----:B------:R-:W-:Y:S01]  /*05b0*/  ISETP.GE.AND P2, PT, R0, RZ, PT ;  /* 0x000000ff0000720c */ /* 0x000fe20003f46270 */
[----:B------:R-:W-:-:S06]  /*05c0*/  VIADD R0, R64, 0xff ;  /* 0x000000ff40007836 */ /* 0x000fcc0000000000 */
[----:B------:R-:W-:-:S04]  /*05d0*/  @P0 VIADD R3, R3, 0x1 ;  /* 0x0000000103030836 */ /* 0x000fc80000000000 */
[----:B------:R-:W-:Y:S01]  /*05e0*/  IMAD.MOV.U32 R2, RZ, RZ, R3 ;  /* 0x000000ffff027224 */ /* 0x000fe200078e0003 */
[----:B------:R-:W-:-:S03]  /*05f0*/  SHF.R.S32.HI R3, RZ, 0x1f, R0 ;  /* 0x0000001fff037819 */ /* 0x000fc60000011400 */
[----:B------:R-:W-:Y:S01]  /*0600*/  @!P2 IMAD.MOV R2, RZ, RZ, -R2 ;  /* 0x000000ffff02a224 */ /* 0x000fe200078e0a02 */
[----:B------:R-:W-:Y:S02]  /*0610*/  @!P1 LOP3.LUT R2, RZ, R4, RZ, 0x33, !PT ;  /* 0x00000004ff029212 */ /* 0x000fe400078e33ff */
[----:B------:R-:W-:-:S03]  /*0620*/  LEA.HI R3, R3, R0, RZ, 0x8 ;  /* 0x0000000003037211 */ /* 0x000fc600078f40ff */
[----:B------:R-:W-:Y:S02]  /*0630*/  IMAD.SHL.U32 R8, R2, 0x8, RZ ;  /* 0x0000000802087824 */ /* 0x000fe400078e00ff */
[----:B------:R-:W-:-:S03]  /*0640*/  IMAD.MOV R2, RZ, RZ, -R2 ;  /* 0x000000ffff027224 */ /* 0x000fc600078e0a02 */
[----:B------:R-:W-:Y:S01]  /*0650*/  LEA.HI.SX32 R3, R3, -R8, 0x18 ;  /* 0x8000000803037211 */ /* 0x000fe200078fc2ff */
[----:B------:R-:W-:-:S03]  /*0660*/  IMAD R10, R4, R2, R5 ;  /* 0x00000002040a7224 */ /* 0x000fc600078e0205 */
[----:B------:R-:W-:Y:S02]  /*0670*/  VIMNMX R11, PT, PT, R3, 0x8, PT ;  /* 0x00000008030b7848 */ /* 0x000fe40003fe0100 */
[----:B------:R-:W-:Y:S02]  /*0680*/  IABS R9, R10 ;  /* 0x0000000a00097213 */ /* 0x000fe40000000000 */
[-C--:B------:R-:W-:Y:S02]  /*0690*/  IABS R7, R11.reuse ;  /* 0x0000000b00077213 */ /* 0x080fe40000000000 */
[----:B------:R-:W-:Y:S02]  /*06a0*/  IABS R4, R11 ;  /* 0x0000000b00047213 */ /* 0x000fe40000000000 */
[----:B------:R-:W1:Y:S08]  /*06b0*/  I2F.RP R0, R7 ;  /* 0x0000000700007306 */ /* 0x000e700000209400 */
[----:B-1----:R-:W1:Y:S02]  /*06c0*/  MUFU.RCP R0, R0 ;  /* 0x0000000000007308 */ /* 0x002e640000001000 */
[----:B-1----:R-:W-:-:S02]  /*06d0*/  VIADD R3, R0, 0xffffffe ;  /* 0x0ffffffe00037836 */ /* 0x002fc40000000000 */
[----:B------:R-:W-:-:S04]  /*06e0*/  IMAD.MOV R0, RZ, RZ, -R4 ;  /* 0x000000ffff007224 */ /* 0x000fc800078e0a04 */
[----:B------:R-:W1:Y:S02]  /*06f0*/  F2I.FTZ.U32.TRUNC.NTZ R3, R3 ;  /* 0x0000000300037305 */ /* 0x000e64000021f000 */
[----:B-1----:R-:W-:-:S04]  /*0700*/  IMAD.MOV R6, RZ, RZ, -R3 ;  /* 0x000000ffff067224 */ /* 0x002fc800078e0a03 */
[----:B------:R-:W-:Y:S02]  /*0710*/  IMAD.MOV.U32 R2, RZ, RZ, R6 ;  /* 0x000000ffff027224 */ /* 0x000fe400078e0006 */
[----:B------:R-:W1:Y:S02]  /*0720*/  I2F.RP R6, R123 ;  /* 0x0000007b00067306 */ /* 0x000e640000209400 */
[----:B------:R-:W-:Y:S02]  /*0730*/  IMAD R5, R2, R7, RZ ;  /* 0x0000000702057224 */ /* 0x000fe400078e02ff */
[----:B------:R-:W-:-:S04]  /*0740*/  IMAD.MOV.U32 R2, RZ, RZ, RZ ;  /* 0x000000ffff027224 */ /* 0x000fc800078e00ff */
[----:B------:R-:W-:-:S06]  /*0750*/  IMAD.HI.U32 R2, R3, R5, R2 ;  /* 0x0000000503027227 */ /* 0x000fcc00078e0002 */
[----:B------:R-:W-:Y:S01]  /*0760*/  IMAD.HI.U32 R2, R2, R9, RZ ;  /* 0x0000000902027227 */ /* 0x000fe200078e00ff */
[----:B-1----:R-:W-:Y:S03]  /*0770*/  MUFU.RCP R6, R6 ;  /* 0x0000000600067308 */ /* 0x002fe60000001000 */
[----:B------:R-:W-:Y:S01]  /*0780*/  IMAD R0, R2, R0, R9 ;  /* 0x0000000002007224 */ /* 0x000fe200078e0209 */
[----:B------:R-:W-:-:S04]  /*0790*/  IABS R9, R64 ;  /* 0x0000004000097213 */ /* 0x000fc80000000000 */
[----:B------:R-:W-:Y:S01]  /*07a0*/  ISETP.GT.U32.AND P1, PT, R7, R0, PT ;  /* 0x000000000700720c */ /* 0x000fe20003f24070 */
[----:B------:R-:W1:-:S12]  /*07b0*/  I2F.RP R4, R9 ;  /* 0x0000000900047306 */ /* 0x000e580000209400 */
[----:B------:R-:W-:Y:S02]  /*07c0*/  @!P1 IMAD.IADD R0, R0, 0x1, -R7 ;  /* 0x0000000100009824 */ /* 0x000fe400078e0a07 */
[----:B------:R-:W-:Y:S01]  /*07d0*/  @!P1 VIADD R2, R2, 0x1 ;  /* 0x0000000102029836 */ /* 0x000fe20000000000 */
[----:B-1----:R-:W1:Y:S01]  /*07e0*/  MUFU.RCP R4, R4 ;  /* 0x0000000400047308 */ /* 0x002e620000001000 */
[----:B------:R-:W-:Y:S02]  /*07f0*/  ISETP.NE.AND P1, PT, R11, RZ, PT ;  /* 0x000000ff0b00720c */ /* 0x000fe40003f25270 */
[----:B------:R-:W-:Y:S02]  /*0800*/  ISETP.GE.U32.AND P0, PT, R0, R7, PT ;  /* 0x000000070000720c */ /* 0x000fe40003f06070 */
[----:B------:R-:W-:-:S04]  /*0810*/  LOP3.LUT R0, R10, R11, RZ, 0x3c, !PT ;  /* 0x0000000b0a007212 */ /* 0x000fc800078e3cff */
[----:B------:R-:W-:-:S07]  /*0820*/  ISETP.GE.AND P2, PT, R0, RZ, PT ;  /* 0x000000ff0000720c */ /* 0x000fce0003f46270 */
[----:B------:R-:W-:Y:S02]  /*0830*/  @P0 VIADD R2, R2, 0x1 ;  /* 0x0000000102020836 */ /* 0x000fe40000000000 */
[----:B-1----:R-:W-:Y:S02]  /*0840*/  VIADD R3, R4, 0xffffffe ;  /* 0x0ffffffe04037836 */ /* 0x002fe40000000000 */
[----:B------:R-:W-:Y:S02]  /*0850*/  IMAD.MOV.U32 R12, RZ, RZ, R2 ;  /* 0x000000ffff0c7224 */ /* 0x000fe400078e0002 */
[----:B------:R-:W-:Y:S01]  /*0860*/  VIADD R4, R6, 0xffffffe ;  /* 0x0ffffffe06047836 */ /* 0x000fe20000000000 */
[----:B------:R-:W-:Y:S01]  /*0870*/  MOV R6, 0x400 ;  /* 0x0000040000067802 */ /* 0x000fe20000000f00 */
[----:B------:R-:W-:Y:S01]  /*0880*/  @!P2 IMAD.MOV R12, RZ, RZ, -R12 ;  /* 0x000000ffff0ca224 */ /* 0x000fe200078e0a0c */
[----:B------:R-:W-:Y:S01]  /*0890*/  @!P1 LOP3.LUT R12, RZ, R11, RZ, 0x33, !PT ;  /* 0x0000000bff0c9212 */ /* 0x000fe200078e33ff */
[----:B------:R-:W1:Y:S01]  /*08a0*/  F2I.FTZ.U32.TRUNC.NTZ R3, R3 ;  /* 0x0000000300037305 */ /* 0x000e62000021f000 */
[----:B------:R-:W-:Y:S01]  /*08b0*/  R2UR UR9, R6 ;  /* 0x00000000060972ca */ /* 0x000fe200000e0000 */
[----:B------:R-:W-:Y:S01]  /*08c0*/  IMAD.SHL.U32 R2, R13, 0x40, RZ ;  /* 0x000000400d027824 */ /* 0x000fe200078e00ff */
[----:B----4-:R-:W-:Y:S01]  /*08d0*/  LOP3.LUT R6, R14, 0x7f, RZ, 0xc0, !PT ;  /* 0x0000007f0e067812 */ /* 0x010fe200078ec0ff */
[----:B------:R-:W-:-:S03]  /*08e0*/  IMAD.MOV R0, RZ, RZ, -R12 ;  /* 0x000000ffff007224 */ /* 0x000fc600078e0a0c */
[----:B------:R-:W-:Y:S01]  /*08f0*/  LOP3.LUT R7, R2, 0x80, RZ, 0xc0, !PT ;  /* 0x0000008002077812 */ /* 0x000fe200078ec0ff */
[----:B------:R-:W-:Y:S01]  /*0900*/  IMAD R0, R11, R0, R10 ;  /* 0x000000000b007224 */ /* 0x000fe200078e020a */
[----:B------:R-:W2:Y:S01]  /*0910*/  F2I.FTZ.U32.TRUNC.NTZ R5, R4 ;  /* 0x0000000400057305 */ /* 0x000ea2000021f000 */
[----:B------:R-:W-:Y:S01]  /*0920*/  IMAD.MOV.U32 R2, RZ, RZ, RZ ;  /* 0x000000ffff027224 */ /* 0x000fe200078e00ff */
[----:B------:R-:W-:Y:S01]  /*0930*/  ISETP.NE.U32.AND P2, PT, R6, RZ, PT ;  /* 0x000000ff0600720c */ /* 0x000fe20003f45070 */
[----:B------:R-:W-:Y:S02]  /*0940*/  IMAD.IADD R0, R8, 0x1, R0 ;  /* 0x0000000108007824 */ /* 0x000fe400078e0200 */
[----:B0-----:R-:W-:Y:S01]  /*0950*/  ULEA UR9, UR4, UR9, 0x18 ;  /* 0x0000000904097291 */ /* 0x001fe2000f8ec0ff */
[----:B-1----:R-:W-:Y:S02]  /*0960*/  IMAD.MOV R8, RZ, RZ, -R3 ;  /* 0x000000ffff087224 */ /* 0x002fe400078e0a03 */
[----:B------:R-:W-:Y:S01]  /*0970*/  IMAD R7, R0, 0x100, R7 ;  /* 0x0000010000077824 */ /* 0x000fe200078e0207 */
[----:B------:R-:W-:Y:S01]  /*0980*/  LEA.HI R0, R14, R15, RZ, 0x1a ;  /* 0x0000000f0e007211 */ /* 0x000fe200078fd0ff */
[----:B------:R-:W-:-:S02]  /*0990*/  IMAD.SHL.U32 R10, R12, 0x200, RZ ;  /* 0x000002000c0a7824 */ /* 0x000fc400078e00ff */
[----:B------:R-:W-:Y:S02]  /*09a0*/  IMAD.IADD R11, R6, 0x1, R7 ;  /* 0x00000001060b7824 */ /* 0x000fe400078e0207 */
[----:B------:R-:W-:Y:S02]  /*09b0*/  IMAD R7, R8, R9, RZ ;  /* 0x0000000908077224 */ /* 0x000fe400078e02ff */
[----:B--2---:R-:W-:Y:S01]  /*09c0*/  IMAD.MOV R4, RZ, RZ, -R5 ;  /* 0x000000ffff047224 */ /* 0x004fe200078e0a05 */
[----:B------:R0:W-:Y:S01]  /*09d0*/  STL [R1+0x640], R11 ;  /* 0x0006400b01007387 */ /* 0x0001e20000100800 */
[----:B------:R-:W-:Y:S01]  /*09e0*/  IMAD.HI.U32 R3, R3, R7, R2 ;  /* 0x0000000703037227 */ /* 0x000fe200078e0002 */
[----:B------:R-:W-:Y:S02]  /*09f0*/  LOP3.LUT R2, R10, 0x101, R0, 0xf8, !PT ;  /* 0x000001010a027812 */ /* 0x000fe400078ef800 */
[----:B------:R-:W-:Y:S01]  /*0a00*/  STL [R1+0x644], R10 ;  /* 0x0006440a01007387 */ /* 0x000fe20000100800 */
[----:B------:R-:W-:Y:S01]  /*0a10*/  IABS R122, R11 ;  /* 0x0000000b007a7213 */ /* 0x000fe20000000000 */
[----:B------:R-:W-:Y:S01]  /*0a20*/  IMAD R7, R4, R123, RZ ;  /* 0x0000007b04077224 */ /* 0x000fe200078e02ff */
[C---:B------:R-:W-:Y:S01]  /*0a30*/  LOP3.LUT R12, R2.reuse, 0x2, RZ, 0xfc, !PT ;  /* 0x00000002020c7812 */ /* 0x040fe200078efcff */
[----:B------:R-:W1:Y:S01]  /*0a40*/  LDS R10, [UR9] ;  /* 0x00000009ff0a7984 */ /* 0x000e620008000800 */
[----:B------:R-:W-:Y:S01]  /*0a50*/  IMAD.MOV.U32 R4, RZ, RZ, RZ ;  /* 0x000000ffff047224 */ /* 0x000fe200078e00ff */
[----:B0-----:R-:W-:Y:S01]  /*0a60*/  LOP3.LUT R11, R2, 0xfe, RZ, 0xfc, !PT ;  /* 0x000000fe020b7812 */ /* 0x001fe200078efcff */
[----:B------:R-:W-:Y:S01]  /*0a70*/  IMAD.HI.U32 R3, R3, R122, RZ ;  /* 0x0000007a03037227 */ /* 0x000fe200078e00ff */
[----:B------:R-:W-:-:S02]  /*0a80*/  IABS R120, R2 ;  /* 0x0000000200787213 */ /* 0x000fc40000000000 */
[----:B------:R-:W-:Y:S01]  /*0a90*/  IABS R121, R11 ;  /* 0x0000000b00797213 */ /* 0x000fe20000000000 */
[----:B------:R-:W-:Y:S01]  /*0aa0*/  IMAD.HI.U32 R0, R5, R7, R4 ;  /* 0x0000000705007227 */ /* 0x000fe200078e0004 */
[----:B------:R-:W-:-:S03]  /*0ab0*/  IABS R7, R12 ;  /* 0x0000000c00077213 */ /* 0x000fc60000000000 */
[----:B------:R-:W-:Y:S02]  /*0ac0*/  IMAD.MOV R3, RZ, RZ, -R3 ;  /* 0x000000ffff037224 */ /* 0x000fe400078e0a03 */
[----:B------:R-:W-:-:S04]  /*0ad0*/  IMAD.HI.U32 R5, R0, R121, RZ ;  /* 0x0000007900057227 */ /* 0x000fc800078e00ff */
[C---:B------:R-:W-:Y:S02]  /*0ae0*/  IMAD R122, R9.reuse, R3, R122 ;  /* 0x00000003097a7224 */ /* 0x040fe400078e027a */
[C---:B------:R-:W-:Y:S01]  /*0af0*/  IMAD.HI.U32 R3, R0.reuse, R120, RZ ;  /* 0x0000007800037227 */ /* 0x040fe200078e00ff */
[----:B------:R-:W-:Y:S02]  /*0b00*/  BAR.SYNC.DEFER_BLOCKING 0x0 ;  /* 0x0000000000007b1d */ /* 0x000fe40000010000 */
[----:B------:R-:W-:Y:S01]  /*0b10*/  ISETP.GT.U32.AND P1, PT, R9, R122, PT ;  /* 0x0000007a0900720c */ /* 0x000fe20003f24070 */
[----:B------:R-:W-:-:S04]  /*0b20*/  IMAD.HI.U32 R4, R0, R7, RZ ;  /* 0x0000000700047227 */ /* 0x000fc800078e00ff */
[----:B------:R-:W-:Y:S02]  /*0b30*/  IMAD.MOV R6, RZ, RZ, -R3 ;  /* 0x000000ffff067224 */ /* 0x000fe400078e0a03 */
[----:B------:R-:W-:Y:S02]  /*0b40*/  IMAD.MOV R8, RZ, RZ, -R5 ;  /* 0x000000ffff087224 */ /* 0x000fe400078e0a05 */
[----:B------:R-:W-:Y:S01]  /*0b50*/  IMAD.MOV R4, RZ, RZ, -R4 ;  /* 0x000000ffff047224 */ /* 0x000fe200078e0a04 */
[----:B-1----:R0:W-:Y:S01]  /*0b60*/  STL [R1+0x50], R10 ;  /* 0x0000500a01007387 */ /* 0x0021e20000100800 */
[----:B------:R-:W-:Y:S05]  /*0b70*/  BRA.U UP0, `(.L_x_5) ;  /* 0x0000000100187547 */ /* 0x000fea000b800000 */
[----:B------:R-:W-:Y:S01]  /*0b80*/  ELECT P0, URZ, PT ;  /* 0x0000000000ff782f */ /* 0x000fe20003800000 */
[----:B------:R-:W-:Y:S01]  /*0b90*/  IMAD.MOV.U32 R3, RZ, RZ, 0x1 ;  /* 0x00000001ff037424 */ /* 0x000fe200078e00ff */
[----:B------:R-:W-:Y:S11]  /*0ba0*/  UVIRTCOUNT.DEALLOC.SMPOOL 0x80 ;  /* 0x000000800000784c */ /* 0x000ff60000000000 */
[----:B0-----:R-:W-:-:S04]  /*0bb0*/  @P0 MOV R10, 0x40 ;  /* 0x00000040000a0802 */ /* 0x001fc80000000f00 */
[----:B------:R-:W-:-:S05]  /*0bc0*/  @P0 LEA R10, R13, R10, 0x18 ;  /* 0x0000000a0d0a0211 */ /* 0x000fca00078ec0ff */
[----:B------:R1:W-:Y:S02]  /*0bd0*/  @P0 STS.U8 [R10], R3 ;  /* 0x000000030a000388 */ /* 0x0003e40000000000 */
.L_x_5:
[C---:B------:R-:W-:Y:S01]  /*0be0*/  IMAD R4, R123.reuse, R4, R7 ;  /* 0x000000047b047224 */ /* 0x040fe200078e0207 */
[C---:B------:R-:W-:Y:S01]  /*0bf0*/  LOP3.LUT R13, R2.reuse, 0x4, RZ, 0xfc, !PT ;  /* 0x00000004020d7812 */ /* 0x040fe200078efcff */
[C---:B------:R-:W-:Y:S01]  /*0c00*/  IMAD R120, R123.reuse, R6, R120 ;  /* 0x000000067b787224 */ /* 0x040fe200078e0278 */
[----:B------:R-:W-:Y:S01]  /*0c10*/  LOP3.LUT R14, R2, 0x6, RZ, 0xfc, !PT ;  /* 0x00000006020e7812 */ /* 0x000fe200078efcff */
[C---:B------:R-:W-:Y:S01]  /*0c20*/  IMAD R121, R123.reuse, R8, R121 ;  /* 0x000000087b797224 */ /* 0x040fe200078e0279 */
[C---:B------:R-:W-:Y:S01]  /*0c30*/  ISETP.GT.U32.AND P6, PT, R123.reuse, R4, PT ;  /* 0x000000047b00720c */ /* 0x040fe20003fc4070 */
[----:B------:R-:W-:Y:S01]  /*0c40*/  @!P1 IMAD.IADD R122, R122, 0x1, -R9 ;  /* 0x000000017a7a9824 */ /* 0x000fe200078e0a09 */
[----:B------:R-:W-:Y:S01]  /*0c50*/  ISETP.GT.U32.AND P3, PT, R123, R120, PT ;  /* 0x000000787b00720c */ /* 0x000fe20003f64070 */
[----:B------:R-:W-:Y:S01]  /*0c60*/  STL [R1+0x670], R64 ;  /* 0x0006704001007387 */ /* 0x000fe20000100800 */
[----:B------:R-:W-:Y:S02]  /*0c70*/  LOP3.LUT R15, R2, 0x8, RZ, 0xfc, !PT ;  /* 0x00000008020f7812 */ /* 0x000fe400078efcff */
[----:B------:R-:W-:Y:S01]  /*0c80*/  ISETP.GE.AND P0, PT, R11, RZ, PT ;  /* 0x000000ff0b00720c */ /* 0x000fe20003f06270 */
[----:B------:R-:W-:Y:S01]  /*0c90*/  STL [R1+0x66c], R65 ;  /* 0x00066c4101007387 */ /* 0x000fe20000100800 */
[----:B------:R-:W-:-:S02]  /*0ca0*/  IABS R7, R13 ;  /* 0x0000000d00077213 */ /* 0x000fc40000000000 */
[----:B------:R-:W-:Y:S02]  /*0cb0*/  ISETP.GE.AND P4, PT, R12, RZ, PT ;  /* 0x000000ff0c00720c */ /* 0x000fe40003f86270 */
[----:B------:R-:W-:Y:S01]  /*0cc0*/  LOP3.LUT R17, R2, 0x14, RZ, 0xfc, !PT ;  /* 0x0000001402117812 */ /* 0x000fe200078efcff */
[----:B------:R-:W-:Y:S01]  /*0cd0*/  @!P6 IMAD.IADD R4, R4, 0x1, -R123 ;  /* 0x000000010404e824 */ /* 0x000fe200078e0a7b */
[----:B01----:R-:W-:Y:S01]  /*0ce0*/  IABS R10, R14 ;  /* 0x0000000e000a7213 */ /* 0x003fe20000000000 */
[----:B------:R-:W-:Y:S01]  /*0cf0*/  IMAD.HI.U32 R3, R0, R7, RZ ;  /* 0x0000000700037227 */ /* 0x000fe200078e00ff */
[----:B------:R-:W-:Y:S02]  /*0d00*/  ISETP.GT.U32.AND P1, PT, R123, R121, PT ;  /* 0x000000797b00720c */ /* 0x000fe40003f24070 */
[----:B------:R-:W-:Y:S01]  /*0d10*/  LOP3.LUT R26, R2, 0x2c, RZ, 0xfc, !PT ;  /* 0x0000002c021a7812 */ /* 0x000fe200078efcff */
[----:B------:R-:W-:Y:S01]  /*0d20*/  IMAD.HI.U32 R5, R0, R10, RZ ;  /* 0x0000000a00057227 */ /* 0x000fe200078e00ff */
[----:B------:R-:W-:-:S02]  /*0d30*/  IABS R11, R15 ;  /* 0x0000000f000b7213 */ /* 0x000fc40000000000 */
[----:B------:R-:W-:Y:S01]  /*0d40*/  LOP3.LUT R22, R2, 0x2a, RZ, 0xfc, !PT ;  /* 0x0000002a02167812 */ /* 0x000fe200078efcff */
[----:B------:R-:W-:Y:S01]  /*0d50*/  IMAD.MOV R8, RZ, RZ, -R3 ;  /* 0x000000ffff087224 */ /* 0x000fe200078e0a03 */
[----:B------:R-:W-:Y:S01]  /*0d60*/  ISETP.GT.U32.AND P6, PT, R123, R4, PT ;  /* 0x000000047b00720c */ /* 0x000fe20003fc4070 */
[----:B------:R-:W-:Y:S01]  /*0d70*/  IMAD.HI.U32 R6, R0, R11, RZ ;  /* 0x0000000b00067227 */ /* 0x000fe200078e00ff */
[----:B------:R-:W-:Y:S02]  /*0d80*/  ISETP.GT.U32.AND P5, PT, R9, R122, PT ;  /* 0x0000007a0900720c */ /* 0x000fe40003fa4070 */
[----:B------:R-:W-:Y:S01]  /*0d90*/  LOP3.LUT R27, R2, 0x2e, RZ, 0xfc, !PT ;  /* 0x0000002e021b7812 */ /* 0x000fe200078efcff */
[----:B------:R-:W-:Y:S01]  /*0da0*/  @!P3 IMAD.IADD R120, R120, 0x1, -R123 ;  /* 0x000000017878b824 */ /* 0x000fe200078e0a7b */
[C---:B------:R-:W-:Y:S01]  /*0db0*/  LOP3.LUT R28, R2.reuse, 0x30, RZ, 0xfc, !PT ;  /* 0x00000030021c7812 */ /* 0x040fe200078efcff */
[----:B------:R-:W-:Y:S01]  /*0dc0*/  IMAD.MOV R5, RZ, RZ, -R5 ;  /* 0x000000ffff057224 */ /* 0x000fe200078e0a05 */
[C---:B------:R-:W-:Y:S01]  /*0dd0*/  LOP3.LUT R29, R2.reuse, 0x34, RZ, 0xfc, !PT ;  /* 0x00000034021d7812 */ /* 0x040fe200078efcff */
[----:B------:R-:W-:Y:S01]  /*0de0*/  IMAD.MOV R12, RZ, RZ, -R6 ;  /* 0x000000ffff0c7224 */ /* 0x000fe200078e0a06 */
[C---:B------:R-:W-:Y:S01]  /*0df0*/  ISETP.GT.U32.AND P3, PT, R123.reuse, R120, PT ;  /* 0x000000787b00720c */ /* 0x040fe20003f64070 */
[----:B------:R-:W-:Y:S01]  /*0e00*/  IMAD R6, R123, R8, R7 ;  /* 0x000000087b067224 */ /* 0x000fe200078e0207 */
[----:B------:R-:W-:Y:S01]  /*0e10*/  LOP3.LUT R7, R2, 0xa, RZ, 0xfc, !PT ;  /* 0x0000000a02077812 */ /* 0x000fe200078efcff */
[----:B------:R-:W-:Y:S01]  /*0e20*/  @!P1 IMAD.IADD R121, R121, 0x1, -R123 ;  /* 0x0000000179799824 */ /* 0x000fe200078e0a7b */
[----:B------:R-:W-:Y:S01]  /*0e30*/  IABS R23, R29 ;  /* 0x0000001d00177213 */ /* 0x000fe20000000000 */
[C---:B------:R-:W-:Y:S01]  /*0e40*/  IMAD R8, R123.reuse, R5, R10 ;  /* 0x000000057b087224 */ /* 0x040fe200078e020a */
[----:B------:R-:W-:Y:S01]  /*0e50*/  IABS R5, R7 ;  /* 0x0000000700057213 */ /* 0x000fe20000000000 */
[C---:B------:R-:W-:Y:S01]  /*0e60*/  IMAD R10, R123.reuse, R12, R11 ;  /* 0x0000000c7b0a7224 */ /* 0x040fe200078e020b */
[C---:B------:R-:W-:Y:S01]  /*0e70*/  ISETP.GT.U32.AND P1, PT, R123.reuse, R121, PT ;  /* 0x000000797b00720c */ /* 0x040fe20003f24070 */
[----:B------:R-:W-:Y:S01]  /*0e80*/  @!P6 IMAD.IADD R4, R4, 0x1, -R123 ;  /* 0x000000010404e824 */ /* 0x000fe200078e0a7b */
[----:B------:R-:W-:Y:S01]  /*0e90*/  LOP3.LUT R11, R2, 0xc, RZ, 0xfc, !PT ;  /* 0x0000000c020b7812 */ /* 0x000fe200078efcff */
[----:B------:R-:W-:Y:S01]  /*0ea0*/  IMAD.HI.U32 R3, R0, R5, RZ ;  /* 0x0000000500037227 */ /* 0x000fe200078e00ff */
[----:B------:R-:W-:-:S02]  /*0eb0*/  ISETP.GT.U32.AND P6, PT, R123, R10, PT ;  /* 0x0000000a7b00720c */ /* 0x000fc40003fc4070 */
[----:B------:R-:W-:Y:S01]  /*0ec0*/  LOP3.LUT R30, R2, 0x36, RZ, 0xfc, !PT ;  /* 0x00000036021e7812 */ /* 0x000fe200078efcff */
[----:B------:R-:W-:Y:S01]  /*0ed0*/  @!P3 IMAD.IADD R120, R120, 0x1, -R123 ;  /* 0x000000017878b824 */ /* 0x000fe200078e0a7b */
[----:B------:R-:W-:Y:S01]  /*0ee0*/  ISETP.GT.U32.AND P3, PT, R123, R6, PT ;  /* 0x000000067b00720c */ /* 0x000fe20003f64070 */
[----:B------:R-:W-:Y:S01]  /*0ef0*/  IMAD.MOV.U32 R16, RZ, RZ, R4 ;  /* 0x000000ffff107224 */ /* 0x000fe200078e0004 */
[----:B------:R-:W-:Y:S01]  /*0f00*/  IABS R12, R11 ;  /* 0x0000000b000c7213 */ /* 0x000fe20000000000 */
[----:B------:R-:W-:Y:S01]  /*0f10*/  IMAD.MOV R4, RZ, RZ, -R3 ;  /* 0x000000ffff047224 */ /* 0x000fe200078e0a03 */
[----:B------:R-:W-:Y:S01]  /*0f20*/  LOP3.LUT R31, R2, 0x38, RZ, 0xfc, !PT ;  /* 0x00000038021f7812 */ /* 0x000fe200078efcff */
[----:B------:R-:W-:Y:S01]  /*0f30*/  @!P1 IMAD.IADD R121, R121, 0x1, -R123 ;  /* 0x0000000179799824 */ /* 0x000fe200078e0a7b */
[----:B------:R-:W-:Y:S01]  /*0f40*/  ISETP.GT.U32.AND P1, PT, R123, R8, PT ;  /* 0x000000087b00720c */ /* 0x000fe20003f24070 */
[----:B------:R-:W-:Y:S01]  /*0f50*/  IMAD.HI.U32 R3, R0, R12, RZ ;  /* 0x0000000c00037227 */ /* 0x000fe200078e00ff */
[----:B------:R-:W-:-:S02]  /*0f60*/  IABS R24, R30 ;  /* 0x0000001e00187213 */ /* 0x000fc40000000000 */
[----:B------:R-:W-:Y:S01]  /*0f70*/  LOP3.LUT R32, R2, 0x3c, RZ, 0xfc, !PT ;  /* 0x0000003c02207812 */ /* 0x000fe200078efcff */
[----:B------:R-:W-:Y:S01]  /*0f80*/  @!P6 IMAD.IADD R10, R10, 0x1, -R123 ;  /* 0x000000010a0ae824 */ /* 0x000fe200078e0a7b */
[----:B------:R-:W-:Y:S01]  /*0f90*/  IABS R25, R31 ;  /* 0x0000001f00197213 */ /* 0x000fe20000000000 */
[----:B------:R-:W-:Y:S01]  /*0fa0*/  @!P5 IMAD.IADD R122, R122, 0x1, -R9 ;  /* 0x000000017a7ad824 */ /* 0x000fe200078e0a09 */
[----:B------:R-:W-:Y:S01]  /*0fb0*/  ISETP.GE.AND P5, PT, R2, RZ, PT ;  /* 0x000000ff0200720c */ /* 0x000fe20003fa6270 */
[----:B------:R-:W-:Y:S01]  /*0fc0*/  @!P3 IMAD.IADD R6, R6, 0x1, -R123 ;  /* 0x000000010606b824 */ /* 0x000fe200078e0a7b */
[C---:B------:R-:W-:Y:S01]  /*0fd0*/  ISETP.GT.U32.AND P6, PT, R123.reuse, R10, PT ;  /* 0x0000000a7b00720c */ /* 0x040fe20003fc4070 */
[----:B------:R-:W-:Y:S01]  /*0fe0*/  IMAD.MOV R3, RZ, RZ, -R3 ;  /* 0x000000ffff037224 */ /* 0x000fe200078e0a03 */
[----:B------:R-:W-:Y:S01]  /*0ff0*/  ISETP.GE.AND P3, PT, R14, RZ, PT ;  /* 0x000000ff0e00720c */ /* 0x000fe20003f66270 */
[----:B------:R-:W-:Y:S01]  /*1000*/  @!P1 IMAD.IADD R8, R8, 0x1, -R123 ;  /* 0x0000000108089824 */ /* 0x000fe200078e0a7b */
[C---:B------:R-:W-:Y:S01]  /*1010*/  ISETP.GT.U32.AND P1, PT, R123.reuse, R6, PT ;  /* 0x000000067b00720c */ /* 0x040fe20003f24070 */
[C---:B------:R-:W-:Y:S01]  /*1020*/  IMAD R12, R123.reuse, R3, R12 ;  /* 0x000000037b0c7224 */ /* 0x040fe200078e020c */
[----:B------:R-:W-:Y:S01]  /*1030*/  STL [R1+0x668], R122 ;  /* 0x0006687a01007387 */ /* 0x000fe20000100800 */
[----:B------:R-:W-:Y:S01]  /*1040*/  @!P0 IMAD.MOV R121, RZ, RZ, -R121 ;  /* 0x000000ffff798224 */ /* 0x000fe200078e0a79 */
[----:B------:R-:W-:Y:S01]  /*1050*/  ISETP.GT.U32.AND P0, PT, R123, R8, PT ;  /* 0x000000087b00720c */ /* 0x000fe20003f04070 */
[----:B------:R-:W-:Y:S01]  /*1060*/  @!P4 IMAD.MOV R16, RZ, RZ, -R16 ;  /* 0x000000ffff10c224 */ /* 0x000fe200078e0a10 */
[----:B------:R-:W-:Y:S01]  /*1070*/  ISETP.GE.AND P4, PT, R15, RZ, PT ;  /* 0x000000ff0f00720c */ /* 0x000fe20003f86270 */
[----:B------:R-:W-:Y:S01]  /*1080*/  @!P5 IMAD.MOV R120, RZ, RZ, -R120 ;  /* 0x000000ffff78d224 */ /* 0x000fe200078e0a78 */
[----:B------:R-:W-:Y:S01]  /*1090*/  ISETP.GE.AND P5, PT, R13, RZ, PT ;  /* 0x000000ff0d00720c */ /* 0x000fe20003fa6270 */
[----:B------:R-:W-:Y:S01]  /*10a0*/  @!P6 IMAD.IADD R10, R10, 0x1, -R123 ;  /* 0x000000010a0ae824 */ /* 0x000fe200078e0a7b */
[C---:B------:R-:W-:Y:S01]  /*10b0*/  ISETP.GT.U32.AND P6, PT, R123.reuse, R12, PT ;  /* 0x0000000c7b00720c */ /* 0x040fe20003fc4070 */
[----:B------:R-:W-:Y:S01]  /*10c0*/  IMAD R4, R123, R4, R5 ;  /* 0x000000047b047224 */ /* 0x000fe200078e0205 */
[----:B------:R-:W-:Y:S01]  /*10d0*/  STL [R1+0x674], R120 ;  /* 0x0006747801007387 */ /* 0x000fe20000100800 */
[----:B------:R-:W-:Y:S01]  /*10e0*/  @!P1 IMAD.IADD R6, R6, 0x1, -R123 ;  /* 0x0000000106069824 */ /* 0x000fe200078e0a7b */
[----:B------:R-:W-:-:S02]  /*10f0*/  LOP3.LUT R13, R2, 0xe, RZ, 0xfc, !PT ;  /* 0x0000000e020d7812 */ /* 0x000fc400078efcff */
[----:B------:R-:W-:Y:S01]  /*1100*/  LOP3.LUT R39, R2, 0x4a, RZ, 0xfc, !PT ;  /* 0x0000004a02277812 */ /* 0x000fe200078efcff */
[----:B------:R0:W-:Y:S01]  /*1110*/  STL [R1+0x20], R16 ;  /* 0x0000201001007387 */ /* 0x0001e20000100800 */
[----:B------:R-:W-:Y:S01]  /*1120*/  ISETP.GT.U32.AND P1, PT, R123, R4, PT ;  /* 0x000000047b00720c */ /* 0x000fe20003f24070 */
[----:B------:R-:W-:Y:S01]  /*1130*/  IMAD.MOV.U32 R18, RZ, RZ, R6 ;  /* 0x000000ffff127224 */ /* 0x000fe200078e0006 */
[----:B------:R-:W-:Y:S01]  /*1140*/  IABS R14, R13 ;  /* 0x0000000d000e7213 */ /* 0x000fe20000000000 */
[--C-:B------:R-:W-:Y:S01]  /*1150*/  @!P0 IMAD.IADD R8, R8, 0x1, -R123.reuse ;  /* 0x0000000108088824 */ /* 0x100fe200078e0a7b */
[----:B------:R-:W-:Y:S01]  /*1160*/  LOP3.LUT R15, R2, 0x10, RZ, 0xfc, !PT ;  /* 0x00000010020f7812 */ /* 0x000fe200078efcff */
[--C-:B------:R-:W-:Y:S01]  /*1170*/  @!P6 IMAD.IADD R12, R12, 0x1, -R123.reuse ;  /* 0x000000010c0ce824 */ /* 0x100fe200078e0a7b */
[----:B------:R-:W-:Y:S01]  /*1180*/  ISETP.GE.AND P0, PT, R7, RZ, PT ;  /* 0x000000ff0700720c */ /* 0x000fe20003f06270 */
[----:B------:R-:W-:Y:S01]  /*1190*/  @!P5 IMAD.MOV R18, RZ, RZ, -R18 ;  /* 0x000000ffff12d224 */ /* 0x000fe200078e0a12 */
[----:B------:R-:W-:Y:S01]  /*11a0*/  IABS R7, R15 ;  /* 0x0000000f00077213 */ /* 0x000fe20000000000 */
[----:B------:R-:W-:Y:S01]  /*11b0*/  @!P3 IMAD.MOV R8, RZ, RZ, -R8 ;  /* 0x000000ffff08b224 */ /* 0x000fe200078e0a08 */
[----:B0-----:R-:W-:Y:S01]  /*11c0*/  LOP3.LUT R16, R2, 0x12, RZ, 0xfc, !PT ;  /* 0x0000001202107812 */ /* 0x001fe200078efcff */
[----:B------:R-:W-:Y:S01]  /*11d0*/  IMAD.HI.U32 R3, R0, R14, RZ ;  /* 0x0000000e00037227 */ /* 0x000fe200078e00ff */
[----:B------:R-:W-:Y:S01]  /*11e0*/  ISETP.GT.U32.AND P5, PT, R123, R12, PT ;  /* 0x0000000c7b00720c */ /* 0x000fe20003fa4070 */
[----:B------:R0:W-:Y:S01]  /*11f0*/  STL [R1+0x1c], R18 ;  /* 0x00001c1201007387 */ /* 0x0001e20000100800 */
[----:B------:R-:W-:Y:S01]  /*1200*/  IABS R9, R16 ;  /* 0x0000001000097213 */ /* 0x000fe20000000000 */
[----:B------:R-:W-:Y:S01]  /*1210*/  @!P1 IMAD.IADD R4, R4, 0x1, -R123 ;  /* 0x0000000104049824 */ /* 0x000fe200078e0a7b */
[----:B------:R-:W-:Y:S01]  /*1220*/  ISETP.GE.AND P1, PT, R11, RZ, PT ;  /* 0x000000ff0b00720c */ /* 0x000fe20003f26270 */
[----:B------:R1:W-:Y:S01]  /*1230*/  STL [R1+0x18], R8 ;  /* 0x0000180801007387 */ /* 0x0003e20000100800 */
[----:B------:R-:W-:Y:S01]  /*1240*/  IMAD.MOV R3, RZ, RZ, -R3 ;  /* 0x000000ffff037224 */ /* 0x000fe200078e0a03 */
[----:B------:R-:W-:Y:S01]  /*1250*/  IABS R11, R17 ;  /* 0x00000011000b7213 */ /* 0x000fe20000000000 */
[----:B------:R-:W-:Y:S01]  /*1260*/  IMAD.HI.U32 R5, R0, R9, RZ ;  /* 0x0000000900057227 */ /* 0x000fe200078e00ff */
[----:B------:R-:W-:-:S02]  /*1270*/  ISETP.GT.U32.AND P6, PT, R123, R4, PT ;  /* 0x000000047b00720c */ /* 0x000fc40003fc4070 */
[C---:B------:R-:W-:Y:S01]  /*1280*/  LOP3.LUT R40, R2.reuse, 0x4c, RZ, 0xfc, !PT ;  /* 0x0000004c02287812 */ /* 0x040fe200078efcff */
[C---:B------:R-:W-:Y:S01]  /*1290*/  IMAD R14, R123.reuse, R3, R14 ;  /* 0x000000037b0e7224 */ /* 0x040fe200078e020e */
[----:B0-----:R-:W-:Y:S01]  /*12a0*/  LOP3.LUT R18, R2, 0x1a, RZ, 0xfc, !PT ;  /* 0x0000001a02127812 */ /* 0x001fe200078efcff */
[----:B------:R-:W-:Y:S01]  /*12b0*/  IMAD.HI.U32 R3, R0, R7, RZ ;  /* 0x0000000700037227 */ /* 0x000fe200078e00ff */
[----:B------:R-:W-:Y:S02]  /*12c0*/  IABS R34, R39 ;  /* 0x0000002700227213 */ /* 0x000fe40000000000 */
[----:B------:R-:W-:Y:S01]  /*12d0*/  LOP3.LUT R44, R2, 0x4e, RZ, 0xfc, !PT ;  /* 0x0000004e022c7812 */ /* 0x000fe200078efcff */
[----:B-1----:R-:W-:Y:S01]  /*12e0*/  IMAD.MOV R8, RZ, RZ, -R5 ;  /* 0x000000ffff087224 */ /* 0x002fe200078e0a05 */
[C---:B------:R-:W-:Y:S01]  /*12f0*/  ISETP.GT.U32.AND P3, PT, R123.reuse, R14, PT ;  /* 0x0000000e7b00720c */ /* 0x040fe20003f64070 */
[----:B------:R-:W-:Y:S01]  /*1300*/  @!P5 IMAD.IADD R12, R12, 0x1, -R123 ;  /* 0x000000010c0cd824 */ /* 0x000fe200078e0a7b */
[----:B------:R-:W-:Y:S01]  /*1310*/  IABS R35, R40 ;  /* 0x0000002800237213 */ /* 0x000fe20000000000 */
[C---:B------:R-:W-:Y:S01]  /*1320*/  IMAD R8, R123.reuse, R8, R9 ;  /* 0x000000087b087224 */ /* 0x040fe200078e0209 */
[----:B------:R-:W-:Y:S01]  /*1330*/  IABS R36, R44 ;  /* 0x0000002c00247213 */ /* 0x000fe20000000000 */
[----:B------:R-:W-:Y:S01]  /*1340*/  IMAD.MOV R6, RZ, RZ, -R3 ;  /* 0x000000ffff067224 */ /* 0x000fe200078e0a03 */
[----:B------:R-:W-:Y:S01]  /*1350*/  LOP3.LUT R45, R2, 0x52, RZ, 0xfc, !PT ;  /* 0x00000052022d7812 */ /* 0x000fe200078efcff */
[----:B------:R-:W-:Y:S01]  /*1360*/  @!P4 IMAD.MOV R10, RZ, RZ, -R10 ;  /* 0x000000ffff0ac224 */ /* 0x000fe200078e0a0a */
[C---:B------:R-:W-:Y:S01]  /*1370*/  ISETP.GT.U32.AND P5, PT, R123.reuse, R8, PT ;  /* 0x000000087b00720c */ /* 0x040fe20003fa4070 */
[----:B------:R-:W-:Y:S01]  /*1380*/  IMAD R6, R123, R6, R7 ;  /* 0x000000067b067224 */ /* 0x000fe200078e0207 */
[----:B------:R-:W-:Y:S01]  /*1390*/  ISETP.GE.AND P4, PT, R13, RZ, PT ;  /* 0x000000ff0d00720c */ /* 0x000fe20003f86270 */
[--C-:B------:R-:W-:Y:S01]  /*13a0*/  @!P6 IMAD.IADD R4, R4, 0x1, -R123.reuse ;  /* 0x000000010404e824 */ /* 0x100fe200078e0a7b */
[----:B------:R-:W-:Y:S01]  /*13b0*/  LOP3.LUT R13, R2, 0x16, RZ, 0xfc, !PT ;  /* 0x00000016020d7812 */ /* 0x000fe200078efcff */
[----:B------:R-:W-:Y:S01]  /*13c0*/  IMAD.HI.U32 R3, R0, R11, RZ ;  /* 0x0000000b00037227 */ /* 0x000fe200078e00ff */
[----:B------:R-:W-:Y:S01]  /*13d0*/  ISETP.GT.U32.AND P6, PT, R123, R6, PT ;  /* 0x000000067b00720c */ /* 0x000fe20003fc4070 */
[----:B------:R0:W-:Y:S01]  /*13e0*/  STL [R1+0x14], R10 ;  /* 0x0000140a01007387 */ /* 0x0001e20000100800 */
[----:B------:R-:W-:Y:S01]  /*13f0*/  IABS R5, R13 ;  /* 0x0000000d00057213 */ /* 0x000fe20000000000 */
[--C-:B------:R-:W-:Y:S01]  /*1400*/  @!P3 IMAD.IADD R14, R14, 0x1, -R123.reuse ;  /* 0x000000010e0eb824 */ /* 0x100fe200078e0a7b */
[----:B------:R-:W-:Y:S01]  /*1410*/  ISETP.GE.AND P3, PT, R15, RZ, PT ;  /* 0x000000ff0f00720c */ /* 0x000fe20003f66270 */
[----:B------:R-:W-:Y:S01]  /*1420*/  IMAD.MOV.U32 R19, RZ, RZ, R4 ;  /* 0x000000ffff137224 */ /* 0x000fe200078e0004 */
[----:B------:R-:W-:Y:S01]  /*1430*/  LOP3.LUT R15, R2, 0x18, RZ, 0xfc, !PT ;  /* 0x00000018020f7812 */ /* 0x000fe200078efcff */
[----:B------:R-:W-:Y:S01]  /*1440*/  @!P5 IMAD.IADD R8, R8, 0x1, -R123 ;  /* 0x000000010808d824 */ /* 0x000fe200078e0a7b */
[----:B------:R-:W-:Y:S01]  /*1450*/  IABS R38, R45 ;  /* 0x0000002d00267213 */ /* 0x000fe20000000000 */
[----:B------:R-:W-:Y:S01]  /*1460*/  @!P0 IMAD.MOV R19, RZ, RZ, -R19 ;  /* 0x000000ffff138224 */ /* 0x000fe200078e0a13 */
[----:B------:R-:W-:Y:S01]  /*1470*/  IABS R9, R15 ;  /* 0x0000000f00097213 */ /* 0x000fe20000000000 */
[----:B0-----:R-:W-:Y:S01]  /*1480*/  IMAD.MOV R10, RZ, RZ, -R3 ;  /* 0x000000ffff0a7224 */ /* 0x001fe200078e0a03 */
[----:B------:R-:W-:Y:S01]  /*1490*/  ISETP.GT.U32.AND P5, PT, R123, R8, PT ;  /* 0x000000087b00720c */ /* 0x000fe20003fa4070 */
[----:B------:R-:W-:Y:S01]  /*14a0*/  IMAD.HI.U32 R3, R0, R5, RZ ;  /* 0x0000000500037227 */ /* 0x000fe200078e00ff */
[----:B------:R0:W-:Y:S01]  /*14b0*/  STL [R1+0x10], R19 ;  /* 0x0000101301007387 */ /* 0x0001e20000100800 */
[----:B------:R-:W-:-:S02]  /*14c0*/  LOP3.LUT R46, R2, 0x54, RZ, 0xfc, !PT ;  /* 0x00000054022e7812 */ /* 0x000fc400078efcff */
[----:B------:R-:W-:Y:S01]  /*14d0*/  LOP3.LUT R47, R2, 0x56, RZ, 0xfc, !PT ;  /* 0x00000056022f7812 */ /* 0x000fe200078efcff */
[----:B------:R-:W-:Y:S01]  /*14e0*/  @!P6 IMAD.IADD R6, R6, 0x1, -R123 ;  /* 0x000000010606e824 */ /* 0x000fe200078e0a7b */
[C---:B------:R-:W-:Y:S01]  /*14f0*/  ISETP.GT.U32.AND P6, PT, R123.reuse, R14, PT ;  /* 0x0000000e7b00720c */ /* 0x040fe20003fc4070 */
[----:B------:R-:W-:Y:S01]  /*1500*/  IMAD.MOV R4, RZ, RZ, -R3 ;  /* 0x000000ffff047224 */ /* 0x000fe200078e0a03 */
[C---:B------:R-:W-:Y:S01]  /*1510*/  LOP3.LUT R48, R2.reuse, 0x58, RZ, 0xfc, !PT ;  /* 0x0000005802307812 */ /* 0x040fe200078efcff */
[C---:B------:R-:W-:Y:S01]  /*1520*/  IMAD R7, R123.reuse, R10, R11 ;  /* 0x0000000a7b077224 */ /* 0x040fe200078e020b */
[C---:B------:R-:W-:Y:S01]  /*1530*/  ISETP.GT.U32.AND P0, PT, R123.reuse, R6, PT ;  /* 0x000000067b00720c */ /* 0x040fe20003f04070 */
[C---:B------:R-:W-:Y:S01]  /*1540*/  IMAD R4, R123.reuse, R4, R5 ;  /* 0x000000047b047224 */ /* 0x040fe200078e0205 */
[----:B------:R-:W-:Y:S01]  /*1550*/  IABS R11, R18 ;  /* 0x00000012000b7213 */ /* 0x000fe20000000000 */
[----:B------:R-:W-:Y:S01]  /*1560*/  IMAD.MOV.U32 R10, RZ, RZ, R12 ;  /* 0x000000ffff0a7224 */ /* 0x000fe200078e000c */
[----:B0-----:R-:W-:Y:S01]  /*1570*/  LOP3.LUT R19, R2, 0x20, RZ, 0xfc, !PT ;  /* 0x0000002002137812 */ /* 0x001fe200078efcff */
[----:B------:R-:W-:Y:S01]  /*1580*/  @!P5 IMAD.IADD R8, R8, 0x1, -R123 ;  /* 0x000000010808d824 */ /* 0x000fe200078e0a7b */
[C---:B------:R-:W-:Y:S01]  /*1590*/  ISETP.GT.U32.AND P5, PT, R123.reuse, R4, PT ;  /* 0x000000047b00720c */ /* 0x040fe20003fa4070 */
[----:B------:R-:W-:Y:S01]  /*15a0*/  @!P1 IMAD.MOV R10, RZ, RZ, -R10 ;  /* 0x000000ffff0a9224 */ /* 0x000fe200078e0a0a */
[----:B------:R-:W-:Y:S01]  /*15b0*/  ISETP.GT.U32.AND P1, PT, R123, R7, PT ;  /* 0x000000077b00720c */ /* 0x000fe20003f24070 */
[----:B------:R-:W-:Y:S01]  /*15c0*/  IMAD.HI.U32 R3, R0, R9, RZ ;  /* 0x0000000900037227 */ /* 0x000fe200078e00ff */
[----:B------:R-:W-:-:S02]  /*15d0*/  IABS R41, R48 ;  /* 0x0000003000297213 */ /* 0x000fc40000000000 */
[----:B------:R-:W-:Y:S01]  /*15e0*/  LOP3.LUT R49, R2, 0x5a, RZ, 0xfc, !PT ;  /* 0x0000005a02317812 */ /* 0x000fe200078efcff */
[----:B------:R-:W-:Y:S01]  /*15f0*/  IMAD.HI.U32 R5, R0, R11, RZ ;  /* 0x0000000b00057227 */ /* 0x000fe200078e00ff */
[----:B------:R0:W-:Y:S01]  /*1600*/  STL [R1+0xc], R10 ;  /* 0x00000c0a01007387 */ /* 0x0001e20000100800 */
[C---:B------:R-:W-:Y:S02]  /*1610*/  LOP3.LUT R50, R2.reuse, 0x5c, RZ, 0xfc, !PT ;  /* 0x0000005c02327812 */ /* 0x040fe400078efcff */
[----:B------:R-:W-:Y:S01]  /*1620*/  LOP3.LUT R51, R2, 0x5e, RZ, 0xfc, !PT ;  /* 0x0000005e02337812 */ /* 0x000fe200078efcff */
[--C-:B------:R-:W-:Y:S01]  /*1630*/  @!P6 IMAD.IADD R14, R14, 0x1, -R123.reuse ;  /* 0x000000010e0ee824 */ /* 0x100fe200078e0a7b */
[----:B------:R-:W-:Y:S01]  /*1640*/  ISETP.GE.AND P6, PT, R16, RZ, PT ;  /* 0x000000ff1000720c */ /* 0x000fe20003fc6270 */
[----:B------:R-:W-:Y:S01]  /*1650*/  @!P0 IMAD.IADD R6, R6, 0x1, -R123 ;  /* 0x0000000106068824 */ /* 0x000fe200078e0a7b */
[C---:B------:R-:W-:Y:S01]  /*1660*/  LOP3.LUT R16, R2.reuse, 0x1c, RZ, 0xfc, !PT ;  /* 0x0000001c02107812 */ /* 0x040fe200078efcff */
[----:B------:R-:W-:Y:S01]  /*1670*/  IMAD.MOV R12, RZ, RZ, -R5 ;  /* 0x000000ffff0c7224 */ /* 0x000fe200078e0a05 */
[----:B------:R-:W-:Y:S01]  /*1680*/  ISETP.GE.AND P0, PT, R17, RZ, PT ;  /* 0x000000ff1100720c */ /* 0x000fe20003f06270 */
[----:B0-----:R-:W-:Y:S01]  /*1690*/  IMAD.MOV R10, RZ, RZ, -R3 ;  /* 0x000000ffff0a7224 */ /* 0x001fe200078e0a03 */
[----:B------:R-:W-:Y:S01]  /*16a0*/  LOP3.LUT R17, R2, 0x1e, RZ, 0xfc, !PT ;  /* 0x0000001e02117812 */ /* 0x000fe200078efcff */
[----:B------:R-:W-:Y:S01]  /*16b0*/  IMAD.MOV.U32 R21, RZ, RZ, R14 ;  /* 0x000000ffff157224 */ /* 0x000fe200078e000e */
[----:B------:R-:W-:Y:S01]  /*16c0*/  IABS R42, R49 ;  /* 0x00000031002a7213 */ /* 0x000fe20000000000 */
[C---:B------:R-:W-:Y:S01]  /*16d0*/  IMAD R9, R123.reuse, R10, R9 ;  /* 0x0000000a7b097224 */ /* 0x040fe200078e0209 */
[----:B------:R-:W-:Y:S01]  /*16e0*/  IABS R43, R50 ;  /* 0x00000032002b7213 */ /* 0x000fe20000000000 */
[C---:B------:R-:W-:Y:S01]  /*16f0*/  IMAD R10, R123.reuse, R12, R11 ;  /* 0x0000000c7b0a7224 */ /* 0x040fe200078e020b */
[----:B------:R-:W-:Y:S01]  /*1700*/  IABS R11, R16 ;  /* 0x00000010000b7213 */ /* 0x000fe20000000000 */
[----:B------:R-:W-:Y:S01]  /*1710*/  @!P5 IMAD.IADD R4, R4, 0x1, -R123 ;  /* 0x000000010404d824 */ /* 0x000fe200078e0a7b */
[----:B------:R-:W-:Y:S01]  /*1720*/  IABS R12, R17 ;  /* 0x00000011000c7213 */ /* 0x000fe20000000000 */
[----:B------:R-:W-:Y:S01]  /*1730*/  IMAD.MOV.U32 R20, RZ, RZ, R6 ;  /* 0x000000ffff147224 */ /* 0x000fe200078e0006 */
[----:B------:R-:W-:Y:S01]  /*1740*/  LOP3.LUT R56, R2, 0x68, RZ, 0xfc, !PT ;  /* 0x0000006802387812 */ /* 0x000fe200078efcff */
[----:B------:R-:W-:Y:S01]  /*1750*/  @!P4 IMAD.MOV R21, RZ, RZ, -R21 ;  /* 0x000000ffff15c224 */ /* 0x000fe200078e0a15 */
[C---:B------:R-:W-:Y:S01]  /*1760*/  ISETP.GT.U32.AND P4, PT, R123.reuse, R4, PT ;  /* 0x000000047b00720c */ /* 0x040fe20003f84070 */
[----:B------:R-:W-:Y:S01]  /*1770*/  @!P3 IMAD.MOV R20, RZ, RZ, -R20 ;  /* 0x000000ffff14b224 */ /* 0x000fe200078e0a14 */
[----:B------:R-:W-:Y:S01]  /*1780*/  ISETP.GT.U32.AND P3, PT, R123, R9, PT ;  /* 0x000000097b00720c */ /* 0x000fe20003f64070 */
[----:B------:R-:W-:Y:S01]  /*1790*/  IMAD.HI.U32 R3, R0, R11, RZ ;  /* 0x0000000b00037227 */ /* 0x000fe200078e00ff */
[----:B------:R-:W-:Y:S01]  /*17a0*/  STL [R1+0x8], R21 ;  /* 0x0000081501007387 */ /* 0x000fe20000100800 */
[----:B------:R-:W-:-:S02]  /*17b0*/  LOP3.LUT R57, R2, 0x6a, RZ, 0xfc, !PT ;  /* 0x0000006a02397812 */ /* 0x000fc400078efcff */
[C---:B------:R-:W-:Y:S01]  /*17c0*/  LOP3.LUT R58, R2.reuse, 0x6c, RZ, 0xfc, !PT ;  /* 0x0000006c023a7812 */ /* 0x040fe200078efcff */
[----:B------:R-:W-:Y:S01]  /*17d0*/  IMAD.MOV.U32 R5, RZ, RZ, R8 ;  /* 0x000000ffff057224 */ /* 0x000fe200078e0008 */
[----:B------:R0:W-:Y:S01]  /*17e0*/  STL [R1+0x4], R20 ;  /* 0x0000041401007387 */ /* 0x0001e20000100800 */
[----:B------:R-:W-:Y:S01]  /*17f0*/  IMAD.MOV R6, RZ, RZ, -R3 ;  /* 0x000000ffff067224 */ /* 0x000fe200078e0a03 */
[----:B------:R-:W-:Y:S01]  /*1800*/  LOP3.LUT R59, R2, 0x6e, RZ, 0xfc, !PT ;  /* 0x0000006e023b7812 */ /* 0x000fe200078efcff */
[----:B------:R-:W-:Y:S01]  /*1810*/  @!P1 IMAD.IADD R7, R7, 0x1, -R123 ;  /* 0x0000000107079824 */ /* 0x000fe200078e0a7b */
[----:B------:R-:W-:Y:S01]  /*1820*/  ISETP.GE.AND P1, PT, R13, RZ, PT ;  /* 0x000000ff0d00720c */ /* 0x000fe20003f26270 */
[----:B------:R-:W-:Y:S01]  /*1830*/  @!P6 IMAD.MOV R5, RZ, RZ, -R5 ;  /* 0x000000ffff05e224 */ /* 0x000fe200078e0a05 */
[C---:B------:R-:W-:Y:S01]  /*1840*/  ISETP.GT.U32.AND P6, PT, R123.reuse, R10, PT ;  /* 0x0000000a7b00720c */ /* 0x040fe20003fc4070 */
[C---:B------:R-:W-:Y:S01]  /*1850*/  IMAD R11, R123.reuse, R6, R11 ;  /* 0x000000067b0b7224 */ /* 0x040fe200078e020b */
[----:B------:R-:W-:Y:S01]  /*1860*/  ISETP.GT.U32.AND P5, PT, R123, R7, PT ;  /* 0x000000077b00720c */ /* 0x000fe20003fa4070 */
[--C-:B------:R-:W-:Y:S01]  /*1870*/  @!P4 IMAD.IADD R4, R4, 0x1, -R123.reuse ;  /* 0x000000010404c824 */ /* 0x100fe200078e0a7b */
[----:B------:R-:W-:Y:S01]  /*1880*/  IABS R13, R19 ;  /* 0x00000013000d7213 */ /* 0x000fe20000000000 */
[----:B------:R-:W-:Y:S01]  /*1890*/  @!P3 IMAD.IADD R9, R9, 0x1, -R123 ;  /* 0x000000010909b824 */ /* 0x000fe200078e0a7b */
[C---:B------:R-:W-:Y:S01]  /*18a0*/  ISETP.GT.U32.AND P4, PT, R123.reuse, R11, PT ;  /* 0x0000000b7b00720c */ /* 0x040fe20003f84070 */
[----:B------:R-:W-:Y:S01]  /*18b0*/  IMAD.HI.U32 R3, R0, R12, RZ ;  /* 0x0000000c00037227 */ /* 0x000fe200078e00ff */
[----:B0-----:R-:W-:Y:S01]  /*18c0*/  LOP3.LUT R20, R2, 0x22, RZ, 0xfc, !PT ;  /* 0x0000002202147812 */ /* 0x001fe200078efcff */
[----:B------:R0:W-:Y:S01]  /*18d0*/  STL [R1], R5 ;  /* 0x0000000501007387 */ /* 0x0001e20000100800 */
[----:B------:R-:W-:Y:S01]  /*18e0*/  ISETP.GT.U32.AND P3, PT, R123, R9, PT ;  /* 0x000000097b00720c */ /* 0x000fe20003f64070 */
[----:B------:R-:W-:Y:S01]  /*18f0*/  IMAD.MOV R3, RZ, RZ, -R3 ;  /* 0x000000ffff037224 */ /* 0x000fe200078e0a03 */
[----:B------:R-:W-:Y:S01]  /*1900*/  IABS R14, R20 ;  /* 0x00000014000e7213 */ /* 0x000fe20000000000 */
[--C-:B------:R-:W-:Y:S01]  /*1910*/  @!P6 IMAD.IADD R10, R10, 0x1, -R123.reuse ;  /* 0x000000010a0ae824 */ /* 0x100fe200078e0a7b */
[----:B------:R-:W-:Y:S01]  /*1920*/  ISETP.GE.AND P6, PT, R18, RZ, PT ;  /* 0x000000ff1200720c */ /* 0x000fe20003fc6270 */
[--C-:B------:R-:W-:Y:S01]  /*1930*/  @!P5 IMAD.IADD R7, R7, 0x1, -R123.reuse ;  /* 0x000000010707d824 */ /* 0x100fe200078e0a7b */
[----:B------:R-:W-:Y:S01]  /*1940*/  ISETP.GE.AND P5, PT, R15, RZ, PT ;  /* 0x000000ff0f00720c */ /* 0x000fe20003fa6270 */
[----:B------:R-:W-:Y:S01]  /*1950*/  IMAD R12, R123, R3, R12 ;  /* 0x000000037b0c7224 */ /* 0x000fe200078e020c */
[----:B------:R-:W-:Y:S01]  /*1960*/  LOP3.LUT R18, R2, 0x28, RZ, 0xfc, !PT ;  /* 0x0000002802127812 */ /* 0x000fe200078efcff */
[----:B------:R-:W-:Y:S01]  /*1970*/  @!P4 IMAD.IADD R11, R11, 0x1, -R123 ;  /* 0x000000010b0bc824 */ /* 0x000fe200078e0a7b */
[----:B------:R-:W-:Y:S01]  /*1980*/  ISETP.GT.U32.AND P4, PT, R123, R10, PT ;  /* 0x0000000a7b00720c */ /* 0x000fe20003f84070 */
[----:B0-----:R-:W-:Y:S01]  /*1990*/  IMAD.HI.U32 R5, R0, R13, RZ ;  /* 0x0000000d00057227 */ /* 0x001fe200078e00ff */
[----:B------:R-:W-:-:S02]  /*19a0*/  IABS R21, R28 ;  /* 0x0000001c00157213 */ /* 0x000fc40000000000 */
[C---:B------:R-:W-:Y:S01]  /*19b0*/  LOP3.LUT R60, R2.reuse, 0x70, RZ, 0xfc, !PT ;  /* 0x00000070023c7812 */ /* 0x040fe200078efcff */
[----:B------:R-:W-:Y:S01]  /*19c0*/  @!P3 IMAD.IADD R9, R9, 0x1, -R123 ;  /* 0x000000010909b824 */ /* 0x000fe200078e0a7b */
[C---:B------:R-:W-:Y:S01]  /*19d0*/  ISETP.GT.U32.AND P3, PT, R123.reuse, R12, PT ;  /* 0x0000000c7b00720c */ /* 0x040fe20003f64070 */
[----:B------:R-:W-:Y:S01]  /*19e0*/  IMAD.MOV R6, RZ, RZ, -R5 ;  /* 0x000000ffff067224 */ /* 0x000fe200078e0a05 */
[----:B------:R-:W-:Y:S01]  /*19f0*/  LOP3.LUT R5, R2, 0x26, RZ, 0xfc, !PT ;  /* 0x0000002602057812 */ /* 0x000fe200078efcff */
[----:B------:R-:W-:Y:S01]  /*1a00*/  IMAD.HI.U32 R3, R0, R14, RZ ;  /* 0x0000000e00037227 */ /* 0x000fe200078e00ff */
[C---:B------:R-:W-:Y:S02]  /*1a10*/  LOP3.LUT R61, R2.reuse, 0x72, RZ, 0xfc, !PT ;  /* 0x00000072023d7812 */ /* 0x040fe400078efcff */
[----:B------:R-:W-:Y:S01]  /*1a20*/  LOP3.LUT R62, R2, 0x74, RZ, 0xfc, !PT ;  /* 0x00000074023e7812 */ /* 0x000fe200078efcff */
[C---:B------:R-:W-:Y:S01]  /*1a30*/  IMAD R13, R123.reuse, R6, R13 ;  /* 0x000000067b0d7224 */ /* 0x040fe200078e020d */
[----:B------:R-:W-:Y:S01]  /*1a40*/  IABS R53, R60 ;  /* 0x0000003c00357213 */ /* 0x000fe20000000000 */
[----:B------:R-:W-:Y:S01]  /*1a50*/  IMAD.MOV R3, RZ, RZ, -R3 ;  /* 0x000000ffff037224 */ /* 0x000fe200078e0a03 */
[----:B------:R-:W-:Y:S01]  /*1a60*/  IABS R54, R61 ;  /* 0x0000003d00367213 */ /* 0x000fe20000000000 */
[----:B------:R-:W-:Y:S01]  /*1a70*/  @!P5 IMAD.MOV R9, RZ, RZ, -R9 ;  /* 0x000000ffff09d224 */ /* 0x000fe200078e0a09 */
[----:B------:R-:W-:Y:S01]  /*1a80*/  ISETP.GT.U32.AND P5, PT, R123, R13, PT ;  /* 0x0000000d7b00720c */ /* 0x000fe20003fa4070 */
[--C-:B------:R-:W-:Y:S01]  /*1a90*/  @!P4 IMAD.IADD R10, R10, 0x1, -R123.reuse ;  /* 0x000000010a0ac824 */ /* 0x100fe200078e0a7b */
[----:B------:R-:W-:Y:S01]  /*1aa0*/  ISETP.GE.AND P4, PT, R17, RZ, PT ;  /* 0x000000ff1100720c */ /* 0x000fe20003f86270 */
[C---:B------:R-:W-:Y:S01]  /*1ab0*/  IMAD R14, R123.reuse, R3, R14 ;  /* 0x000000037b0e7224 */ /* 0x040fe200078e020e */
[----:B------:R-:W-:Y:S01]  /*1ac0*/  IABS R17, R18 ;  /* 0x0000001200117213 */ /* 0x000fe20000000000 */
[----:B------:R-:W-:Y:S01]  /*1ad0*/  @!P3 IMAD.IADD R12, R12, 0x1, -R123 ;  /* 0x000000010c0cb824 */ /* 0x000fe200078e0a7b */
[----:B------:R-:W-:Y:S01]  /*1ae0*/  IABS R55, R62 ;  /* 0x0000003e00377213 */ /* 0x000fe20000000000 */
[----:B------:R-:W-:Y:S01]  /*1af0*/  @!P6 IMAD.MOV R10, RZ, RZ, -R10 ;  /* 0x000000ffff0ae224 */ /* 0x000fe200078e0a0a */
[C---:B------:R-:W-:Y:S01]  /*1b00*/  ISETP.GT.U32.AND P6, PT, R123.reuse, R14, PT ;  /* 0x0000000e7b00720c */ /* 0x040fe20003fc4070 */
[----:B------:R-:W-:Y:S01]  /*1b10*/  @!P0 IMAD.MOV R7, RZ, RZ, -R7 ;  /* 0x000000ffff078224 */ /* 0x000fe200078e0a07 */
[C---:B------:R-:W-:Y:S01]  /*1b20*/  ISETP.GT.U32.AND P0, PT, R123.reuse, R11, PT ;  /* 0x0000000b7b00720c */ /* 0x040fe20003f04070 */
[----:B------:R-:W-:Y:S01]  /*1b30*/  IMAD.MOV.U32 R8, RZ, RZ, R4 ;  /* 0x000000ffff087224 */ /* 0x000fe200078e0004 */
[----:B------:R-:W-:Y:S01]  /*1b40*/  ISETP.GT.U32.AND P3, PT, R123, R12, PT ;  /* 0x0000000c7b00720c */ /* 0x000fe20003f64070 */
[----:B------:R-:W-:Y:S01]  /*1b50*/  @!P5 IMAD.IADD R13, R13, 0x1, -R123 ;  /* 0x000000010d0dd824 */ /* 0x000fe200078e0a7b */
[----:B------:R-:W-:Y:S01]  /*1b60*/  LOP3.LUT R4, R2, 0x24, RZ, 0xfc, !PT ;  /* 0x0000002402047812 */ /* 0x000fe200078efcff */
[----:B------:R-:W-:Y:S01]  /*1b70*/  @!P1 IMAD.MOV R8, RZ, RZ, -R8 ;  /* 0x000000ffff089224 */ /* 0x000fe200078e0a08 */
[----:B------:R-:W-:Y:S01]  /*1b80*/  ISETP.GE.AND P1, PT, R16, RZ, PT ;  /* 0x000000ff1000720c */ /* 0x000fe20003f26270 */
[----:B------:R-:W-:Y:S01]  /*1b90*/  STL [R1+0x648], R7 ;  /* 0x0006480701007387 */ /* 0x000fe20000100800 */
[----:B------:R-:W-:-:S02]  /*1ba0*/  IABS R15, R4 ;  /* 0x00000004000f7213 */ /* 0x000fc40000000000 */
[----:B------:R-:W-:Y:S01]  /*1bb0*/  LOP3.LUT R63, R2, 0x7e, RZ, 0xfc, !PT ;  /* 0x0000007e023f7812 */ /* 0x000fe200078efcff */
[--C-:B------:R-:W-:Y:S01]  /*1bc0*/  @!P6 IMAD.IADD R14, R14, 0x1, -R123.reuse ;  /* 0x000000010e0ee824 */ /* 0x100fe200078e0a7b */
[----:B------:R-:W-:Y:S01]  /*1bd0*/  IABS R16, R5 ;  /* 0x0000000500107213 */ /* 0x000fe20000000000 */
[--C-:B------:R-:W-:Y:S01]  /*1be0*/  @!P0 IMAD.IADD R11, R11, 0x1, -R123.reuse ;  /* 0x000000010b0b8824 */ /* 0x100fe200078e0a7b */
[----:B------:R-:W-:Y:S01]  /*1bf0*/  ISETP.GT.U32.AND P5, PT, R123, R13, PT ;  /* 0x0000000d7b00720c */ /* 0x000fe20003fa4070 */
[----:B------:R-:W-:Y:S01]  /*1c00*/  @!P3 IMAD.IADD R12, R12, 0x1, -R123 ;  /* 0x000000010c0cb824 */ /* 0x000fe200078e0a7b */
[----:B------:R-:W-:Y:S01]  /*1c10*/  ISETP.GE.AND P0, PT, R19, RZ, PT ;  /* 0x000000ff1300720c */ /* 0x000fe20003f06270 */
[----:B------:R-:W-:Y:S01]  /*1c20*/  IMAD.HI.U32 R3, R0, R15, RZ ;  /* 0x0000000f00037227 */ /* 0x000fe200078e00ff */
[----:B------:R-:W-:Y:S01]  /*1c30*/  ISETP.GE.AND P3, PT, R4, RZ, PT ;  /* 0x000000ff0400720c */ /* 0x000fe20003f66270 */
[----:B------:R-:W-:Y:S01]  /*1c40*/  STL [R1+0x64c], R8 ;  /* 0x00064c0801007387 */ /* 0x000fe20000100800 */
[----:B------:R-:W-:Y:S01]  /*1c50*/  ISETP.GT.U32.AND P6, PT, R123, R14, PT ;  /* 0x0000000e7b00720c */ /* 0x000fe20003fc4070 */
[----:B------:R-:W-:Y:S01]  /*1c60*/  IMAD.HI.U32 R4, R0, R16, RZ ;  /* 0x0000001000047227 */ /* 0x000fe200078e00ff */
[----:B------:R-:W-:Y:S01]  /*1c70*/  IABS R19, R26 ;  /* 0x0000001a00137213 */ /* 0x000fe20000000000 */
[----:B------:R0:W-:Y:S01]  /*1c80*/  STL [R1+0x650], R9 ;  /* 0x0006500901007387 */ /* 0x0001e20000100800 */
[C---:B------:R-:W-:Y:S01]  /*1c90*/  LOP3.LUT R71, R2.reuse, 0x82, RZ, 0xfc, !PT ;  /* 0x0000008202477812 */ /* 0x040fe200078efcff */
[----:B------:R-:W-:Y:S01]  /*1ca0*/  IMAD.MOV R6, RZ, RZ, -R3 ;  /* 0x000000ffff067224 */ /* 0x000fe200078e0a03 */
[C---:B------:R-:W-:Y:S01]  /*1cb0*/  LOP3.LUT R73, R2.reuse, 0x86, RZ, 0xfc, !PT ;  /* 0x0000008602497812 */ /* 0x040fe200078efcff */
[----:B------:R-:W-:Y:S01]  /*1cc0*/  IMAD.MOV R4, RZ, RZ, -R4 ;  /* 0x000000ffff047224 */ /* 0x000fe200078e0a04 */
[C---:B------:R-:W-:Y:S01]  /*1cd0*/  LOP3.LUT R72, R2.reuse, 0x88, RZ, 0xfc, !PT ;  /* 0x0000008802487812 */ /* 0x040fe200078efcff */
[----:B------:R-:W-:Y:S01]  /*1ce0*/  @!P5 IMAD.IADD R13, R13, 0x1, -R123 ;  /* 0x000000010d0dd824 */ /* 0x000fe200078e0a7b */
[----:B------:R-:W-:Y:S01]  /*1cf0*/  ISETP.GE.AND P5, PT, R5, RZ, PT ;  /* 0x000000ff0500720c */ /* 0x000fe20003fa6270 */
[C---:B------:R-:W-:Y:S01]  /*1d00*/  IMAD R15, R123.reuse, R6, R15 ;  /* 0x000000067b0f7224 */ /* 0x040fe200078e020f */
[----:B------:R-:W-:Y:S01]  /*1d10*/  LOP3.LUT R74, R2, 0x84, RZ, 0xfc, !PT ;  /* 0x00000084024a7812 */ /* 0x000fe200078efcff */
[C---:B------:R-:W-:Y:S01]  /*1d20*/  IMAD R16, R123.reuse, R4, R16 ;  /* 0x000000047b107224 */ /* 0x040fe200078e0210 */
[----:B------:R-:W-:Y:S01]  /*1d30*/  IABS R66, R73 ;  /* 0x0000004900427213 */ /* 0x000fe20000000000 */
[----:B------:R-:W-:Y:S01]  /*1d40*/  @!P1 IMAD.MOV R11, RZ, RZ, -R11 ;  /* 0x000000ffff0b9224 */ /* 0x000fe200078e0a0b */
[----:B------:R-:W-:Y:S01]  /*1d50*/  ISETP.GE.AND P1, PT, R20, RZ, PT ;  /* 0x000000ff1400720c */ /* 0x000fe20003f26270 */
[----:B------:R-:W-:Y:S01]  /*1d60*/  @!P0 IMAD.MOV R13, RZ, RZ, -R13 ;  /* 0x000000ffff0d8224 */ /* 0x000fe200078e0a0d */
[C---:B------:R-:W-:Y:S01]  /*1d70*/  ISETP.GT.U32.AND P0, PT, R123.reuse, R15, PT ;  /* 0x0000000f7b00720c */ /* 0x040fe20003f04070 */
[----:B------:R-:W-:Y:S01]  /*1d80*/  @!P6 IMAD.IADD R14, R14, 0x1, -R123 ;  /* 0x000000010e0ee824 */ /* 0x000fe200078e0a7b */
[C---:B------:R-:W-:Y:S01]  /*1d90*/  ISETP.GT.U32.AND P6, PT, R123.reuse, R16, PT ;  /* 0x000000107b00720c */ /* 0x040fe20003fc4070 */
[----:B------:R-:W-:Y:S01]  /*1da0*/  IMAD.HI.U32 R3, R0, R17, RZ ;  /* 0x0000001100037227 */ /* 0x000fe200078e00ff */
[----:B------:R-:W-:Y:S01]  /*1db0*/  IABS R20, R27 ;  /* 0x0000001b00147213 */ /* 0x000fe20000000000 */
[----:B------:R-:W-:Y:S01]  /*1dc0*/  STL [R1+0x654], R10 ;  /* 0x0006540a01007387 */ /* 0x000fe20000100800 */
[----:B------:R-:W-:Y:S01]  /*1dd0*/  IABS R67, R72 ;  /* 0x0000004800437213 */ /* 0x000fe20000000000 */
[----:B------:R-:W-:Y:S01]  /*1de0*/  IMAD.MOV R6, RZ, RZ, -R3 ;  /* 0x000000ffff067224 */ /* 0x000fe200078e0a03 */
[----:B------:R-:W-:Y:S01]  /*1df0*/  LOP3.LUT R75, R2, 0x8e, RZ, 0xfc, !PT ;  /* 0x0000008e024b7812 */ /* 0x000fe200078efcff */
[----:B------:R-:W-:Y:S01]  /*1e00*/  @!P4 IMAD.MOV R12, RZ, RZ, -R12 ;  /* 0x000000ffff0cc224 */ /* 0x000fe200078e0a0c */
[----:B------:R-:W-:Y:S01]  /*1e10*/  ISETP.GE.AND P4, PT, R18, RZ, PT ;  /* 0x000000ff1200720c */ /* 0x000fe20003f86270 */
[----:B------:R-:W-:Y:S01]  /*1e20*/  IMAD R17, R123, R6, R17 ;  /* 0x000000067b117224 */ /* 0x000fe200078e0211 */
[----:B------:R-:W-:Y:S01]  /*1e30*/  IABS R18, R22 ;  /* 0x0000001600127213 */ /* 0x000fe20000000000 */
[----:B------:R-:W-:Y:S01]  /*1e40*/  @!P1 IMAD.MOV R14, RZ, RZ, -R14 ;  /* 0x000000ffff0e9224 */ /* 0x000fe200078e0a0e */
[----:B------:R-:W-:Y:S01]  /*1e50*/  IABS R70, R75 ;  /* 0x0000004b00467213 */ /* 0x000fe20000000000 */
[--C-:B------:R-:W-:Y:S01]  /*1e60*/  @!P0 IMAD.IADD R15, R15, 0x1, -R123.reuse ;  /* 0x000000010f0f8824 */ /* 0x100fe200078e0a7b */
[C---:B------:R-:W-:Y:S01]  /*1e70*/  ISETP.GT.U32.AND P1, PT, R123.reuse, R17, PT ;  /* 0x000000117b00720c */ /* 0x040fe20003f24070 */
[----:B------:R-:W-:Y:S01]  /*1e80*/  @!P6 IMAD.IADD R16, R16, 0x1, -R123 ;  /* 0x000000011010e824 */ /* 0x000fe200078e0a7b */
[----:B------:R-:W-:Y:S01]  /*1e90*/  LOP3.LUT R77, R2, 0x9a, RZ, 0xfc, !PT ;  /* 0x0000009a024d7812 */ /* 0x000fe200078efcff */
[C---:B------:R-:W-:Y:S01]  /*1ea0*/  IMAD.HI.U32 R4, R0.reuse, R19, RZ ;  /* 0x0000001300047227 */ /* 0x040fe200078e00ff */
[C---:B------:R-:W-:Y:S01]  /*1eb0*/  ISETP.GT.U32.AND P0, PT, R123.reuse, R15, PT ;  /* 0x0000000f7b00720c */ /* 0x040fe20003f04070 */
[----:B------:R1:W-:Y:S01]  /*1ec0*/  STL [R1+0x658], R11 ;  /* 0x0006580b01007387 */ /* 0x0003e20000100800 */
[C---:B------:R-:W-:Y:S01]  /*1ed0*/  ISETP.GT.U32.AND P6, PT, R123.reuse, R16, PT ;  /* 0x000000107b00720c */ /* 0x040fe20003fc4070 */
[----:B------:R-:W-:Y:S01]  /*1ee0*/  IMAD.MOV R4, RZ, RZ, -R4 ;  /* 0x000000ffff047224 */ /* 0x000fe200078e0a04 */
[----:B------:R-:W-:Y:S01]  /*1ef0*/  IABS R76, R77 ;  /* 0x0000004d004c7213 */ /* 0x000fe20000000000 */
[----:B------:R-:W-:Y:S01]  /*1f00*/  IMAD.HI.U32 R3, R0, R18, RZ ;  /* 0x0000001200037227 */ /* 0x000fe200078e00ff */
[C---:B------:R-:W-:Y:S01]  /*1f10*/  LOP3.LUT R78, R2.reuse, 0x9c, RZ, 0xfc, !PT ;  /* 0x0000009c024e7812 */ /* 0x040fe200078efcff */
[----:B------:R-:W-:Y:S01]  /*1f20*/  STL [R1+0x65c], R12 ;  /* 0x00065c0c01007387 */ /* 0x000fe20000100800 */
[C---:B------:R-:W-:Y:S01]  /*1f30*/  LOP3.LUT R88, R2.reuse, 0x9e, RZ, 0xfc, !PT ;  /* 0x0000009e02587812 */ /* 0x040fe200078efcff */
[----:B------:R-:W-:Y:S01]  /*1f40*/  IMAD R19, R123, R4, R19 ;  /* 0x000000047b137224 */ /* 0x000fe200078e0213 */
[----:B------:R-:W-:Y:S01]  /*1f50*/  LOP3.LUT R84, R2, 0xa0, RZ, 0xfc, !PT ;  /* 0x000000a002547812 */ /* 0x000fe200078efcff */
[----:B------:R-:W-:Y:S01]  /*1f60*/  IMAD.MOV R3, RZ, RZ, -R3 ;  /* 0x000000ffff037224 */ /* 0x000fe200078e0a03 */
[----:B------:R-:W-:Y:S01]  /*1f70*/  IABS R79, R88 ;  /* 0x00000058004f7213 */ /* 0x000fe20000000000 */
[----:B------:R-:W-:Y:S01]  /*1f80*/  @!P1 IMAD.IADD R17, R17, 0x1, -R123 ;  /* 0x0000000111119824 */ /* 0x000fe200078e0a7b */
[C---:B------:R-:W-:Y:S01]  /*1f90*/  ISETP.GT.U32.AND P1, PT, R123.reuse, R19, PT ;  /* 0x000000137b00720c */ /* 0x040fe20003f24070 */
[----:B------:R-:W-:Y:S01]  /*1fa0*/  IMAD.HI.U32 R5, R0, R20, RZ ;  /* 0x0000001400057227 */ /* 0x000fe200078e00ff */
[----:B------:R-:W-:Y:S01]  /*1fb0*/  IABS R80, R84 ;  /* 0x0000005400507213 */ /* 0x000fe20000000000 */
[----:B------:R2:W-:Y:S01]  /*1fc0*/  STL [R1+0x660], R13 ;  /* 0x0006600d01007387 */ /* 0x0005e20000100800 */
[C---:B------:R-:W-:Y:S01]  /*1fd0*/  LOP3.LUT R85, R2.reuse, 0xa2, RZ, 0xfc, !PT ;  /* 0x000000a202557812 */ /* 0x040fe200078efcff */
[----:B------:R-:W-:Y:S01]  /*1fe0*/  IMAD R18, R123, R3, R18 ;  /* 0x000000037b127224 */ /* 0x000fe200078e0212 */
[----:B------:R-:W-:Y:S01]  /*1ff0*/  LOP3.LUT R90, R2, 0xa4, RZ, 0xfc, !PT ;  /* 0x000000a4025a7812 */ /* 0x000fe200078efcff */
[----:B------:R-:W-:Y:S01]  /*2000*/  IMAD.MOV R5, RZ, RZ, -R5 ;  /* 0x000000ffff057224 */ /* 0x000fe200078e0a05 */
[----:B------:R-:W-:Y:S01]  /*2010*/  IABS R81, R85 ;  /* 0x0000005500517213 */ /* 0x000fe20000000000 */
[--C-:B------:R-:W-:Y:S01]  /*2020*/  @!P0 IMAD.IADD R15, R15, 0x1, -R123.reuse ;  /* 0x000000010f0f8824 */ /* 0x100fe200078e0a7b */
[----:B------:R-:W-:Y:S01]  /*2030*/  ISETP.GE.AND P0, PT, R22, RZ, PT ;  /* 0x000000ff1600720c */ /* 0x000fe20003f06270 */
[----:B------:R-:W-:Y:S01]  /*2040*/  @!P6 IMAD.IADD R16, R16, 0x1, -R123 ;  /* 0x000000011010e824 */ /* 0x000fe200078e0a7b */
[C---:B------:R-:W-:Y:S01]  /*2050*/  ISETP.GT.U32.AND P6, PT, R123.reuse, R18, PT ;  /* 0x000000127b00720c */ /* 0x040fe20003fc4070 */
[C---:B------:R-:W-:Y:S01]  /*2060*/  IMAD R20, R123.reuse, R5, R20 ;  /* 0x000000057b147224 */ /* 0x040fe200078e0214 */
[----:B------:R-:W-:Y:S01]  /*2070*/  LOP3.LUT R5, R2, 0x32, RZ, 0xfc, !PT ;  /* 0x0000003202057812 */ /* 0x000fe200078efcff */
[----:B------:R-:W-:Y:S01]  /*2080*/  @!P3 IMAD.MOV R15, RZ, RZ, -R15 ;  /* 0x000000ffff0fb224 */ /* 0x000fe200078e0a0f */
[C---:B------:R-:W-:Y:S01]  /*2090*/  ISETP.GT.U32.AND P3, PT, R123.reuse, R17, PT ;  /* 0x000000117b00720c */ /* 0x040fe20003f64070 */
[----:B------:R-:W-:Y:S01]  /*20a0*/  IMAD.HI.U32 R6, R0, R21, RZ ;  /* 0x0000001500067227 */ /* 0x000fe200078e00ff */
[----:B------:R-:W-:Y:S01]  /*20b0*/  IABS R22, R5 ;  /* 0x0000000500167213 */ /* 0x000fe20000000000 */
[----:B------:R3:W-:Y:S01]  /*20c0*/  STL [R1+0x664], R14 ;  /* 0x0006640e01007387 */ /* 0x0007e20000100800 */
[C---:B------:R-:W-:Y:S01]  /*20d0*/  LOP3.LUT R86, R2.reuse, 0xa6, RZ, 0xfc, !PT ;  /* 0x000000a602567812 */ /* 0x040fe200078efcff */
[----:B------:R-:W-:Y:S01]  /*20e0*/  @!P5 IMAD.MOV R16, RZ, RZ, -R16 ;  /* 0x000000ffff10d224 */ /* 0x000fe200078e0a10 */
[----:B------:R-:W-:Y:S01]  /*20f0*/  ISETP.GT.U32.AND P5, PT, R123, R20, PT ;  /* 0x000000147b00720c */ /* 0x000fe20003fa4070 */
[----:B------:R-:W-:Y:S01]  /*2100*/  IMAD.MOV R6, RZ, RZ, -R6 ;  /* 0x000000ffff067224 */ /* 0x000fe200078e0a06 */
[----:B------:R-:W-:Y:S01]  /*2110*/  IABS R82, R86 ;  /* 0x0000005600527213 */ /* 0x000fe20000000000 */
[----:B------:R-:W-:Y:S01]  /*2120*/  @!P1 IMAD.IADD R19, R19, 0x1, -R123 ;  /* 0x0000000113139824 */ /* 0x000fe200078e0a7b */
[----:B------:R-:W-:Y:S01]  /*2130*/  LOP3.LUT R87, R2, 0xaa, RZ, 0xfc, !PT ;  /* 0x000000aa02577812 */ /* 0x000fe200078efcff */
[----:B------:R-:W-:Y:S01]  /*2140*/  IMAD.HI.U32 R4, R0, R23, RZ ;  /* 0x0000001700047227 */ /* 0x000fe200078e00ff */
[----:B------:R-:W-:-:S02]  /*2150*/  LOP3.LUT R89, R2, 0xac, RZ, 0xfc, !PT ;  /* 0x000000ac02597812 */ /* 0x000fc400078efcff */
[----:B------:R-:W-:Y:S01]  /*2160*/  LOP3.LUT R91, R2, 0xae, RZ, 0xfc, !PT ;  /* 0x000000ae025b7812 */ /* 0x000fe200078efcff */
[C---:B------:R-:W-:Y:S01]  /*2170*/  IMAD R21, R123.reuse, R6, R21 ;  /* 0x000000067b157224 */ /* 0x040fe200078e0215 */
[C---:B------:R-:W-:Y:S01]  /*2180*/  ISETP.GT.U32.AND P1, PT, R123.reuse, R19, PT ;  /* 0x000000137b00720c */ /* 0x040fe20003f24070 */
[--C-:B------:R-:W-:Y:S01]  /*2190*/  @!P6 IMAD.IADD R18, R18, 0x1, -R123.reuse ;  /* 0x000000011212e824 */ /* 0x100fe200078e0a7b */
[C---:B------:R-:W-:Y:S01]  /*21a0*/  LOP3.LUT R92, R2.reuse, 0xb0, RZ, 0xfc, !PT ;  /* 0x000000b0025c7812 */ /* 0x040fe200078efcff */
[----:B------:R-:W-:Y:S01]  /*21b0*/  IMAD.MOV R6, RZ, RZ, -R4 ;  /* 0x000000ffff067224 */ /* 0x000fe200078e0a04 */
[----:B------:R-:W-:Y:S01]  /*21c0*/  LOP3.LUT R95, R2, 0xba, RZ, 0xfc, !PT ;  /* 0x000000ba025f7812 */ /* 0x000fe200078efcff */
[----:B------:R-:W-:Y:S01]  /*21d0*/  IMAD.HI.U32 R3, R0, R22, RZ ;  /* 0x0000001600037227 */ /* 0x000fe200078e00ff */
[----:B------:R-:W-:Y:S02]  /*21e0*/  ISETP.GT.U32.AND P6, PT, R123, R18, PT ;  /* 0x000000127b00720c */ /* 0x000fe40003fc4070 */
[C---:B------:R-:W-:Y:S01]  /*21f0*/  LOP3.LUT R96, R2.reuse, 0xbc, RZ, 0xfc, !PT ;  /* 0x000000bc02607812 */ /* 0x040fe200078efcff */
[----:B------:R-:W-:Y:S01]  /*2200*/  @!P3 IMAD.IADD R17, R17, 0x1, -R123 ;  /* 0x000000011111b824 */ /* 0x000fe200078e0a7b */
[C---:B------:R-:W-:Y:S01]  /*2210*/  ISETP.GT.U32.AND P3, PT, R123.reuse, R21, PT ;  /* 0x000000157b00720c */ /* 0x040fe20003f64070 */
[C---:B------:R-:W-:Y:S01]  /*2220*/  IMAD R23, R123.reuse, R6, R23 ;  /* 0x000000067b177224 */ /* 0x040fe200078e0217 */
[C---:B------:R-:W-:Y:S01]  /*2230*/  LOP3.LUT R6, R2.reuse, 0x3a, RZ, 0xfc, !PT ;  /* 0x0000003a02067812 */ /* 0x040fe200078efcff */
[----:B------:R-:W-:Y:S01]  /*2240*/  IMAD.MOV R3, RZ, RZ, -R3 ;  /* 0x000000ffff037224 */ /* 0x000fe200078e0a03 */
[----:B------:R-:W-:Y:S01]  /*2250*/  LOP3.LUT R97, R2, 0xbe, RZ, 0xfc, !PT ;  /* 0x000000be02617812 */ /* 0x000fe200078efcff */
[--C-:B------:R-:W-:Y:S01]  /*2260*/  @!P5 IMAD.IADD R20, R20, 0x1, -R123.reuse ;  /* 0x000000011414d824 */ /* 0x100fe200078e0a7b */
[C---:B------:R-:W-:Y:S01]  /*2270*/  ISETP.GT.U32.AND P5, PT, R123.reuse, R23, PT ;  /* 0x000000177b00720c */ /* 0x040fe20003fa4070 */
[----:B------:R-:W-:Y:S01]  /*2280*/  IMAD R22, R123, R3, R22 ;  /* 0x000000037b167224 */ /* 0x000fe200078e0216 */
[----:B------:R-:W-:Y:S01]  /*2290*/  IABS R93, R96 ;  /* 0x00000060005d7213 */ /* 0x000fe20000000000 */
[--C-:B------:R-:W-:Y:S01]  /*22a0*/  @!P1 IMAD.IADD R19, R19, 0x1, -R123.reuse ;  /* 0x0000000113139824 */ /* 0x100fe200078e0a7b */
[----:B------:R-:W-:Y:S01]  /*22b0*/  LOP3.LUT R98, R2, 0xc0, RZ, 0xfc, !PT ;  /* 0x000000c002627812 */ /* 0x000fe200078efcff */
[--C-:B------:R-:W-:Y:S01]  /*22c0*/  @!P6 IMAD.IADD R18, R18, 0x1, -R123.reuse ;  /* 0x000000011212e824 */ /* 0x100fe200078e0a7b */
[----:B------:R-:W-:Y:S01]  /*22d0*/  ISETP.GT.U32.AND P1, PT, R123, R22, PT ;  /* 0x000000167b00720c */ /* 0x000fe20003f24070 */
[----:B------:R-:W-:Y:S01]  /*22e0*/  @!P3 IMAD.IADD R21, R21, 0x1, -R123 ;  /* 0x000000011515b824 */ /* 0x000fe200078e0a7b */
[----:B------:R-:W-:Y:S01]  /*22f0*/  ISETP.GE.AND P6, PT, R26, RZ, PT ;  /* 0x000000ff1a00720c */ /* 0x000fe20003fc6270 */
[----:B------:R-:W-:Y:S01]  /*2300*/  IMAD.HI.U32 R3, R0, R24, RZ ;  /* 0x0000001800037227 */ /* 0x000fe200078e00ff */
[----:B------:R-:W-:-:S02]  /*2310*/  ISETP.GE.AND P3, PT, R27, RZ, PT ;  /* 0x000000ff1b00720c */ /* 0x000fc40003f66270 */
[----:B------:R-:W-:Y:S01]  /*2320*/  LOP3.LUT R102, R2, 0xc6, RZ, 0xfc, !PT ;  /* 0x000000c602667812 */ /* 0x000fe200078efcff */
[----:B------:R-:W-:Y:S01]  /*2330*/  @!P5 IMAD.IADD R23, R23, 0x1, -R123 ;  /* 0x000000011717d824 */ /* 0x000fe200078e0a7b */
[C---:B------:R-:W-:Y:S01]  /*2340*/  ISETP.GT.U32.AND P5, PT, R123.reuse, R21, PT ;  /* 0x000000157b00720c */ /* 0x040fe20003fa4070 */
[----:B------:R-:W-:Y:S01]  /*2350*/  IMAD.HI.U32 R4, R0, R25, RZ ;  /* 0x0000001900047227 */ /* 0x000fe200078e00ff */
[----:B------:R-:W-:Y:S02]  /*2360*/  IABS R27, R32 ;  /* 0x00000020001b7213 */ /* 0x000fe40000000000 */
[----:B------:R-:W-:Y:S01]  /*2370*/  LOP3.LUT R104, R2, 0xcc, RZ, 0xfc, !PT ;  /* 0x000000cc02687812 */ /* 0x000fe200078efcff */
[----:B------:R-:W-:Y:S01]  /*2380*/  IMAD.MOV R3, RZ, RZ, -R3 ;  /* 0x000000ffff037224 */ /* 0x000fe200078e0a03 */
[----:B------:R-:W-:Y:S01]  /*2390*/  IABS R26, R6 ;  /* 0x00000006001a7213 */ /* 0x000fe20000000000 */
[----:B------:R-:W-:Y:S01]  /*23a0*/  @!P1 IMAD.IADD R22, R22, 0x1, -R123 ;  /* 0x0000000116169824 */ /* 0x000fe200078e0a7b */
[C---:B------:R-:W-:Y:S01]  /*23b0*/  ISETP.GT.U32.AND P1, PT, R123.reuse, R20, PT ;  /* 0x000000147b00720c */ /* 0x040fe20003f24070 */
[----:B------:R-:W-:Y:S01]  /*23c0*/  IMAD.MOV R4, RZ, RZ, -R4 ;  /* 0x000000ffff047224 */ /* 0x000fe200078e0a04 */
[----:B------:R-:W-:Y:S01]  /*23d0*/  IABS R99, R98 ;  /* 0x0000006200637213 */ /* 0x000fe20000000000 */
[C---:B------:R-:W-:Y:S01]  /*23e0*/  IMAD R24, R123.reuse, R3, R24 ;  /* 0x000000037b187224 */ /* 0x040fe200078e0218 */
[C---:B------:R-:W-:Y:S01]  /*23f0*/  LOP3.LUT R111, R2.reuse, 0xd6, RZ, 0xfc, !PT ;  /* 0x000000d6026f7812 */ /* 0x040fe200078efcff */
[----:B------:R-:W-:Y:S01]  /*2400*/  @!P4 IMAD.MOV R17, RZ, RZ, -R17 ;  /* 0x000000ffff11c224 */ /* 0x000fe200078e0a11 */
[C---:B------:R-:W-:Y:S01]  /*2410*/  ISETP.GT.U32.AND P4, PT, R123.reuse, R23, PT ;  /* 0x000000177b00720c */ /* 0x040fe20003f84070 */
[----:B------:R-:W-:Y:S01]  /*2420*/  @!P0 IMAD.MOV R18, RZ, RZ, -R18 ;  /* 0x000000ffff128224 */ /* 0x000fe200078e0a12 */
[C---:B------:R-:W-:Y:S01]  /*2430*/  ISETP.GT.U32.AND P0, PT, R123.reuse, R22, PT ;  /* 0x000000167b00720c */ /* 0x040fe20003f04070 */
[C---:B------:R-:W-:Y:S01]  /*2440*/  IMAD R25, R123.reuse, R4, R25 ;  /* 0x000000047b197224 */ /* 0x040fe200078e0219 */
[----:B------:R-:W-:Y:S01]  /*2450*/  LOP3.LUT R107, R2, 0xd4, RZ, 0xfc, !PT ;  /* 0x000000d4026b7812 */ /* 0x000fe200078efcff */
[----:B------:R-:W-:Y:S01]  /*2460*/  @!P6 IMAD.MOV R19, RZ, RZ, -R19 ;  /* 0x000000ffff13e224 */ /* 0x000fe200078e0a13 */
[----:B------:R-:W-:Y:S01]  /*2470*/  ISETP.GT.U32.AND P6, PT, R123, R24, PT ;  /* 0x000000187b00720c */ /* 0x000fe20003fc4070 */
[----:B------:R-:W-:Y:S01]  /*2480*/  @!P5 IMAD.IADD R21, R21, 0x1, -R123 ;  /* 0x000000011515d824 */ /* 0x000fe200078e0a7b */
[----:B------:R-:W-:Y:S01]  /*2490*/  ISETP.GT.U32.AND P5, PT, R123, R25, PT ;  /* 0x000000197b00720c */ /* 0x000fe20003fa4070 */
[----:B------:R-:W-:Y:S01]  /*24a0*/  IMAD.HI.U32 R4, R0, R27, RZ ;  /* 0x0000001b00047227 */ /* 0x000fe200078e00ff */
[----:B------:R-:W-:-:S02]  /*24b0*/  LOP3.LUT R117, R2, 0xe2, RZ, 0xfc, !PT ;  /* 0x000000e202757812 */ /* 0x000fc400078efcff */
[----:B------:R-:W-:Y:S01]  /*24c0*/  LOP3.LUT R118, R2, 0xe6, RZ, 0xfc, !PT ;  /* 0x000000e602767812 */ /* 0x000fe200078efcff */
[--C-:B------:R-:W-:Y:S01]  /*24d0*/  @!P4 IMAD.IADD R23, R23, 0x1, -R123.reuse ;  /* 0x000000011717c824 */ /* 0x100fe200078e0a7b */
[----:B------:R-:W-:Y:S01]  /*24e0*/  ISETP.GE.AND P4, PT, R29, RZ, PT ;  /* 0x000000ff1d00720c */ /* 0x000fe20003f86270 */
[--C-:B------:R-:W-:Y:S01]  /*24f0*/  @!P0 IMAD.IADD R22, R22, 0x1, -R123.reuse ;  /* 0x0000000116168824 */ /* 0x100fe200078e0a7b */
[----:B------:R-:W-:Y:S01]  /*2500*/  ISETP.GE.AND P0, PT, R5, RZ, PT ;  /* 0x000000ff0500720c */ /* 0x000fe20003f06270 */
[----:B------:R-:W-:Y:S01]  /*2510*/  IMAD.HI.U32 R3, R0, R26, RZ ;  /* 0x0000001a00037227 */ /* 0x000fe200078e00ff */
[----:B------:R-:W-:Y:S01]  /*2520*/  LOP3.LUT R5, R2, 0x3e, RZ, 0xfc, !PT ;  /* 0x0000003e02057812 */ /* 0x000fe200078efcff */
[----:B------:R-:W-:Y:S01]  /*2530*/  VOTEU.ALL UP1, P2 ;  /* 0x0000000000ff7886 */ /* 0x000fe20001020000 */
[----:B------:R-:W-:Y:S01]  /*2540*/  IABS R114, R118 ;  /* 0x0000007600727213 */ /* 0x000fe20000000000 */
[--C-:B------:R-:W-:Y:S01]  /*2550*/  @!P6 IMAD.IADD R24, R24, 0x1, -R123.reuse ;  /* 0x000000011818e824 */ /* 0x100fe200078e0a7b */
[----:B------:R-:W-:Y:S01]  /*2560*/  ISETP.GE.AND P6, PT, R30, RZ, PT ;  /* 0x000000ff1e00720c */ /* 0x000fe20003fc6270 */
[--C-:B------:R-:W-:Y:S01]  /*2570*/  @!P1 IMAD.IADD R20, R20, 0x1, -R123.reuse ;  /* 0x0000000114149824 */ /* 0x100fe200078e0a7b */
[----:B------:R-:W-:Y:S01]  /*2580*/  ISETP.GE.AND P1, PT, R28, RZ, PT ;  /* 0x000000ff1c00720c */ /* 0x000fe20003f26270 */
[----:B------:R-:W-:Y:S01]  /*2590*/  IMAD.MOV R4, RZ, RZ, -R4 ;  /* 0x000000ffff047224 */ /* 0x000fe200078e0a04 */
[----:B------:R-:W-:Y:S01]  /*25a0*/  IABS R28, R5 ;  /* 0x00000005001c7213 */ /* 0x000fe20000000000 */
[----:B------:R-:W-:Y:S01]  /*25b0*/  @!P5 IMAD.IADD R25, R25, 0x1, -R123 ;  /* 0x000000011919d824 */ /* 0x000fe200078e0a7b */
[C---:B------:R-:W-:Y:S01]  /*25c0*/  ISETP.GT.U32.AND P5, PT, R123.reuse, R24, PT ;  /* 0x000000187b00720c */ /* 0x040fe20003fa4070 */
[----:B------:R-:W-:Y:S01]  /*25d0*/  IMAD.MOV R3, RZ, RZ, -R3 ;  /* 0x000000ffff037224 */ /* 0x000fe200078e0a03 */
[C---:B0-----:R-:W-:Y:S01]  /*25e0*/  LOP3.LUT R9, R2.reuse, 0xea, RZ, 0xfc, !PT ;  /* 0x000000ea02097812 */ /* 0x041fe200078efcff */
[C---:B------:R-:W-:Y:S01]  /*25f0*/  IMAD R27, R123.reuse, R4, R27 ;  /* 0x000000047b1b7224 */ /* 0x040fe200078e021b */
[C---:B------:R-:W-:Y:S01]  /*2600*/  LOP3.LUT R7, R2.reuse, 0xec, RZ, 0xfc, !PT ;  /* 0x000000ec02077812 */ /* 0x040fe200078efcff */
[C---:B------:R-:W-:Y:S01]  /*2610*/  IMAD R26, R123.reuse, R3, R26 ;  /* 0x000000037b1a7224 */ /* 0x040fe200078e021a */
[----:B-1----:R-:W-:Y:S01]  /*2620*/  LOP3.LUT R11, R2, 0xee, RZ, 0xfc, !PT ;  /* 0x000000ee020b7812 */ /* 0x002fe200078efcff */
[----:B------:R-:W-:Y:S01]  /*2630*/  IMAD.HI.U32 R3, R0, R28, RZ ;  /* 0x0000001c00037227 */ /* 0x000fe200078e00ff */
[C---:B------:R-:W-:Y:S01]  /*2640*/  LOP3.LUT R8, R2.reuse, 0xf0, RZ, 0xfc, !PT ;  /* 0x000000f002087812 */ /* 0x040fe200078efcff */
[----:B------:R-:W-:Y:S01]  /*2650*/  UMOV UR4, 0x1 ;  /* 0x0000000100047882 */ /* 0x000fe20000000000 */
[----:B------:R-:W-:Y:S01]  /*2660*/  LOP3.LUT R122, R2, 0xf2, RZ, 0xfc, !PT ;  /* 0x000000f2027a7812 */ /* 0x000fe200078efcff */
[----:B------:R-:W-:Y:S01]  /*2670*/  @!P4 IMAD.MOV R23, RZ, RZ, -R23 ;  /* 0x000000ffff17c224 */ /* 0x000fe200078e0a17 */
[C---:B------:R-:W-:Y:S01]  /*2680*/  ISETP.GT.U32.AND P4, PT, R123.reuse, R27, PT ;  /* 0x0000001b7b00720c */ /* 0x040fe20003f84070 */
[----:B------:R-:W-:Y:S01]  /*2690*/  IMAD.MOV R3, RZ, RZ, -R3 ;  /* 0x000000ffff037224 */ /* 0x000fe200078e0a03 */
[----:B------:R-:W-:Y:S01]  /*26a0*/  IABS R119, R8 ;  /* 0x0000000800777213 */ /* 0x000fe20000000000 */
[----:B------:R-:W-:Y:S01]  /*26b0*/  @!P3 IMAD.MOV R20, RZ, RZ, -R20 ;  /* 0x000000ffff14b224 */ /* 0x000fe200078e0a14 */
[C---:B------:R-:W-:Y:S01]  /*26c0*/  ISETP.GT.U32.AND P3, PT, R123.reuse, R26, PT ;  /* 0x0000001a7b00720c */ /* 0x040fe20003f64070 */
[--C-:B------:R-:W-:Y:S01]  /*26d0*/  @!P5 IMAD.IADD R24, R24, 0x1, -R123.reuse ;  /* 0x000000011818d824 */ /* 0x100fe200078e0a7b */
[----:B------:R-:W-:Y:S01]  /*26e0*/  ISETP.GE.AND P5, PT, R6, RZ, PT ;  /* 0x000000ff0600720c */ /* 0x000fe20003fa6270 */
[----:B------:R-:W-:Y:S01]  /*26f0*/  IMAD R28, R123, R3, R28 ;  /* 0x000000037b1c7224 */ /* 0x000fe200078e021c */
[C---:B------:R-:W-:Y:S01]  /*2700*/  LOP3.LUT R6, R2.reuse, 0x42, RZ, 0xfc, !PT ;  /* 0x0000004202067812 */ /* 0x040fe200078efcff */
[----:B------:R-:W-:Y:S01]  /*2710*/  @!P0 IMAD.MOV R22, RZ, RZ, -R22 ;  /* 0x000000ffff168224 */ /* 0x000fe200078e0a16 */
[----:B------:R-:W-:Y:S01]  /*2720*/  ISETP.GE.AND P0, PT, R31, RZ, PT ;  /* 0x000000ff1f00720c */ /* 0x000fe20003f06270 */
[----:B------:R-:W-:Y:S01]  /*2730*/  @!P6 IMAD.MOV R24, RZ, RZ, -R24 ;  /* 0x000000ffff18e224 */ /* 0x000fe200078e0a18 */
[----:B------:R-:W-:Y:S01]  /*2740*/  LOP3.LUT R31, R2, 0x40, RZ, 0xfc, !PT ;  /* 0x00000040021f7812 */ /* 0x000fe200078efcff */
[----:B------:R-:W-:Y:S01]  /*2750*/  @!P4 IMAD.IADD R27, R27, 0x1, -R123 ;  /* 0x000000011b1bc824 */ /* 0x000fe200078e0a7b */
[C---:B------:R-:W-:Y:S01]  /*2760*/  ISETP.GT.U32.AND P6, PT, R123.reuse, R28, PT ;  /* 0x0000001c7b00720c */ /* 0x040fe20003fc4070 */
[----:B------:R-:W-:Y:S01]  /*2770*/  @!P1 IMAD.MOV R21, RZ, RZ, -R21 ;  /* 0x000000ffff159224 */ /* 0x000fe200078e0a15 */
[----:B------:R-:W-:Y:S01]  /*2780*/  IABS R29, R31 ;  /* 0x0000001f001d7213 */ /* 0x000fe20000000000 */
[----:B------:R-:W-:Y:S01]  /*2790*/  @!P3 IMAD.IADD R26, R26, 0x1, -R123 ;  /* 0x000000011a1ab824 */ /* 0x000fe200078e0a7b */
[C---:B------:R-:W-:Y:S01]  /*27a0*/  ISETP.GT.U32.AND P4, PT, R123.reuse, R27, PT ;  /* 0x0000001b7b00720c */ /* 0x040fe20003f84070 */
[C---:B------:R-:W-:Y:S01]  /*27b0*/  IMAD.HI.U32 R116, R0.reuse, R114, RZ ;  /* 0x0000007200747227 */ /* 0x040fe200078e00ff */
[C---:B------:R-:W-:Y:S01]  /*27c0*/  ISETP.GT.U32.AND P1, PT, R123.reuse, R25, PT ;  /* 0x000000197b00720c */ /* 0x040fe20003f24070 */
[----:B------:R-:W0:Y:S01]  /*27d0*/  LDCU.128 UR16, c[0x0][0x380] ;  /* 0x00007000ff1077ac */ /* 0x000e220008000c00 */
[C---:B------:R-:W-:Y:S01]  /*27e0*/  ISETP.GT.U32.AND P3, PT, R123.reuse, R26, PT ;  /* 0x0000001a7b00720c */ /* 0x040fe20003f64070 */
[----:B------:R-:W-:Y:S01]  /*27f0*/  IMAD.HI.U32 R3, R0, R29, RZ ;  /* 0x0000001d00037227 */ /* 0x000fe200078e00ff */
[----:B------:R-:W-:Y:S01]  /*2800*/  IABS R30, R6 ;  /* 0x00000006001e7213 */ /* 0x000fe20000000000 */
[----:B------:R-:W-:Y:S01]  /*2810*/  UIADD3 UR6, UPT, UPT, UR9, 0x10000, URZ ;  /* 0x0001000009067890 */ /* 0x000fe2000fffe0ff */
[----:B------:R-:W-:Y:S01]  /*2820*/  IABS R125, R122 ;  /* 0x0000007a007d7213 */ /* 0x000fe20000000000 */
[----:B------:R-:W-:Y:S01]  /*2830*/  IMAD.MOV R4, RZ, RZ, -R3 ;  /* 0x000000ffff047224 */ /* 0x000fe200078e0a03 */
[----:B------:R-:W-:Y:S01]  /*2840*/  LOP3.LUT R64, R2, 0xfa, RZ, 0xfc, !PT ;  /* 0x000000fa02407812 */ /* 0x000fe200078efcff */
[----:B------:R-:W-:Y:S01]  /*2850*/  @!P6 IMAD.IADD R28, R28, 0x1, -R123 ;  /* 0x000000011c1ce824 */ /* 0x000fe200078e0a7b */
[C---:B------:R-:W-:Y:S01]  /*2860*/  LOP3.LUT R10, R2.reuse, 0xf6, RZ, 0xfc, !PT ;  /* 0x000000f6020a7812 */ /* 0x040fe200078efcff */
[C---:B------:R-:W-:Y:S01]  /*2870*/  IMAD R29, R123.reuse, R4, R29 ;  /* 0x000000047b1d7224 */ /* 0x040fe200078e021d */
[----:B------:R-:W-:Y:S01]  /*2880*/  LOP3.LUT R120, R2, 0xf8, RZ, 0xfc, !PT ;  /* 0x000000f802787812 */ /* 0x000fe200078efcff */
[----:B------:R-:W-:Y:S01]  /*2890*/  IMAD.HI.U32 R3, R0, R30, RZ ;  /* 0x0000001e00037227 */ /* 0x000fe200078e00ff */
[----:B------:R-:W-:Y:S01]  /*28a0*/  ISETP.GT.U32.AND P6, PT, R123, R28, PT ;  /* 0x0000001c7b00720c */ /* 0x000fe20003fc4070 */
[----:B------:R-:W-:Y:S01]  /*28b0*/  VOTEU.ALL UP2, P2 ;  /* 0x0000000000ff7886 */ /* 0x000fe20001040000 */
[----:B------:R-:W-:Y:S01]  /*28c0*/  LOP3.LUT R65, R2, 0xfc, RZ, 0xfc, !PT ;  /* 0x000000fc02417812 */ /* 0x000fe200078efcff */
[----:B------:R-:W-:Y:S01]  /*28d0*/  @!P4 IMAD.IADD R27, R27, 0x1, -R123 ;  /* 0x000000011b1bc824 */ /* 0x000fe200078e0a7b */
[----:B------:R-:W-:Y:S01]  /*28e0*/  ISETP.GT.U32.AND P4, PT, R123, R29, PT ;  /* 0x0000001d7b00720c */ /* 0x000fe20003f84070 */
[----:B------:R-:W-:Y:S01]  /*28f0*/  IMAD.MOV R3, RZ, RZ, -R3 ;  /* 0x000000ffff037224 */ /* 0x000fe200078e0a03 */
[----:B------:R-:W1:Y:S01]  /*2900*/  LDCU.64 UR20, c[0x0][0x358] ;  /* 0x00006b00ff1477ac */ /* 0x000e620008000a00 */
[--C-:B------:R-:W-:Y:S01]  /*2910*/  @!P1 IMAD.IADD R25, R25, 0x1, -R123.reuse ;  /* 0x0000000119199824 */ /* 0x100fe200078e0a7b */
[----:B------:R-:W-:Y:S01]  /*2920*/  ISETP.GE.AND P1, PT, R32, RZ, PT ;  /* 0x000000ff2000720c */ /* 0x000fe20003f26270 */
[----:B------:R-:W-:Y:S01]  /*2930*/  @!P3 IMAD.IADD R26, R26, 0x1, -R123 ;  /* 0x000000011a1ab824 */ /* 0x000fe200078e0a7b */
[----:B------:R-:W-:Y:S01]  /*2940*/  ISETP.GE.AND P3, PT, R31, RZ, PT ;  /* 0x000000ff1f00720c */ /* 0x000fe20003f66270 */
[----:B------:R-:W-:Y:S01]  /*2950*/  IMAD R30, R123, R3, R30 ;  /* 0x000000037b1e7224 */ /* 0x000fe200078e021e */
[----:B------:R-:W4:Y:S01]  /*2960*/  LDCU UR7, c[0x0][0x3b0] ;  /* 0x00007600ff0777ac */ /* 0x000f220008000800 */
[----:B------:R-:W-:Y:S01]  /*2970*/  @!P0 IMAD.MOV R25, RZ, RZ, -R25 ;  /* 0x000000ffff198224 */ /* 0x000fe200078e0a19 */
[----:B------:R-:W-:Y:S01]  /*2980*/  ISETP.GE.AND P0, PT, R5, RZ, PT ;  /* 0x000000ff0500720c */ /* 0x000fe20003f06270 */
[----:B------:R-:W-:Y:S01]  /*2990*/  @!P5 IMAD.MOV R26, RZ, RZ, -R26 ;  /* 0x000000ffff1ad224 */ /* 0x000fe200078e0a1a */
[----:B------:R-:W-:Y:S01]  /*29a0*/  LOP3.LUT R5, R2, 0x44, RZ, 0xfc, !PT ;  /* 0x0000004402057812 */ /* 0x000fe200078efcff */
[--C-:B------:R-:W-:Y:S01]  /*29b0*/  @!P6 IMAD.IADD R28, R28, 0x1, -R123.reuse ;  /* 0x000000011c1ce824 */ /* 0x100fe200078e0a7b */
[----:B------:R-:W-:Y:S01]  /*29c0*/  ISETP.GE.AND P5, PT, R6, RZ, PT ;  /* 0x000000ff0600720c */ /* 0x000fe20003fa6270 */
[----:B------:R-:W-:Y:S01]  /*29d0*/  @!P4 IMAD.IADD R29, R29, 0x1, -R123 ;  /* 0x000000011d1dc824 */ /* 0x000fe200078e0a7b */
[----:B------:R-:W-:Y:S01]  /*29e0*/  ISETP.GT.U32.AND P6, PT, R123, R30, PT ;  /* 0x0000001e7b00720c */ /* 0x000fe20003fc4070 */
[----:B------:R-:W-:Y:S01]  /*29f0*/  @!P1 IMAD.MOV R27, RZ, RZ, -R27 ;  /* 0x000000ffff1b9224 */ /* 0x000fe200078e0a1b */
[----:B------:R-:W-:Y:S01]  /*2a00*/  LOP3.LUT R6, R2, 0x46, RZ, 0xfc, !PT ;  /* 0x0000004602067812 */ /* 0x000fe200078efcff */
[----:B------:R-:W-:Y:S01]  /*2a10*/  IMAD.MOV R116, RZ, RZ, -R116 ;  /* 0x000000ffff747224 */ /* 0x000fe200078e0a74 */
[----:B------:R-:W-:-:S02]  /*2a20*/  IABS R31, R5 ;  /* 0x00000005001f7213 */ /* 0x000fc40000000000 */
[----:B------:R-:W-:Y:S01]  /*2a30*/  IABS R32, R6 ;  /* 0x0000000600207213 */ /* 0x000fe20000000000 */
[----:B------:R-:W-:Y:S01]  /*2a40*/  @!P0 IMAD.MOV R28, RZ, RZ, -R28 ;  /* 0x000000ffff1c8224 */ /* 0x000fe200078e0a1c */
[----:B------:R-:W-:Y:S01]  /*2a50*/  ISETP.GT.U32.AND P4, PT, R123, R29, PT ;  /* 0x0000001d7b00720c */ /* 0x000fe20003f84070 */
[----:B------:R-:W-:Y:S01]  /*2a60*/  IMAD.HI.U32 R4, R0, R31, RZ ;  /* 0x0000001f00047227 */ /* 0x000fe200078e00ff */
[----:B------:R-:W-:Y:S02]  /*2a70*/  ISETP.GE.AND P1, PT, R5, RZ, PT ;  /* 0x000000ff0500720c */ /* 0x000fe40003f26270 */
[----:B------:R-:W-:Y:S01]  /*2a80*/  LOP3.LUT R5, R2, 0x48, RZ, 0xfc, !PT ;  /* 0x0000004802057812 */ /* 0x000fe200078efcff */
[----:B------:R-:W-:-:S03]  /*2a90*/  IMAD.HI.U32 R3, R0, R32, RZ ;  /* 0x0000002000037227 */ /* 0x000fc600078e00ff */
[----:B------:R-:W-:Y:S01]  /*2aa0*/  IABS R33, R5 ;  /* 0x0000000500217213 */ /* 0x000fe20000000000 */
[----:B------:R-:W-:Y:S02]  /*2ab0*/  IMAD.MOV R4, RZ, RZ, -R4 ;  /* 0x000000ffff047224 */ /* 0x000fe400078e0a04 */
[----:B------:R-:W-:Y:S02]  /*2ac0*/  @!P6 IMAD.IADD R30, R30, 0x1, -R123 ;  /* 0x000000011e1ee824 */ /* 0x000fe400078e0a7b */
[----:B------:R-:W-:Y:S02]  /*2ad0*/  IMAD.MOV R3, RZ, RZ, -R3 ;  /* 0x000000ffff037224 */ /* 0x000fe400078e0a03 */
[C---:B------:R-:W-:Y:S01]  /*2ae0*/  IMAD R31, R123.reuse, R4, R31 ;  /* 0x000000047b1f7224 */ /* 0x040fe200078e021f */
[C---:B------:R-:W-:Y:S01]  /*2af0*/  ISETP.GT.U32.AND P6, PT, R123.reuse, R30, PT ;  /* 0x0000001e7b00720c */ /* 0x040fe20003fc4070 */
[C---:B------:R-:W-:Y:S02]  /*2b00*/  IMAD R32, R123.reuse, R3, R32 ;  /* 0x000000037b207224 */ /* 0x040fe400078e0220 */
[----:B------:R-:W-:Y:S01]  /*2b10*/  IMAD.HI.U32 R3, R0, R33, RZ ;  /* 0x0000002100037227 */ /* 0x000fe200078e00ff */
[----:B------:R-:W-:-:S03]  /*2b20*/  ISETP.GT.U32.AND P0, PT, R123, R31, PT ;  /* 0x0000001f7b00720c */ /* 0x000fc60003f04070 */
[----:B------:R-:W-:Y:S01]  /*2b30*/  @!P4 IMAD.IADD R29, R29, 0x1, -R123 ;  /* 0x000000011d1dc824 */ /* 0x000fe200078e0a7b */
[----:B------:R-:W-:Y:S01]  /*2b40*/  ISETP.GE.AND P4, PT, R6, RZ, PT ;  /* 0x000000ff0600720c */ /* 0x000fe20003f86270 */
[----:B------:R-:W-:Y:S02]  /*2b50*/  IMAD.MOV R6, RZ, RZ, -R3 ;  /* 0x000000ffff067224 */ /* 0x000fe400078e0a03 */
[----:B------:R-:W-:Y:S01]  /*2b60*/  @!P3 IMAD.MOV R29, RZ, RZ, -R29 ;  /* 0x000000ffff1db224 */ /* 0x000fe200078e0a1d */
[C---:B------:R-:W-:Y:S01]  /*2b70*/  ISETP.GT.U32.AND P3, PT, R123.reuse, R32, PT ;  /* 0x000000207b00720c */ /* 0x040fe20003f64070 */
[----:B------:R-:W-:Y:S02]  /*2b80*/  IMAD R33, R123, R6, R33 ;  /* 0x000000067b217224 */ /* 0x000fe400078e0221 */
[--C-:B------:R-:W-:Y:S02]  /*2b90*/  @!P6 IMAD.IADD R30, R30, 0x1, -R123.reuse ;  /* 0x000000011e1ee824 */ /* 0x100fe400078e0a7b */
[----:B------:R-:W-:Y:S01]  /*2ba0*/  @!P0 IMAD.IADD R31, R31, 0x1, -R123 ;  /* 0x000000011f1f8824 */ /* 0x000fe200078e0a7b */
[----:B------:R-:W-:Y:S01]  /*2bb0*/  ISETP.GT.U32.AND P6, PT, R123, R33, PT ;  /* 0x000000217b00720c */ /* 0x000fe20003fc4070 */
[----:B------:R-:W-:-:S03]  /*2bc0*/  IMAD.HI.U32 R4, R0, R34, RZ ;  /* 0x0000002200047227 */ /* 0x000fc600078e00ff */
[----:B------:R-:W-:Y:S01]  /*2bd0*/  ISETP.GT.U32.AND P0, PT, R123, R31, PT ;  /* 0x0000001f7b00720c */ /* 0x000fe20003f04070 */
[----:B------:R-:W-:Y:S02]  /*2be0*/  IMAD.MOV R4, RZ, RZ, -R4 ;  /* 0x000000ffff047224 */ /* 0x000fe400078e0a04 */
[----:B------:R-:W-:Y:S02]  /*2bf0*/  @!P3 IMAD.IADD R32, R32, 0x1, -R123 ;  /* 0x000000012020b824 */ /* 0x000fe400078e0a7b */
[----:B------:R-:W-:-:S04]  /*2c00*/  IMAD.HI.U32 R3, R0, R35, RZ ;  /* 0x0000002300037227 */ /* 0x000fc800078e00ff */
[----:B------:R-:W-:Y:S02]  /*2c10*/  IMAD R34, R123, R4, R34 ;  /* 0x000000047b227224 */ /* 0x000fe400078e0222 */
[----:B------:R-:W-:Y:S01]  /*2c20*/  @!P6 IMAD.IADD R33, R33, 0x1, -R123 ;  /* 0x000000012121e824 */ /* 0x000fe200078e0a7b */
[C---:B------:R-:W-:Y:S01]  /*2c30*/  ISETP.GT.U32.AND P6, PT, R123.reuse, R32, PT ;  /* 0x000000207b00720c */ /* 0x040fe20003fc4070 */
[----:B------:R-:W-:Y:S01]  /*2c40*/  IMAD.MOV R4, RZ, RZ, -R3 ;  /* 0x000000ffff047224 */ /* 0x000fe200078e0a03 */
[----:B------:R-:W-:Y:S01]  /*2c50*/  ISETP.GT.U32.AND P3, PT, R123, R34, PT ;  /* 0x000000227b00720c */ /* 0x000fe20003f64070 */
[----:B------:R-:W-:-:S04]  /*2c60*/  IMAD.HI.U32 R3, R0, R36, RZ ;  /* 0x0000002400037227 */ /* 0x000fc800078e00ff */
[----:B------:R-:W-:Y:S01]  /*2c70*/  @!P0 IMAD.IADD R31, R31, 0x1, -R123 ;  /* 0x000000011f1f8824 */ /* 0x000fe200078e0a7b */
[----:B------:R-:W-:Y:S01]  /*2c80*/  ISETP.GE.AND P0, PT, R5, RZ, PT ;  /* 0x000000ff0500720c */ /* 0x000fe20003f06270 */
[C---:B------:R-:W-:Y:S01]  /*2c90*/  IMAD R35, R123.reuse, R4, R35 ;  /* 0x000000047b237224 */ /* 0x040fe200078e0223 */
[----:B------:R-:W-:Y:S01]  /*2ca0*/  LOP3.LUT R5, R2, 0x50, RZ, 0xfc, !PT ;  /* 0x0000005002057812 */ /* 0x000fe200078efcff */
[----:B------:R-:W-:Y:S02]  /*2cb0*/  IMAD.MOV R3, RZ, RZ, -R3 ;  /* 0x000000ffff037224 */ /* 0x000fe400078e0a03 */
[----:B------:R-:W-:Y:S01]  /*2cc0*/  @!P1 IMAD.MOV R31, RZ, RZ, -R31 ;  /* 0x000000ffff1f9224 */ /* 0x000fe200078e0a1f */
[C---:B------:R-:W-:Y:S01]  /*2cd0*/  ISETP.GT.U32.AND P1, PT, R123.reuse, R35, PT ;  /* 0x000000237b00720c */ /* 0x040fe20003f24070 */
[----:B------:R-:W-:Y:S01]  /*2ce0*/  IMAD R36, R123, R3, R36 ;  /* 0x000000037b247224 */ /* 0x000fe200078e0224 */
[----:B------:R-:W-:Y:S01]  /*2cf0*/  IABS R37, R5 ;  /* 0x0000000500257213 */ /* 0x000fe20000000000 */
[----:B------:R-:W-:-:S02]  /*2d00*/  @!P6 IMAD.IADD R32, R32, 0x1, -R123 ;  /* 0x000000012020e824 */ /* 0x000fc400078e0a7b */
[----:B------:R-:W-:Y:S01]  /*2d10*/  @!P5 IMAD.MOV R30, RZ, RZ, -R30 ;  /* 0x000000ffff1ed224 */ /* 0x000fe200078e0a1e */
[C---:B------:R-:W-:Y:S01]  /*2d20*/  ISETP.GT.U32.AND P6, PT, R123.reuse, R36, PT ;  /* 0x000000247b00720c */ /* 0x040fe20003fc4070 */
[----:B------:R-:W-:Y:S01]  /*2d30*/  @!P3 IMAD.IADD R34, R34, 0x1, -R123 ;  /* 0x000000012222b824 */ /* 0x000fe200078e0a7b */
[----:B------:R-:W-:Y:S01]  /*2d40*/  ISETP.GT.U32.AND P5, PT, R123, R33, PT ;  /* 0x000000217b00720c */ /* 0x000fe20003fa4070 */
[----:B------:R-:W-:-:S03]  /*2d50*/  IMAD.HI.U32 R3, R0, R37, RZ ;  /* 0x0000002500037227 */ /* 0x000fc600078e00ff */
[----:B------:R-:W-:Y:S01]  /*2d60*/  ISETP.GT.U32.AND P3, PT, R123, R34, PT ;  /* 0x000000227b00720c */ /* 0x000fe20003f64070 */
[----:B------:R-:W-:Y:S02]  /*2d70*/  @!P1 IMAD.IADD R35, R35, 0x1, -R123 ;  /* 0x0000000123239824 */ /* 0x000fe400078e0a7b */
[----:B------:R-:W-:Y:S02]  /*2d80*/  IMAD.MOV R6, RZ, RZ, -R3 ;  /* 0x000000ffff067224 */ /* 0x000fe400078e0a03 */
[----:B------:R-:W-:Y:S01]  /*2d90*/  IMAD.HI.U32 R3, R0, R38, RZ ;  /* 0x0000002600037227 */ /* 0x000fe200078e00ff */
[----:B------:R-:W-:-:S03]  /*2da0*/  ISETP.GT.U32.AND P1, PT, R123, R35, PT ;  /* 0x000000237b00720c */ /* 0x000fc60003f24070 */
[--C-:B------:R-:W-:Y:S02]  /*2db0*/  @!P6 IMAD.IADD R36, R36, 0x1, -R123.reuse ;  /* 0x000000012424e824 */ /* 0x100fe400078e0a7b */
[----:B------:R-:W-:Y:S01]  /*2dc0*/  @!P5 IMAD.IADD R33, R33, 0x1, -R123 ;  /* 0x000000012121d824 */ /* 0x000fe200078e0a7b */
[----:B------:R-:W-:Y:S01]  /*2dd0*/  ISETP.GE.AND P5, PT, R39, RZ, PT ;  /* 0x000000ff2700720c */ /* 0x000fe20003fa6270 */
[C---:B------:R-:W-:Y:S01]  /*2de0*/  IMAD R37, R123.reuse, R6, R37 ;  /* 0x000000067b257224 */ /* 0x040fe200078e0225 */
[----:B------:R-:W-:Y:S01]  /*2df0*/  ISETP.GT.U32.AND P6, PT, R123, R36, PT ;  /* 0x000000247b00720c */ /* 0x000fe20003fc4070 */
[----:B------:R-:W-:Y:S01]  /*2e00*/  IMAD.MOV R3, RZ, RZ, -R3 ;  /* 0x000000ffff037224 */ /* 0x000fe200078e0a03 */
[----:B------:R-:W-:Y:S01]  /*2e10*/  IABS R39, R46 ;  /* 0x0000002e00277213 */ /* 0x000fe20000000000 */
[--C-:B------:R-:W-:Y:S01]  /*2e20*/  @!P3 IMAD.IADD R34, R34, 0x1, -R123.reuse ;  /* 0x000000012222b824 */ /* 0x100fe200078e0a7b */
[----:B------:R-:W-:Y:S01]  /*2e30*/  ISETP.GE.AND P3, PT, R40, RZ, PT ;  /* 0x000000ff2800720c */ /* 0x000fe20003f66270 */
[----:B------:R-:W-:Y:S01]  /*2e40*/  @!P1 IMAD.IADD R35, R35, 0x1, -R123 ;  /* 0x0000000123239824 */ /* 0x000fe200078e0a7b */
[----:B------:R-:W-:Y:S01]  /*2e50*/  IABS R40, R47 ;  /* 0x0000002f00287213 */ /* 0x000fe20000000000 */
[C---:B------:R-:W-:Y:S01]  /*2e60*/  IMAD R38, R123.reuse, R3, R38 ;  /* 0x000000037b267224 */ /* 0x040fe200078e0226 */
[----:B------:R-:W-:Y:S01]  /*2e70*/  ISETP.GT.U32.AND P1, PT, R123, R37, PT ;  /* 0x000000257b00720c */ /* 0x000fe20003f24070 */
[----:B------:R-:W-:-:S04]  /*2e80*/  IMAD.HI.U32 R4, R0, R39, RZ ;  /* 0x0000002700047227 */ /* 0x000fc800078e00ff */
[----:B------:R-:W-:Y:S01]  /*2e90*/  @!P6 IMAD.IADD R36, R36, 0x1, -R123 ;  /* 0x000000012424e824 */ /* 0x000fe200078e0a7b */
[----:B------:R-:W-:Y:S01]  /*2ea0*/  ISETP.GT.U32.AND P6, PT, R123, R38, PT ;  /* 0x000000267b00720c */ /* 0x000fe20003fc4070 */
[----:B------:R-:W-:Y:S02]  /*2eb0*/  IMAD.MOV R4, RZ, RZ, -R4 ;  /* 0x000000ffff047224 */ /* 0x000fe400078e0a04 */
[----:B------:R-:W-:-:S04]  /*2ec0*/  IMAD.HI.U32 R3, R0, R40, RZ ;  /* 0x0000002800037227 */ /* 0x000fc800078e00ff */
[----:B------:R-:W-:Y:S02]  /*2ed0*/  IMAD R39, R123, R4, R39 ;  /* 0x000000047b277224 */ /* 0x000fe400078e0227 */
[----:B------:R-:W-:Y:S02]  /*2ee0*/  IMAD.MOV R3, RZ, RZ, -R3 ;  /* 0x000000ffff037224 */ /* 0x000fe400078e0a03 */
[--C-:B------:R-:W-:Y:S01]  /*2ef0*/  @!P1 IMAD.IADD R37, R37, 0x1, -R123.reuse ;  /* 0x0000000125259824 */ /* 0x100fe200078e0a7b */
[C---:B------:R-:W-:Y:S01]  /*2f00*/  ISETP.GT.U32.AND P1, PT, R123.reuse, R39, PT ;  /* 0x000000277b00720c */ /* 0x040fe20003f24070 */
[C---:B------:R-:W-:Y:S02]  /*2f10*/  IMAD R40, R123.reuse, R3, R40 ;  /* 0x000000037b287224 */ /* 0x040fe400078e0228 */
[----:B------:R-:W-:Y:S02]  /*2f20*/  @!P6 IMAD.IADD R38, R38, 0x1, -R123 ;  /* 0x000000012626e824 */ /* 0x000fe400078e0a7b */
[----:B------:R-:W-:Y:S01]  /*2f30*/  IMAD.HI.U32 R3, R0, R41, RZ ;  /* 0x0000002900037227 */ /* 0x000fe200078e00ff */
[----:B------:R-:W-:-:S03]  /*2f40*/  ISETP.GT.U32.AND P6, PT, R123, R40, PT ;  /* 0x000000287b00720c */ /* 0x000fc60003fc4070 */
[----:B------:R-:W-:Y:S02]  /*2f50*/  IMAD.MOV R6, RZ, RZ, -R3 ;  /* 0x000000ffff067224 */ /* 0x000fe400078e0a03 */
[----:B------:R-:W-:-:S04]  /*2f60*/  IMAD.HI.U32 R4, R0, R42, RZ ;  /* 0x0000002a00047227 */ /* 0x000fc800078e00ff */
[----:B------:R-:W-:Y:S01]  /*2f70*/  @!P1 IMAD.IADD R39, R39, 0x1, -R123 ;  /* 0x0000000127279824 */ /* 0x000fe200078e0a7b */
[----:B------:R-:W-:Y:S01]  /*2f80*/  ISETP.GE.AND P1, PT, R44, RZ, PT ;  /* 0x000000ff2c00720c */ /* 0x000fe20003f26270 */
[C---:B------:R-:W-:Y:S01]  /*2f90*/  IMAD R41, R123.reuse, R6, R41 ;  /* 0x000000067b297224 */ /* 0x040fe200078e0229 */
[----:B------:R-:W-:Y:S01]  /*2fa0*/  IABS R44, R51 ;  /* 0x00000033002c7213 */ /* 0x000fe20000000000 */
[----:B------:R-:W-:Y:S01]  /*2fb0*/  @!P6 IMAD.IADD R40, R40, 0x1, -R123 ;  /* 0x000000012828e824 */ /* 0x000fe200078e0a7b */
[----:B------:R-:W-:Y:S01]  /*2fc0*/  ISETP.GT.U32.AND P6, PT, R123, R39, PT ;  /* 0x000000277b00720c */ /* 0x000fe20003fc4070 */
[----:B------:R-:W-:Y:S02]  /*2fd0*/  IMAD.MOV R4, RZ, RZ, -R4 ;  /* 0x000000ffff047224 */ /* 0x000fe400078e0a04 */
[----:B------:R-:W-:-:S04]  /*2fe0*/  IMAD.HI.U32 R3, R0, R43, RZ ;  /* 0x0000002b00037227 */ /* 0x000fc800078e00ff */
[----:B------:R-:W-:Y:S01]  /*2ff0*/  @!P3 IMAD.MOV R35, RZ, RZ, -R35 ;  /* 0x000000ffff23b224 */ /* 0x000fe200078e0a23 */
[C---:B------:R-:W-:Y:S01]  /*3000*/  ISETP.GT.U32.AND P3, PT, R123.reuse, R41, PT ;  /* 0x000000297b00720c */ /* 0x040fe20003f64070 */
[C---:B------:R-:W-:Y:S02]  /*3010*/  IMAD R42, R123.reuse, R4, R42 ;  /* 0x000000047b2a7224 */ /* 0x040fe400078e022a */
[----:B------:R-:W-:Y:S02]  /*3020*/  IMAD.MOV R4, RZ, RZ, -R3 ;  /* 0x000000ffff047224 */ /* 0x000fe400078e0a03 */
[----:B------:R-:W-:Y:S01]  /*3030*/  @!P4 IMAD.MOV R32, RZ, RZ, -R32 ;  /* 0x000000ffff20c224 */ /* 0x000fe200078e0a20 */
[C---:B------:R-:W-:Y:S01]  /*3040*/  ISETP.GT.U32.AND P4, PT, R123.reuse, R37, PT ;  /* 0x000000257b00720c */ /* 0x040fe20003f84070 */
[----:B------:R-:W-:Y:S01]  /*3050*/  @!P0 IMAD.MOV R33, RZ, RZ, -R33 ;  /* 0x000000ffff218224 */ /* 0x000fe200078e0a21 */
[C---:B------:R-:W-:Y:S01]  /*3060*/  ISETP.GT.U32.AND P0, PT, R123.reuse, R38, PT ;  /* 0x000000267b00720c */ /* 0x040fe20003f04070 */
[----:B------:R-:W-:-:S02]  /*3070*/  IMAD R43, R123, R4, R43 ;  /* 0x000000047b2b7224 */ /* 0x000fc400078e022b */
[----:B------:R-:W-:Y:S01]  /*3080*/  @!P5 IMAD.MOV R34, RZ, RZ, -R34 ;  /* 0x000000ffff22d224 */ /* 0x000fe200078e0a22 */
[----:B------:R-:W-:Y:S01]  /*3090*/  ISETP.GT.U32.AND P5, PT, R123, R40, PT ;  /* 0x000000287b00720c */ /* 0x000fe20003fa4070 */
[--C-:B------:R-:W-:Y:S01]  /*30a0*/  @!P6 IMAD.IADD R39, R39, 0x1, -R123.reuse ;  /* 0x000000012727e824 */ /* 0x100fe200078e0a7b */
[----:B------:R-:W-:Y:S01]  /*30b0*/  ISETP.GT.U32.AND P6, PT, R123, R43, PT ;  /* 0x0000002b7b00720c */ /* 0x000fe20003fc4070 */
[----:B------:R-:W-:Y:S01]  /*30c0*/  @!P3 IMAD.IADD R41, R41, 0x1, -R123 ;  /* 0x000000012929b824 */ /* 0x000fe200078e0a7b */
[----:B------:R-:W-:Y:S01]  /*30d0*/  ISETP.GE.AND P3, PT, R47, RZ, PT ;  /* 0x000000ff2f00720c */ /* 0x000fe20003f66270 */
[----:B------:R-:W-:Y:S01]  /*30e0*/  IMAD.HI.U32 R3, R0, R44, RZ ;  /* 0x0000002c00037227 */ /* 0x000fe200078e00ff */
[----:B------:R-:W-:-:S03]  /*30f0*/  LOP3.LUT R47, R2, 0x62, RZ, 0xfc, !PT ;  /* 0x00000062022f7812 */ /* 0x000fc600078efcff */
[----:B------:R-:W-:Y:S01]  /*3100*/  @!P1 IMAD.MOV R36, RZ, RZ, -R36 ;  /* 0x000000ffff249224 */ /* 0x000fe200078e0a24 */
[----:B------:R-:W-:Y:S01]  /*3110*/  ISETP.GT.U32.AND P1, PT, R123, R42, PT ;  /* 0x0000002a7b00720c */ /* 0x000fe20003f24070 */
[----:B------:R-:W-:Y:S02]  /*3120*/  IMAD.MOV R3, RZ, RZ, -R3 ;  /* 0x000000ffff037224 */ /* 0x000fe400078e0a03 */
[--C-:B------:R-:W-:Y:S01]  /*3130*/  @!P4 IMAD.IADD R37, R37, 0x1, -R123.reuse ;  /* 0x000000012525c824 */ /* 0x100fe200078e0a7b */
[----:B------:R-:W-:Y:S01]  /*3140*/  ISETP.GE.AND P4, PT, R5, RZ, PT ;  /* 0x000000ff0500720c */ /* 0x000fe20003f86270 */
[--C-:B------:R-:W-:Y:S01]  /*3150*/  @!P0 IMAD.IADD R38, R38, 0x1, -R123.reuse ;  /* 0x0000000126268824 */ /* 0x100fe200078e0a7b */
[----:B------:R-:W-:Y:S01]  /*3160*/  ISETP.GE.AND P0, PT, R45, RZ, PT ;  /* 0x000000ff2d00720c */ /* 0x000fe20003f06270 */
[--C-:B------:R-:W-:Y:S01]  /*3170*/  @!P5 IMAD.IADD R40, R40, 0x1, -R123.reuse ;  /* 0x000000012828d824 */ /* 0x100fe200078e0a7b */
[----:B------:R-:W-:Y:S01]  /*3180*/  LOP3.LUT R5, R2, 0x60, RZ, 0xfc, !PT ;  /* 0x0000006002057812 */ /* 0x000fe200078efcff */
[----:B------:R-:W-:Y:S01]  /*3190*/  IMAD R44, R123, R3, R44 ;  /* 0x000000037b2c7224 */ /* 0x000fe200078e022c */
[----:B------:R-:W-:Y:S01]  /*31a0*/  ISETP.GE.AND P5, PT, R46, RZ, PT ;  /* 0x000000ff2e00720c */ /* 0x000fe20003fa6270 */
[--C-:B------:R-:W-:Y:S01]  /*31b0*/  @!P6 IMAD.IADD R43, R43, 0x1, -R123.reuse ;  /* 0x000000012b2be824 */ /* 0x100fe200078e0a7b */
[C---:B------:R-:W-:Y:S01]  /*31c0*/  ISETP.GT.U32.AND P6, PT, R123.reuse, R41, PT ;  /* 0x000000297b00720c */ /* 0x040fe20003fc4070 */
[----:B------:R-:W-:Y:S01]  /*31d0*/  @!P3 IMAD.MOV R40, RZ, RZ, -R40 ;  /* 0x000000ffff28b224 */ /* 0x000fe200078e0a28 */
[C---:B------:R-:W-:Y:S01]  /*31e0*/  ISETP.GT.U32.AND P3, PT, R123.reuse, R44, PT ;  /* 0x0000002c7b00720c */ /* 0x040fe20003f64070 */
[----:B------:R-:W-:Y:S01]  /*31f0*/  @!P1 IMAD.IADD R42, R42, 0x1, -R123 ;  /* 0x000000012a2a9824 */ /* 0x000fe200078e0a7b */
[----:B------:R-:W-:Y:S01]  /*3200*/  ISETP.GE.AND P1, PT, R48, RZ, PT ;  /* 0x000000ff3000720c */ /* 0x000fe20003f26270 */
[----:B------:R-:W-:Y:S01]  /*3210*/  @!P4 IMAD.MOV R37, RZ, RZ, -R37 ;  /* 0x000000ffff25c224 */ /* 0x000fe200078e0a25 */
[----:B------:R-:W-:Y:S01]  /*3220*/  IABS R45, R5 ;  /* 0x00000005002d7213 */ /* 0x000fe20000000000 */
[----:B------:R-:W-:Y:S01]  /*3230*/  @!P0 IMAD.MOV R38, RZ, RZ, -R38 ;  /* 0x000000ffff268224 */ /* 0x000fe200078e0a26 */
[C---:B------:R-:W-:Y:S01]  /*3240*/  ISETP.GT.U32.AND P0, PT, R123.reuse, R42, PT ;  /* 0x0000002a7b00720c */ /* 0x040fe20003f04070 */
[C---:B------:R-:W-:Y:S01]  /*3250*/  IMAD R114, R123.reuse, R116, R114 ;  /* 0x000000747b727224 */ /* 0x040fe200078e0272 */
[----:B------:R-:W-:Y:S01]  /*3260*/  ISETP.GT.U32.AND P4, PT, R123, R43, PT ;  /* 0x0000002b7b00720c */ /* 0x000fe20003f84070 */
[----:B------:R-:W-:Y:S01]  /*3270*/  IMAD.HI.U32 R3, R0, R45, RZ ;  /* 0x0000002d00037227 */ /* 0x000fe200078e00ff */
[----:B------:R-:W-:-:S02]  /*3280*/  IABS R46, R47 ;  /* 0x0000002f002e7213 */ /* 0x000fc40000000000 */
[----:B------:R-:W-:Y:S01]  /*3290*/  IABS R116, R9 ;  /* 0x0000000900747213 */ /* 0x000fe20000000000 */
[--C-:B------:R-:W-:Y:S01]  /*32a0*/  @!P6 IMAD.IADD R41, R41, 0x1, -R123.reuse ;  /* 0x000000012929e824 */ /* 0x100fe200078e0a7b */
[----:B------:R-:W-:Y:S01]  /*32b0*/  ISETP.GE.AND P6, PT, R50, RZ, PT ;  /* 0x000000ff3200720c */ /* 0x000fe20003fc6270 */
[----:B------:R-:W-:Y:S01]  /*32c0*/  @!P3 IMAD.IADD R44, R44, 0x1, -R123 ;  /* 0x000000012c2cb824 */ /* 0x000fe200078e0a7b */
[----:B------:R-:W-:Y:S01]  /*32d0*/  ISETP.GE.AND P3, PT, R47, RZ, PT ;  /* 0x000000ff2f00720c */ /* 0x000fe20003f66270 */
[----:B------:R-:W-:Y:S01]  /*32e0*/  IMAD.MOV R6, RZ, RZ, -R3 ;  /* 0x000000ffff067224 */ /* 0x000fe200078e0a03 */
[----:B------:R-:W-:Y:S01]  /*32f0*/  LOP3.LUT R3, R2, 0x64, RZ, 0xfc, !PT ;  /* 0x0000006402037812 */ /* 0x000fe200078efcff */
[----:B------:R-:W-:Y:S01]  /*3300*/  @!P1 IMAD.MOV R41, RZ, RZ, -R41 ;  /* 0x000000ffff299224 */ /* 0x000fe200078e0a29 */
[----:B------:R-:W-:Y:S01]  /*3310*/  ISETP.GT.U32.AND P1, PT, R123, R44, PT ;  /* 0x0000002c7b00720c */ /* 0x000fe20003f24070 */
[--C-:B------:R-:W-:Y:S01]  /*3320*/  @!P0 IMAD.IADD R42, R42, 0x1, -R123.reuse ;  /* 0x000000012a2a8824 */ /* 0x100fe200078e0a7b */
[----:B------:R-:W-:Y:S01]  /*3330*/  ISETP.GE.AND P0, PT, R51, RZ, PT ;  /* 0x000000ff3300720c */ /* 0x000fe20003f06270 */
[----:B------:R-:W-:Y:S01]  /*3340*/  @!P4 IMAD.IADD R43, R43, 0x1, -R123 ;  /* 0x000000012b2bc824 */ /* 0x000fe200078e0a7b */
[----:B------:R-:W-:Y:S01]  /*3350*/  IABS R47, R3 ;  /* 0x00000003002f7213 */ /* 0x000fe20000000000 */
[----:B------:R-:W-:Y:S01]  /*3360*/  IMAD R45, R123, R6, R45 ;  /* 0x000000067b2d7224 */ /* 0x000fe200078e022d */
[----:B------:R-:W-:Y:S01]  /*3370*/  ISETP.GE.AND P4, PT, R5, RZ, PT ;  /* 0x000000ff0500720c */ /* 0x000fe20003f86270 */
[----:B------:R-:W-:Y:S01]  /*3380*/  IMAD.HI.U32 R4, R0, R46, RZ ;  /* 0x0000002e00047227 */ /* 0x000fe200078e00ff */
[----:B------:R-:W-:-:S02]  /*3390*/  IABS R50, R57 ;  /* 0x0000003900327213 */ /* 0x000fc40000000000 */
[----:B------:R-:W-:Y:S01]  /*33a0*/  IABS R51, R58 ;  /* 0x0000003a00337213 */ /* 0x000fe20000000000 */
[----:B------:R-:W-:Y:S01]  /*33b0*/  @!P6 IMAD.MOV R43, RZ, RZ, -R43 ;  /* 0x000000ffff2be224 */ /* 0x000fe200078e0a2b */
[----:B------:R-:W-:Y:S01]  /*33c0*/  ISETP.GT.U32.AND P6, PT, R123, R45, PT ;  /* 0x0000002d7b00720c */ /* 0x000fe20003fc4070 */
[----:B------:R-:W-:Y:S02]  /*33d0*/  IMAD.MOV R4, RZ, RZ, -R4 ;  /* 0x000000ffff047224 */ /* 0x000fe400078e0a04 */
[----:B------:R-:W-:Y:S01]  /*33e0*/  @!P5 IMAD.MOV R39, RZ, RZ, -R39 ;  /* 0x000000ffff27d224 */ /* 0x000fe200078e0a27 */
[----:B------:R-:W-:Y:S01]  /*33f0*/  ISETP.GE.AND P5, PT, R49, RZ, PT ;  /* 0x000000ff3100720c */ /* 0x000fe20003fa6270 */
[----:B------:R-:W-:Y:S01]  /*3400*/  IMAD R46, R123, R4, R46 ;  /* 0x000000047b2e7224 */ /* 0x000fe200078e022e */
[----:B------:R-:W-:Y:S01]  /*3410*/  LOP3.LUT R4, R2, 0x66, RZ, 0xfc, !PT ;  /* 0x0000006602047812 */ /* 0x000fe200078efcff */
[----:B------:R-:W-:Y:S01]  /*3420*/  @!P1 IMAD.IADD R44, R44, 0x1, -R123 ;  /* 0x000000012c2c9824 */ /* 0x000fe200078e0a7b */
[----:B------:R-:W-:Y:S01]  /*3430*/  IABS R49, R56 ;  /* 0x0000003800317213 */ /* 0x000fe20000000000 */
[----:B------:R-:W-:Y:S01]  /*3440*/  IMAD.HI.U32 R5, R0, R51, RZ ;  /* 0x0000003300057227 */ /* 0x000fe200078e00ff */
[----:B------:R-:W-:-:S02]  /*3450*/  IABS R48, R4 ;  /* 0x0000000400307213 */ /* 0x000fc40000000000 */
[----:B------:R-:W-:Y:S01]  /*3460*/  ISETP.GE.AND P1, PT, R4, RZ, PT ;  /* 0x000000ff0400720c */ /* 0x000fe20003f26270 */
[----:B------:R-:W-:Y:S01]  /*3470*/  @!P0 IMAD.MOV R44, RZ, RZ, -R44 ;  /* 0x000000ffff2c8224 */ /* 0x000fe200078e0a2c */
[----:B------:R-:W-:Y:S01]  /*3480*/  ISETP.GT.U32.AND P0, PT, R123, R46, PT ;  /* 0x0000002e7b00720c */ /* 0x000fe20003f04070 */
[----:B------:R-:W-:Y:S02]  /*3490*/  @!P6 IMAD.IADD R45, R45, 0x1, -R123 ;  /* 0x000000012d2de824 */ /* 0x000fe400078e0a7b */
[----:B------:R-:W-:Y:S01]  /*34a0*/  @!P5 IMAD.MOV R42, RZ, RZ, -R42 ;  /* 0x000000ffff2ad224 */ /* 0x000fe200078e0a2a */
[----:B------:R-:W-:Y:S01]  /*34b0*/  ISETP.GE.AND P5, PT, R3, RZ, PT ;  /* 0x000000ff0300720c */ /* 0x000fe20003fa6270 */
[----:B------:R-:W-:Y:S01]  /*34c0*/  IMAD.HI.U32 R3, R0, R47, RZ ;  /* 0x0000002f00037227 */ /* 0x000fe200078e00ff */
[----:B------:R-:W-:-:S03]  /*34d0*/  ISETP.GT.U32.AND P6, PT, R123, R45, PT ;  /* 0x0000002d7b00720c */ /* 0x000fc60003fc4070 */
[----:B------:R-:W-:Y:S02]  /*34e0*/  IMAD.MOV R4, RZ, RZ, -R3 ;  /* 0x000000ffff047224 */ /* 0x000fe400078e0a03 */
[----:B------:R-:W-:-:S04]  /*34f0*/  IMAD.HI.U32 R3, R0, R48, RZ ;  /* 0x0000003000037227 */ /* 0x000fc800078e00ff */
[----:B------:R-:W-:Y:S02]  /*3500*/  @!P0 IMAD.IADD R46, R46, 0x1, -R123 ;  /* 0x000000012e2e8824 */ /* 0x000fe400078e0a7b */
[C---:B------:R-:W-:Y:S02]  /*3510*/  IMAD R47, R123.reuse, R4, R47 ;  /* 0x000000047b2f7224 */ /* 0x040fe400078e022f */
[----:B------:R-:W-:Y:S01]  /*3520*/  IMAD.MOV R4, RZ, RZ, -R3 ;  /* 0x000000ffff047224 */ /* 0x000fe200078e0a03 */
[----:B------:R-:W-:Y:S01]  /*3530*/  ISETP.GT.U32.AND P0, PT, R123, R46, PT ;  /* 0x0000002e7b00720c */ /* 0x000fe20003f04070 */
[----:B------:R-:W-:-:S04]  /*3540*/  IMAD.HI.U32 R3, R0, R49, RZ ;  /* 0x0000003100037227 */ /* 0x000fc800078e00ff */
[----:B------:R-:W-:Y:S01]  /*3550*/  @!P6 IMAD.IADD R45, R45, 0x1, -R123 ;  /* 0x000000012d2de824 */ /* 0x000fe200078e0a7b */
[C---:B------:R-:W-:Y:S01]  /*3560*/  ISETP.GT.U32.AND P6, PT, R123.reuse, R47, PT ;  /* 0x0000002f7b00720c */ /* 0x040fe20003fc4070 */
[----:B------:R-:W-:Y:S02]  /*3570*/  IMAD R48, R123, R4, R48 ;  /* 0x000000047b307224 */ /* 0x000fe400078e0230 */
[----:B------:R-:W-:-:S04]  /*3580*/  IMAD.HI.U32 R4, R0, R50, RZ ;  /* 0x0000003200047227 */ /* 0x000fc800078e00ff */
[----:B------:R-:W-:Y:S02]  /*3590*/  IMAD.MOV R6, RZ, RZ, -R3 ;  /* 0x000000ffff067224 */ /* 0x000fe400078e0a03 */
[----:B------:R-:W-:Y:S02]  /*35a0*/  IMAD.MOV R4, RZ, RZ, -R4 ;  /* 0x000000ffff047224 */ /* 0x000fe400078e0a04 */
[C---:B------:R-:W-:Y:S02]  /*35b0*/  IMAD R49, R123.reuse, R6, R49 ;  /* 0x000000067b317224 */ /* 0x040fe400078e0231 */
[C---:B------:R-:W-:Y:S02]  /*35c0*/  IMAD R50, R123.reuse, R4, R50 ;  /* 0x000000047b327224 */ /* 0x040fe400078e0232 */
[----:B------:R-:W-:Y:S01]  /*35d0*/  @!P4 IMAD.MOV R45, RZ, RZ, -R45 ;  /* 0x000000ffff2dc224 */ /* 0x000fe200078e0a2d */
[C---:B------:R-:W-:Y:S01]  /*35e0*/  ISETP.GT.U32.AND P4, PT, R123.reuse, R48, PT ;  /* 0x000000307b00720c */ /* 0x040fe20003f84070 */
[--C-:B------:R-:W-:Y:S01]  /*35f0*/  @!P0 IMAD.IADD R46, R46, 0x1, -R123.reuse ;  /* 0x000000012e2e8824 */ /* 0x100fe200078e0a7b */
[----:B------:R-:W-:Y:S01]  /*3600*/  ISETP.GT.U32.AND P0, PT, R123, R49, PT ;  /* 0x000000317b00720c */ /* 0x000fe20003f04070 */
[----:B------:R-:W-:Y:S01]  /*3610*/  @!P6 IMAD.IADD R47, R47, 0x1, -R123 ;  /* 0x000000012f2fe824 */ /* 0x000fe200078e0a7b */
[----:B------:R-:W-:Y:S01]  /*3620*/  ISETP.GT.U32.AND P6, PT, R123, R50, PT ;  /* 0x000000327b00720c */ /* 0x000fe20003fc4070 */
[----:B------:R-:W-:-:S02]  /*3630*/  IMAD.MOV R52, RZ, RZ, -R5 ;  /* 0x000000ffff347224 */ /* 0x000fc400078e0a05 */
[----:B------:R-:W-:-:S04]  /*3640*/  IMAD.HI.U32 R4, R0, R54, RZ ;  /* 0x0000003600047227 */ /* 0x000fc800078e00ff */
[C---:B------:R-:W-:Y:S01]  /*3650*/  IMAD R51, R123.reuse, R52, R51 ;  /* 0x000000347b337224 */ /* 0x040fe200078e0233 */
[----:B------:R-:W-:Y:S01]  /*3660*/  IABS R52, R59 ;  /* 0x0000003b00347213 */ /* 0x000fe20000000000 */
[--C-:B------:R-:W-:Y:S01]  /*3670*/  @!P4 IMAD.IADD R48, R48, 0x1, -R123.reuse ;  /* 0x000000013030c824 */ /* 0x100fe200078e0a7b */
[----:B------:R-:W-:Y:S01]  /*3680*/  ISETP.GT.U32.AND P4, PT, R123, R47, PT ;  /* 0x0000002f7b00720c */ /* 0x000fe20003f84070 */
[--C-:B------:R-:W-:Y:S02]  /*3690*/  @!P0 IMAD.IADD R49, R49, 0x1, -R123.reuse ;  /* 0x0000000131318824 */ /* 0x100fe400078e0a7b */
[----:B------:R-:W-:Y:S01]  /*36a0*/  @!P6 IMAD.IADD R50, R50, 0x1, -R123 ;  /* 0x000000013232e824 */ /* 0x000fe200078e0a7b */
[C---:B------:R-:W-:Y:S01]  /*36b0*/  ISETP.GT.U32.AND P0, PT, R123.reuse, R48, PT ;  /* 0x000000307b00720c */ /* 0x040fe20003f04070 */
[----:B------:R-:W-:Y:S01]  /*36c0*/  IMAD.HI.U32 R3, R0, R52, RZ ;  /* 0x0000003400037227 */ /* 0x000fe200078e00ff */
[----:B------:R-:W-:-:S03]  /*36d0*/  ISETP.GT.U32.AND P6, PT, R123, R49, PT ;  /* 0x000000317b00720c */ /* 0x000fc60003fc4070 */
[----:B------:R-:W-:Y:S02]  /*36e0*/  IMAD.MOV R3, RZ, RZ, -R3 ;  /* 0x000000ffff037224 */ /* 0x000fe400078e0a03 */
[----:B------:R-:W-:-:S04]  /*36f0*/  IMAD.HI.U32 R5, R0, R55, RZ ;  /* 0x0000003700057227 */ /* 0x000fc800078e00ff */
[--C-:B------:R-:W-:Y:S01]  /*3700*/  @!P4 IMAD.IADD R47, R47, 0x1, -R123.reuse ;  /* 0x000000012f2fc824 */ /* 0x100fe200078e0a7b */
[C---:B------:R-:W-:Y:S01]  /*3710*/  ISETP.GT.U32.AND P4, PT, R123.reuse, R51, PT ;  /* 0x000000337b00720c */ /* 0x040fe20003f84070 */
[----:B------:R-:W-:Y:S02]  /*3720*/  IMAD R52, R123, R3, R52 ;  /* 0x000000037b347224 */ /* 0x000fe400078e0234 */
[--C-:B------:R-:W-:Y:S02]  /*3730*/  @!P6 IMAD.IADD R49, R49, 0x1, -R123.reuse ;  /* 0x000000013131e824 */ /* 0x100fe400078e0a7b */
[----:B------:R-:W-:Y:S01]  /*3740*/  @!P0 IMAD.IADD R48, R48, 0x1, -R123 ;  /* 0x0000000130308824 */ /* 0x000fe200078e0a7b */
[----:B------:R-:W-:Y:S01]  /*3750*/  ISETP.GT.U32.AND P6, PT, R123, R52, PT ;  /* 0x000000347b00720c */ /* 0x000fe20003fc4070 */
[----:B------:R-:W-:Y:S01]  /*3760*/  IMAD.HI.U32 R3, R0, R53, RZ ;  /* 0x0000003500037227 */ /* 0x000fe200078e00ff */
[----:B------:R-:W-:-:S03]  /*3770*/  ISETP.GE.AND P0, PT, R56, RZ, PT ;  /* 0x000000ff3800720c */ /* 0x000fc60003f06270 */
[----:B------:R-:W-:Y:S02]  /*3780*/  IMAD.MOV R6, RZ, RZ, -R3 ;  /* 0x000000ffff067224 */ /* 0x000fe400078e0a03 */
[----:B------:R-:W-:Y:S01]  /*3790*/  @!P4 IMAD.IADD R51, R51, 0x1, -R123 ;  /* 0x000000013333c824 */ /* 0x000fe200078e0a7b */
[----:B------:R-:W-:Y:S01]  /*37a0*/  ISETP.GE.AND P4, PT, R58, RZ, PT ;  /* 0x000000ff3a00720c */ /* 0x000fe20003f86270 */
[----:B------:R-:W-:Y:S02]  /*37b0*/  IMAD.MOV R4, RZ, RZ, -R4 ;  /* 0x000000ffff047224 */ /* 0x000fe400078e0a04 */
[----:B------:R-:W-:Y:S01]  /*37c0*/  IMAD.MOV R56, RZ, RZ, -R5 ;  /* 0x000000ffff387224 */ /* 0x000fe200078e0a05 */
[----:B------:R-:W-:Y:S01]  /*37d0*/  LOP3.LUT R5, R2, 0x76, RZ, 0xfc, !PT ;  /* 0x0000007602057812 */ /* 0x000fe200078efcff */
[----:B------:R-:W-:Y:S01]  /*37e0*/  @!P6 IMAD.IADD R52, R52, 0x1, -R123 ;  /* 0x000000013434e824 */ /* 0x000fe200078e0a7b */
[C---:B------:R-:W-:Y:S01]  /*37f0*/  ISETP.GT.U32.AND P6, PT, R123.reuse, R51, PT ;  /* 0x000000337b00720c */ /* 0x040fe20003fc4070 */
[C---:B------:R-:W-:Y:S01]  /*3800*/  IMAD R53, R123.reuse, R6, R53 ;  /* 0x000000067b357224 */ /* 0x040fe200078e0235 */
[----:B------:R-:W-:Y:S01]  /*3810*/  LOP3.LUT R6, R2, 0x78, RZ, 0xfc, !PT ;  /* 0x0000007802067812 */ /* 0x000fe200078efcff */
[----:B------:R-:W-:-:S02]  /*3820*/  IMAD R54, R123, R4, R54 ;  /* 0x000000047b367224 */ /* 0x000fc400078e0236 */
[----:B------:R-:W-:Y:S01]  /*3830*/  @!P3 IMAD.MOV R46, RZ, RZ, -R46 ;  /* 0x000000ffff2eb224 */ /* 0x000fe200078e0a2e */
[C---:B------:R-:W-:Y:S01]  /*3840*/  ISETP.GT.U32.AND P3, PT, R123.reuse, R50, PT ;  /* 0x000000327b00720c */ /* 0x040fe20003f64070 */
[C---:B------:R-:W-:Y:S01]  /*3850*/  IMAD R55, R123.reuse, R56, R55 ;  /* 0x000000387b377224 */ /* 0x040fe200078e0237 */
[----:B------:R-:W-:Y:S01]  /*3860*/  IABS R56, R5 ;  /* 0x0000000500387213 */ /* 0x000fe20000000000 */
[----:B------:R-:W-:Y:S01]  /*3870*/  @!P5 IMAD.MOV R47, RZ, RZ, -R47 ;  /* 0x000000ffff2fd224 */ /* 0x000fe200078e0a2f */
[C---:B------:R-:W-:Y:S01]  /*3880*/  ISETP.GT.U32.AND P5, PT, R123.reuse, R53, PT ;  /* 0x000000357b00720c */ /* 0x040fe20003fa4070 */
[----:B------:R-:W-:Y:S01]  /*3890*/  @!P0 IMAD.MOV R49, RZ, RZ, -R49 ;  /* 0x000000ffff318224 */ /* 0x000fe200078e0a31 */
[----:B------:R-:W-:Y:S01]  /*38a0*/  ISETP.GT.U32.AND P0, PT, R123, R54, PT ;  /* 0x000000367b00720c */ /* 0x000fe20003f04070 */
[----:B------:R-:W-:Y:S01]  /*38b0*/  @!P6 IMAD.IADD R51, R51, 0x1, -R123 ;  /* 0x000000013333e824 */ /* 0x000fe200078e0a7b */
[----:B------:R-:W-:Y:S01]  /*38c0*/  ISETP.GT.U32.AND P6, PT, R123, R55, PT ;  /* 0x000000377b00720c */ /* 0x000fe20003fc4070 */
[----:B------:R-:W-:-:S04]  /*38d0*/  IMAD.HI.U32 R3, R0, R56, RZ ;  /* 0x0000003800037227 */ /* 0x000fc800078e00ff */
[--C-:B------:R-:W-:Y:S01]  /*38e0*/  @!P3 IMAD.IADD R50, R50, 0x1, -R123.reuse ;  /* 0x000000013232b824 */ /* 0x100fe200078e0a7b */
[----:B------:R-:W-:Y:S01]  /*38f0*/  ISETP.GE.AND P3, PT, R57, RZ, PT ;  /* 0x000000ff3900720c */ /* 0x000fe20003f66270 */
[----:B------:R-:W-:Y:S01]  /*3900*/  @!P1 IMAD.MOV R48, RZ, RZ, -R48 ;  /* 0x000000ffff309224 */ /* 0x000fe200078e0a30 */
[----:B------:R-:W-:Y:S01]  /*3910*/  IABS R57, R6 ;  /* 0x0000000600397213 */ /* 0x000fe20000000000 */
[--C-:B------:R-:W-:Y:S01]  /*3920*/  @!P5 IMAD.IADD R53, R53, 0x1, -R123.reuse ;  /* 0x000000013535d824 */ /* 0x100fe200078e0a7b */
[----:B------:R-:W-:Y:S01]  /*3930*/  ISETP.GT.U32.AND P1, PT, R123, R52, PT ;  /* 0x000000347b00720c */ /* 0x000fe20003f24070 */
[--C-:B------:R-:W-:Y:S01]  /*3940*/  @!P0 IMAD.IADD R54, R54, 0x1, -R123.reuse ;  /* 0x0000000136368824 */ /* 0x100fe200078e0a7b */
[----:B------:R-:W-:Y:S01]  /*3950*/  ISETP.GE.AND P5, PT, R61, RZ, PT ;  /* 0x000000ff3d00720c */ /* 0x000fe20003fa6270 */
[----:B------:R-:W-:Y:S01]  /*3960*/  @!P6 IMAD.IADD R55, R55, 0x1, -R123 ;  /* 0x000000013737e824 */ /* 0x000fe200078e0a7b */
[C---:B------:R-:W-:Y:S01]  /*3970*/  ISETP.GT.U32.AND P0, PT, R123.reuse, R53, PT ;  /* 0x000000357b00720c */ /* 0x040fe20003f04070 */
[----:B------:R-:W-:Y:S01]  /*3980*/  IMAD.HI.U32 R4, R0, R57, RZ ;  /* 0x0000003900047227 */ /* 0x000fe200078e00ff */
[----:B------:R-:W-:-:S02]  /*3990*/  ISETP.GT.U32.AND P6, PT, R123, R54, PT ;  /* 0x000000367b00720c */ /* 0x000fc40003fc4070 */
[----:B------:R-:W-:Y:S01]  /*39a0*/  LOP3.LUT R61, R2, 0x7a, RZ, 0xfc, !PT ;  /* 0x0000007a023d7812 */ /* 0x000fe200078efcff */
[----:B------:R-:W-:Y:S02]  /*39b0*/  IMAD.MOV R3, RZ, RZ, -R3 ;  /* 0x000000ffff037224 */ /* 0x000fe400078e0a03 */
[----:B------:R-:W-:Y:S01]  /*39c0*/  IMAD.MOV R4, RZ, RZ, -R4 ;  /* 0x000000ffff047224 */ /* 0x000fe200078e0a04 */
[----:B------:R-:W-:Y:S01]  /*39d0*/  IABS R58, R61 ;  /* 0x0000003d003a7213 */ /* 0x000fe20000000000 */
[C---:B------:R-:W-:Y:S02]  /*39e0*/  IMAD R56, R123.reuse, R3, R56 ;  /* 0x000000037b387224 */ /* 0x040fe400078e0238 */
[----:B------:R-:W-:Y:S02]  /*39f0*/  IMAD R57, R123, R4, R57 ;  /* 0x000000047b397224 */ /* 0x000fe400078e0239 */
[----:B------:R-:W-:Y:S01]  /*3a00*/  @!P3 IMAD.MOV R50, RZ, RZ, -R50 ;  /* 0x000000ffff32b224 */ /* 0x000fe200078e0a32 */
[----:B------:R-:W-:Y:S01]  /*3a10*/  ISETP.GE.AND P3, PT, R59, RZ, PT ;  /* 0x000000ff3b00720c */ /* 0x000fe20003f66270 */
[--C-:B------:R-:W-:Y:S01]  /*3a20*/  @!P0 IMAD.IADD R53, R53, 0x1, -R123.reuse ;  /* 0x0000000135358824 */ /* 0x100fe200078e0a7b */
[C---:B------:R-:W-:Y:S01]  /*3a30*/  ISETP.GT.U32.AND P0, PT, R123.reuse, R56, PT ;  /* 0x000000387b00720c */ /* 0x040fe20003f04070 */
[--C-:B------:R-:W-:Y:S01]  /*3a40*/  @!P6 IMAD.IADD R54, R54, 0x1, -R123.reuse ;  /* 0x000000013636e824 */ /* 0x100fe200078e0a7b */
[C---:B------:R-:W-:Y:S01]  /*3a50*/  ISETP.GT.U32.AND P6, PT, R123.reuse, R57, PT ;  /* 0x000000397b00720c */ /* 0x040fe20003fc4070 */
[----:B------:R-:W-:Y:S01]  /*3a60*/  @!P1 IMAD.IADD R52, R52, 0x1, -R123 ;  /* 0x0000000134349824 */ /* 0x000fe200078e0a7b */
[----:B------:R-:W-:Y:S01]  /*3a70*/  ISETP.GE.AND P1, PT, R60, RZ, PT ;  /* 0x000000ff3c00720c */ /* 0x000fe20003f26270 */
[----:B------:R-:W-:Y:S01]  /*3a80*/  @!P4 IMAD.MOV R51, RZ, RZ, -R51 ;  /* 0x000000ffff33c224 */ /* 0x000fe200078e0a33 */
[----:B------:R-:W-:Y:S01]  /*3a90*/  ISETP.GT.U32.AND P4, PT, R123, R55, PT ;  /* 0x000000377b00720c */ /* 0x000fe20003f84070 */
[----:B------:R-:W-:Y:S01]  /*3aa0*/  IMAD.HI.U32 R3, R0, R58, RZ ;  /* 0x0000003a00037227 */ /* 0x000fe200078e00ff */
[----:B------:R-:W-:-:S03]  /*3ab0*/  IABS R60, R63 ;  /* 0x0000003f003c7213 */ /* 0x000fc60000000000 */
[----:B------:R-:W-:Y:S01]  /*3ac0*/  @!P3 IMAD.MOV R52, RZ, RZ, -R52 ;  /* 0x000000ffff34b224 */ /* 0x000fe200078e0a34 */
[----:B------:R-:W-:Y:S01]  /*3ad0*/  ISETP.GE.AND P3, PT, R62, RZ, PT ;  /* 0x000000ff3e00720c */ /* 0x000fe20003f66270 */
[--C-:B------:R-:W-:Y:S01]  /*3ae0*/  @!P0 IMAD.IADD R56, R56, 0x1, -R123.reuse ;  /* 0x0000000138388824 */ /* 0x100fe200078e0a7b */
[----:B------:R-:W-:Y:S01]  /*3af0*/  LOP3.LUT R62, R2, 0x7c, RZ, 0xfc, !PT ;  /* 0x0000007c023e7812 */ /* 0x000fe200078efcff */
[----:B------:R-:W-:Y:S01]  /*3b00*/  @!P6 IMAD.IADD R57, R57, 0x1, -R123 ;  /* 0x000000013939e824 */ /* 0x000fe200078e0a7b */
[----:B------:R-:W-:Y:S01]  /*3b10*/  ISETP.GE.AND P0, PT, R6, RZ, PT ;  /* 0x000000ff0600720c */ /* 0x000fe20003f06270 */
[----:B------:R-:W-:Y:S01]  /*3b20*/  @!P1 IMAD.MOV R53, RZ, RZ, -R53 ;  /* 0x000000ffff359224 */ /* 0x000fe200078e0a35 */
[----:B------:R-:W-:Y:S01]  /*3b30*/  IABS R59, R62 ;  /* 0x0000003e003b7213 */ /* 0x000fe20000000000 */
[----:B------:R-:W-:Y:S01]  /*3b40*/  @!P4 IMAD.IADD R55, R55, 0x1, -R123 ;  /* 0x000000013737c824 */ /* 0x000fe200078e0a7b */
[C---:B------:R-:W-:Y:S01]  /*3b50*/  ISETP.GT.U32.AND P1, PT, R123.reuse, R56, PT ;  /* 0x000000387b00720c */ /* 0x040fe20003f24070 */
[----:B------:R-:W-:Y:S01]  /*3b60*/  @!P5 IMAD.MOV R54, RZ, RZ, -R54 ;  /* 0x000000ffff36d224 */ /* 0x000fe200078e0a36 */
[----:B------:R-:W-:Y:S01]  /*3b70*/  ISETP.GT.U32.AND P6, PT, R123, R57, PT ;  /* 0x000000397b00720c */ /* 0x000fe20003fc4070 */
[----:B------:R-:W-:Y:S01]  /*3b80*/  IMAD.HI.U32 R4, R0, R60, RZ ;  /* 0x0000003c00047227 */ /* 0x000fe200078e00ff */
[----:B------:R-:W-:-:S02]  /*3b90*/  ISETP.GE.AND P4, PT, R5, RZ, PT ;  /* 0x000000ff0500720c */ /* 0x000fc40003f86270 */
[----:B------:R-:W-:Y:S01]  /*3ba0*/  ISETP.GE.AND P5, PT, R61, RZ, PT ;  /* 0x000000ff3d00720c */ /* 0x000fe20003fa6270 */
[----:B------:R-:W-:Y:S02]  /*3bb0*/  IMAD.MOV R5, RZ, RZ, -R3 ;  /* 0x000000ffff057224 */ /* 0x000fe400078e0a03 */
[----:B------:R-:W-:-:S04]  /*3bc0*/  IMAD.HI.U32 R3, R0, R59, RZ ;  /* 0x0000003b00037227 */ /* 0x000fc800078e00ff */
[----:B------:R-:W-:Y:S02]  /*3bd0*/  IMAD R58, R123, R5, R58 ;  /* 0x000000057b3a7224 */ /* 0x000fe400078e023a */
[----:B------:R-:W-:Y:S01]  /*3be0*/  IMAD.MOV R6, RZ, RZ, -R3 ;  /* 0x000000ffff067224 */ /* 0x000fe200078e0a03 */
[----:B------:R-:W-:Y:S01]  /*3bf0*/  LOP3.LUT R3, R2, 0x80, RZ, 0xfc, !PT ;  /* 0x0000008002037812 */ /* 0x000fe200078efcff */
[--C-:B------:R-:W-:Y:S01]  /*3c00*/  @!P1 IMAD.IADD R56, R56, 0x1, -R123.reuse ;  /* 0x0000000138389824 */ /* 0x100fe200078e0a7b */
[----:B------:R-:W-:Y:S01]  /*3c10*/  ISETP.GE.AND P1, PT, R63, RZ, PT ;  /* 0x000000ff3f00720c */ /* 0x000fe20003f26270 */
[----:B------:R-:W-:Y:S01]  /*3c20*/  @!P6 IMAD.IADD R57, R57, 0x1, -R123 ;  /* 0x000000013939e824 */ /* 0x000fe200078e0a7b */
[C---:B------:R-:W-:Y:S01]  /*3c30*/  ISETP.GT.U32.AND P6, PT, R123.reuse, R58, PT ;  /* 0x0000003a7b00720c */ /* 0x040fe20003fc4070 */
[C---:B------:R-:W-:Y:S01]  /*3c40*/  IMAD R59, R123.reuse, R6, R59 ;  /* 0x000000067b3b7224 */ /* 0x040fe200078e023b */
[----:B------:R-:W-:Y:S01]  /*3c50*/  IABS R61, R3 ;  /* 0x00000003003d7213 */ /* 0x000fe20000000000 */
[----:B------:R-:W-:Y:S01]  /*3c60*/  @!P4 IMAD.MOV R56, RZ, RZ, -R56 ;  /* 0x000000ffff38c224 */ /* 0x000fe200078e0a38 */
[----:B------:R-:W-:Y:S01]  /*3c70*/  IABS R63, R74 ;  /* 0x0000004a003f7213 */ /* 0x000fe20000000000 */
[----:B------:R-:W-:Y:S01]  /*3c80*/  @!P0 IMAD.MOV R57, RZ, RZ, -R57 ;  /* 0x000000ffff398224 */ /* 0x000fe200078e0a39 */
[----:B------:R-:W-:Y:S01]  /*3c90*/  ISETP.GT.U32.AND P4, PT, R123, R59, PT ;  /* 0x0000003b7b00720c */ /* 0x000fe20003f84070 */
[----:B------:R-:W-:Y:S01]  /*3ca0*/  IMAD.MOV R4, RZ, RZ, -R4 ;  /* 0x000000ffff047224 */ /* 0x000fe200078e0a04 */
[----:B------:R-:W-:Y:S01]  /*3cb0*/  ISETP.GE.AND P0, PT, R3, RZ, PT ;  /* 0x000000ff0300720c */ /* 0x000fe20003f06270 */
[----:B------:R-:W-:-:S04]  /*3cc0*/  IMAD.HI.U32 R3, R0, R61, RZ ;  /* 0x0000003d00037227 */ /* 0x000fc800078e00ff */
[----:B------:R-:W-:Y:S02]  /*3cd0*/  @!P6 IMAD.IADD R58, R58, 0x1, -R123 ;  /* 0x000000013a3ae824 */ /* 0x000fe400078e0a7b */
[C---:B------:R-:W-:Y:S02]  /*3ce0*/  IMAD R60, R123.reuse, R4, R60 ;  /* 0x000000047b3c7224 */ /* 0x040fe400078e023c */
[----:B------:R-:W-:Y:S01]  /*3cf0*/  IMAD.MOV R6, RZ, RZ, -R3 ;  /* 0x000000ffff067224 */ /* 0x000fe200078e0a03 */
[----:B------:R-:W-:Y:S01]  /*3d00*/  ISETP.GT.U32.AND P6, PT, R123, R58, PT ;  /* 0x0000003a7b00720c */ /* 0x000fe20003fc4070 */
[----:B------:R-:W-:Y:S02]  /*3d10*/  @!P4 IMAD.IADD R59, R59, 0x1, -R123 ;  /* 0x000000013b3bc824 */ /* 0x000fe400078e0a7b */
[----:B------:R-:W-:Y:S01]  /*3d20*/  @!P3 IMAD.MOV R55, RZ, RZ, -R55 ;  /* 0x000000ffff37b224 */ /* 0x000fe200078e0a37 */
[----:B------:R-:W-:Y:S01]  /*3d30*/  ISETP.GE.AND P3, PT, R62, RZ, PT ;  /* 0x000000ff3e00720c */ /* 0x000fe20003f66270 */
[C---:B------:R-:W-:Y:S01]  /*3d40*/  IMAD R61, R123.reuse, R6, R61 ;  /* 0x000000067b3d7224 */ /* 0x040fe200078e023d */
[----:B------:R-:W-:Y:S01]  /*3d50*/  ISETP.GT.U32.AND P4, PT, R123, R59, PT ;  /* 0x0000003b7b00720c */ /* 0x000fe20003f84070 */
[----:B------:R-:W-:Y:S01]  /*3d60*/  IMAD.HI.U32 R5, R0, R67, RZ ;  /* 0x0000004300057227 */ /* 0x000fe200078e00ff */
[----:B------:R-:W-:-:S03]  /*3d70*/  IABS R62, R71 ;  /* 0x00000047003e7213 */ /* 0x000fc60000000000 */
[----:B------:R-:W-:-:S04]  /*3d80*/  IMAD.HI.U32 R3, R0, R63, RZ ;  /* 0x0000003f00037227 */ /* 0x000fc800078e00ff */
[----:B------:R-:W-:Y:S01]  /*3d90*/  @!P6 IMAD.IADD R58, R58, 0x1, -R123 ;  /* 0x000000013a3ae824 */ /* 0x000fe200078e0a7b */
[----:B------:R-:W-:Y:S01]  /*3da0*/  ISETP.GT.U32.AND P6, PT, R123, R60, PT ;  /* 0x0000003c7b00720c */ /* 0x000fe20003fc4070 */
[----:B------:R-:W-:-:S04]  /*3db0*/  IMAD.HI.U32 R4, R0, R62, RZ ;  /* 0x0000003e00047227 */ /* 0x000fc800078e00ff */
[--C-:B------:R-:W-:Y:S01]  /*3dc0*/  @!P4 IMAD.IADD R59, R59, 0x1, -R123.reuse ;  /* 0x000000013b3bc824 */ /* 0x100fe200078e0a7b */
[C---:B------:R-:W-:Y:S01]  /*3dd0*/  ISETP.GT.U32.AND P4, PT, R123.reuse, R61, PT ;  /* 0x0000003d7b00720c */ /* 0x040fe20003f84070 */
[----:B------:R-:W-:Y:S02]  /*3de0*/  IMAD.MOV R4, RZ, RZ, -R4 ;  /* 0x000000ffff047224 */ /* 0x000fe400078e0a04 */
[----:B------:R-:W-:Y:S02]  /*3df0*/  @!P5 IMAD.MOV R58, RZ, RZ, -R58 ;  /* 0x000000ffff3ad224 */ /* 0x000fe400078e0a3a */
[C---:B------:R-:W-:Y:S02]  /*3e00*/  IMAD R62, R123.reuse, R4, R62 ;  /* 0x000000047b3e7224 */ /* 0x040fe400078e023e */
[----:B------:R-:W-:Y:S02]  /*3e10*/  @!P6 IMAD.IADD R60, R60, 0x1, -R123 ;  /* 0x000000013c3ce824 */ /* 0x000fe400078e0a7b */
[----:B------:R-:W-:Y:S01]  /*3e20*/  IMAD.HI.U32 R4, R0, R66, RZ ;  /* 0x0000004200047227 */ /* 0x000fe200078e00ff */
[----:B------:R-:W-:-:S03]  /*3e30*/  ISETP.GT.U32.AND P6, PT, R123, R62, PT ;  /* 0x0000003e7b00720c */ /* 0x000fc60003fc4070 */
[----:B------:R-:W-:Y:S01]  /*3e40*/  @!P4 IMAD.IADD R61, R61, 0x1, -R123 ;  /* 0x000000013d3dc824 */ /* 0x000fe200078e0a7b */
[C---:B------:R-:W-:Y:S01]  /*3e50*/  ISETP.GT.U32.AND P4, PT, R123.reuse, R60, PT ;  /* 0x0000003c7b00720c */ /* 0x040fe20003f84070 */
[----:B------:R-:W-:Y:S02]  /*3e60*/  IMAD.MOV R4, RZ, RZ, -R4 ;  /* 0x000000ffff047224 */ /* 0x000fe400078e0a04 */
[----:B------:R-:W-:Y:S01]  /*3e70*/  IMAD.MOV R68, RZ, RZ, -R5 ;  /* 0x000000ffff447224 */ /* 0x000fe200078e0a05 */
[C---:B------:R-:W-:Y:S01]  /*3e80*/  ISETP.GT.U32.AND P5, PT, R123.reuse, R61, PT ;  /* 0x0000003d7b00720c */ /* 0x040fe20003fa4070 */
[----:B------:R-:W-:Y:S01]  /*3e90*/  IMAD.MOV R6, RZ, RZ, -R3 ;  /* 0x000000ffff067224 */ /* 0x000fe200078e0a03 */
[----:B------:R-:W-:Y:S01]  /*3ea0*/  LOP3.LUT R5, R2, 0x8a, RZ, 0xfc, !PT ;  /* 0x0000008a02057812 */ /* 0x000fe200078efcff */
[C---:B------:R-:W-:Y:S02]  /*3eb0*/  IMAD R66, R123.reuse, R4, R66 ;  /* 0x000000047b427224 */ /* 0x040fe400078e0242 */
[----:B------:R-:W-:Y:S01]  /*3ec0*/  IMAD R67, R123, R68, R67 ;  /* 0x000000447b437224 */ /* 0x000fe200078e0243 */
[----:B------:R-:W-:Y:S01]  /*3ed0*/  IABS R68, R5 ;  /* 0x0000000500447213 */ /* 0x000fe20000000000 */
[----:B------:R-:W-:-:S02]  /*3ee0*/  @!P6 IMAD.IADD R62, R62, 0x1, -R123 ;  /* 0x000000013e3ee824 */ /* 0x000fc400078e0a7b */
[C---:B------:R-:W-:Y:S01]  /*3ef0*/  IMAD R63, R123.reuse, R6, R63 ;  /* 0x000000067b3f7224 */ /* 0x040fe200078e023f */
[----:B------:R-:W-:Y:S01]  /*3f00*/  LOP3.LUT R6, R2, 0x8c, RZ, 0xfc, !PT ;  /* 0x0000008c02067812 */ /* 0x000fe200078efcff */
[----:B------:R-:W-:Y:S01]  /*3f10*/  @!P4 IMAD.IADD R60, R60, 0x1, -R123 ;  /* 0x000000013c3cc824 */ /* 0x000fe200078e0a7b */
[C---:B------:R-:W-:Y:S01]  /*3f20*/  ISETP.GT.U32.AND P4, PT, R123.reuse, R66, PT ;  /* 0x000000427b00720c */ /* 0x040fe20003f84070 */
[----:B------:R-:W-:Y:S01]  /*3f30*/  @!P3 IMAD.MOV R59, RZ, RZ, -R59 ;  /* 0x000000ffff3bb224 */ /* 0x000fe200078e0a3b */
[C---:B------:R-:W-:Y:S01]  /*3f40*/  ISETP.GT.U32.AND P6, PT, R123.reuse, R62, PT ;  /* 0x0000003e7b00720c */ /* 0x040fe20003fc4070 */
[----:B------:R-:W-:Y:S01]  /*3f50*/  IMAD.HI.U32 R3, R0, R68, RZ ;  /* 0x0000004400037227 */ /* 0x000fe200078e00ff */
[----:B------:R-:W-:Y:S02]  /*3f60*/  ISETP.GT.U32.AND P3, PT, R123, R63, PT ;  /* 0x0000003f7b00720c */ /* 0x000fe40003f64070 */
[----:B------:R-:W-:Y:S01]  /*3f70*/  IABS R69, R6 ;  /* 0x0000000600457213 */ /* 0x000fe20000000000 */
[----:B------:R-:W-:Y:S01]  /*3f80*/  @!P5 IMAD.IADD R61, R61, 0x1, -R123 ;  /* 0x000000013d3dd824 */ /* 0x000fe200078e0a7b */
[----:B------:R-:W-:Y:S01]  /*3f90*/  ISETP.GT.U32.AND P5, PT, R123, R67, PT ;  /* 0x000000437b00720c */ /* 0x000fe20003fa4070 */
[----:B------:R-:W-:-:S02]  /*3fa0*/  IMAD.MOV R4, RZ, RZ, -R3 ;  /* 0x000000ffff047224 */ /* 0x000fc400078e0a03 */
[----:B------:R-:W-:-:S04]  /*3fb0*/  IMAD.HI.U32 R3, R0, R69, RZ ;  /* 0x0000004500037227 */ /* 0x000fc800078e00ff */
[C---:B------:R-:W-:Y:S02]  /*3fc0*/  IMAD R68, R123.reuse, R4, R68 ;  /* 0x000000047b447224 */ /* 0x040fe400078e0244 */
[--C-:B------:R-:W-:Y:S01]  /*3fd0*/  @!P4 IMAD.IADD R66, R66, 0x1, -R123.reuse ;  /* 0x000000014242c824 */ /* 0x100fe200078e0a7b */
[----:B------:R-:W-:Y:S01]  /*3fe0*/  ISETP.GE.AND P4, PT, R74, RZ, PT ;  /* 0x000000ff4a00720c */ /* 0x000fe20003f86270 */
[--C-:B------:R-:W-:Y:S01]  /*3ff0*/  @!P6 IMAD.IADD R62, R62, 0x1, -R123.reuse ;  /* 0x000000013e3ee824 */ /* 0x100fe200078e0a7b */
[----:B------:R-:W-:Y:S01]  /*4000*/  ISETP.GT.U32.AND P6, PT, R123, R68, PT ;  /* 0x000000447b00720c */ /* 0x000fe20003fc4070 */
[----:B------:R-:W-:Y:S01]  /*4010*/  @!P3 IMAD.IADD R63, R63, 0x1, -R123 ;  /* 0x000000013f3fb824 */ /* 0x000fe200078e0a7b */
[----:B------:R-:W-:Y:S01]  /*4020*/  ISETP.GE.AND P3, PT, R71, RZ, PT ;  /* 0x000000ff4700720c */ /* 0x000fe20003f66270 */
[----:B------:R-:W-:Y:S01]  /*4030*/  @!P1 IMAD.MOV R60, RZ, RZ, -R60 ;  /* 0x000000ffff3c9224 */ /* 0x000fe200078e0a3c */
[----:B------:R-:W-:Y:S01]  /*4040*/  ISETP.GT.U32.AND P1, PT, R123, R66, PT ;  /* 0x000000427b00720c */ /* 0x000fe20003f24070 */
[----:B------:R-:W-:Y:S01]  /*4050*/  IMAD.MOV R4, RZ, RZ, -R3 ;  /* 0x000000ffff047224 */ /* 0x000fe200078e0a03 */
[----:B------:R-:W-:Y:S01]  /*4060*/  LOP3.LUT R74, R2, 0x90, RZ, 0xfc, !PT ;  /* 0x00000090024a7812 */ /* 0x000fe200078efcff */
[----:B------:R-:W-:-:S03]  /*4070*/  IMAD.HI.U32 R3, R0, R70, RZ ;  /* 0x0000004600037227 */ /* 0x000fc600078e00ff */
[----:B------:R-:W-:Y:S01]  /*4080*/  IABS R71, R74 ;  /* 0x0000004a00477213 */ /* 0x000fe20000000000 */
[----:B------:R-:W-:Y:S01]  /*4090*/  @!P5 IMAD.IADD R67, R67, 0x1, -R123 ;  /* 0x000000014343d824 */ /* 0x000fe200078e0a7b */
[C---:B------:R-:W-:Y:S01]  /*40a0*/  ISETP.GT.U32.AND P5, PT, R123.reuse, R63, PT ;  /* 0x0000003f7b00720c */ /* 0x040fe20003fa4070 */
[----:B------:R-:W-:Y:S02]  /*40b0*/  IMAD.MOV R3, RZ, RZ, -R3 ;  /* 0x000000ffff037224 */ /* 0x000fe400078e0a03 */
[--C-:B------:R-:W-:Y:S01]  /*40c0*/  @!P6 IMAD.IADD R68, R68, 0x1, -R123.reuse ;  /* 0x000000014444e824 */ /* 0x100fe200078e0a7b */
[C---:B------:R-:W-:Y:S01]  /*40d0*/  ISETP.GT.U32.AND P6, PT, R123.reuse, R67, PT ;  /* 0x000000437b00720c */ /* 0x040fe20003fc4070 */
[C---:B------:R-:W-:Y:S02]  /*40e0*/  IMAD R70, R123.reuse, R3, R70 ;  /* 0x000000037b467224 */ /* 0x040fe400078e0246 */
[----:B------:R-:W-:Y:S02]  /*40f0*/  @!P1 IMAD.IADD R66, R66, 0x1, -R123 ;  /* 0x0000000142429824 */ /* 0x000fe400078e0a7b */
[C---:B------:R-:W-:Y:S01]  /*4100*/  IMAD R69, R123.reuse, R4, R69 ;  /* 0x000000047b457224 */ /* 0x040fe200078e0245 */
[----:B------:R-:W-:Y:S01]  /*4110*/  ISETP.GT.U32.AND P1, PT, R123, R70, PT ;  /* 0x000000467b00720c */ /* 0x000fe20003f24070 */
[----:B------:R-:W-:-:S02]  /*4120*/  @!P3 IMAD.MOV R62, RZ, RZ, -R62 ;  /* 0x000000ffff3eb224 */ /* 0x000fc400078e0a3e */
[--C-:B------:R-:W-:Y:S01]  /*4130*/  @!P5 IMAD.IADD R63, R63, 0x1, -R123.reuse ;  /* 0x000000013f3fd824 */ /* 0x100fe200078e0a7b */
[----:B------:R-:W-:Y:S01]  /*4140*/  ISETP.GE.AND P5, PT, R73, RZ, PT ;  /* 0x000000ff4900720c */ /* 0x000fe20003fa6270 */
[----:B------:R-:W-:Y:S01]  /*4150*/  IMAD.HI.U32 R3, R0, R71, RZ ;  /* 0x0000004700037227 */ /* 0x000fe200078e00ff */
[----:B------:R-:W-:Y:S02]  /*4160*/  ISETP.GT.U32.AND P3, PT, R123, R69, PT ;  /* 0x000000457b00720c */ /* 0x000fe40003f64070 */
[----:B------:R-:W-:Y:S01]  /*4170*/  LOP3.LUT R73, R2, 0x92, RZ, 0xfc, !PT ;  /* 0x0000009202497812 */ /* 0x000fe200078efcff */
[----:B------:R-:W-:Y:S01]  /*4180*/  @!P6 IMAD.IADD R67, R67, 0x1, -R123 ;  /* 0x000000014343e824 */ /* 0x000fe200078e0a7b */
[----:B------:R-:W-:Y:S01]  /*4190*/  ISETP.GE.AND P6, PT, R72, RZ, PT ;  /* 0x000000ff4800720c */ /* 0x000fe20003fc6270 */
[----:B------:R-:W-:Y:S01]  /*41a0*/  IMAD.MOV R4, RZ, RZ, -R3 ;  /* 0x000000ffff047224 */ /* 0x000fe200078e0a03 */
[----:B------:R-:W-:Y:S01]  /*41b0*/  IABS R72, R73 ;  /* 0x0000004900487213 */ /* 0x000fe20000000000 */
[----:B------:R-:W-:-:S02]  /*41c0*/  @!P1 IMAD.IADD R70, R70, 0x1, -R123 ;  /* 0x0000000146469824 */ /* 0x000fc400078e0a7b */
[C---:B------:R-:W-:Y:S02]  /*41d0*/  IMAD R71, R123.reuse, R4, R71 ;  /* 0x000000047b477224 */ /* 0x040fe400078e0247 */
[----:B------:R-:W-:Y:S01]  /*41e0*/  @!P5 IMAD.MOV R66, RZ, RZ, -R66 ;  /* 0x000000ffff42d224 */ /* 0x000fe200078e0a42 */
[----:B------:R-:W-:Y:S01]  /*41f0*/  ISETP.GT.U32.AND P5, PT, R123, R70, PT ;  /* 0x000000467b00720c */ /* 0x000fe20003fa4070 */
[----:B------:R-:W-:-:S04]  /*4200*/  IMAD.HI.U32 R3, R0, R72, RZ ;  /* 0x0000004800037227 */ /* 0x000fc800078e00ff */
[----:B------:R-:W-:Y:S01]  /*4210*/  @!P3 IMAD.IADD R69, R69, 0x1, -R123 ;  /* 0x000000014545b824 */ /* 0x000fe200078e0a7b */
[----:B------:R-:W-:Y:S01]  /*4220*/  ISETP.GE.AND P3, PT, R6, RZ, PT ;  /* 0x000000ff0600720c */ /* 0x000fe20003f66270 */
[----:B------:R-:W-:Y:S01]  /*4230*/  IMAD.MOV R3, RZ, RZ, -R3 ;  /* 0x000000ffff037224 */ /* 0x000fe200078e0a03 */
[----:B------:R-:W-:Y:S01]  /*4240*/  LOP3.LUT R6, R2, 0x98, RZ, 0xfc, !PT ;  /* 0x0000009802067812 */ /* 0x000fe200078efcff */
[----:B------:R-:W-:Y:S01]  /*4250*/  @!P4 IMAD.MOV R63, RZ, RZ, -R63 ;  /* 0x000000ffff3fc224 */ /* 0x000fe200078e0a3f */
[C---:B------:R-:W-:Y:S01]  /*4260*/  ISETP.GT.U32.AND P1, PT, R123.reuse, R69, PT ;  /* 0x000000457b00720c */ /* 0x040fe20003f24070 */
[C---:B------:R-:W-:Y:S01]  /*4270*/  IMAD R72, R123.reuse, R3, R72 ;  /* 0x000000037b487224 */ /* 0x040fe200078e0248 */
[C---:B------:R-:W-:Y:S01]  /*4280*/  ISETP.GT.U32.AND P4, PT, R123.reuse, R71, PT ;  /* 0x000000477b00720c */ /* 0x040fe20003f84070 */
[----:B------:R-:W-:Y:S01]  /*4290*/  @!P5 IMAD.IADD R70, R70, 0x1, -R123 ;  /* 0x000000014646d824 */ /* 0x000fe200078e0a7b */
[----:B------:R-:W-:Y:S01]  /*42a0*/  LOP3.LUT R3, R2, 0x94, RZ, 0xfc, !PT ;  /* 0x0000009402037812 */ /* 0x000fe200078efcff */
[----:B------:R-:W-:Y:S01]  /*42b0*/  @!P0 IMAD.MOV R61, RZ, RZ, -R61 ;  /* 0x000000ffff3d8224 */ /* 0x000fe200078e0a3d */
[C---:B------:R-:W-:Y:S01]  /*42c0*/  ISETP.GT.U32.AND P5, PT, R123.reuse, R72, PT ;  /* 0x000000487b00720c */ /* 0x040fe20003fa4070 */
[----:B------:R-:W-:Y:S01]  /*42d0*/  @!P6 IMAD.MOV R67, RZ, RZ, -R67 ;  /* 0x000000ffff43e224 */ /* 0x000fe200078e0a43 */
[----:B------:R-:W-:-:S02]  /*42e0*/  ISETP.GT.U32.AND P0, PT, R123, R68, PT ;  /* 0x000000447b00720c */ /* 0x000fc40003f04070 */
[----:B------:R-:W-:Y:S02]  /*42f0*/  ISETP.GE.AND P6, PT, R75, RZ, PT ;  /* 0x000000ff4b00720c */ /* 0x000fe40003fc6270 */
[----:B------:R-:W-:Y:S01]  /*4300*/  IABS R75, R6 ;  /* 0x00000006004b7213 */ /* 0x000fe20000000000 */
[--C-:B------:R-:W-:Y:S01]  /*4310*/  @!P1 IMAD.IADD R69, R69, 0x1, -R123.reuse ;  /* 0x0000000145459824 */ /* 0x100fe200078e0a7b */
[----:B------:R-:W-:Y:S01]  /*4320*/  ISETP.GE.AND P1, PT, R73, RZ, PT ;  /* 0x000000ff4900720c */ /* 0x000fe20003f26270 */
[----:B------:R-:W-:Y:S01]  /*4330*/  @!P4 IMAD.IADD R71, R71, 0x1, -R123 ;  /* 0x000000014747c824 */ /* 0x000fe200078e0a7b */
[----:B------:R-:W-:Y:S01]  /*4340*/  IABS R73, R3 ;  /* 0x0000000300497213 */ /* 0x000fe20000000000 */
[----:B------:R-:W-:Y:S01]  /*4350*/  @!P3 IMAD.MOV R69, RZ, RZ, -R69 ;  /* 0x000000ffff45b224 */ /* 0x000fe200078e0a45 */
[----:B------:R-:W-:Y:S01]  /*4360*/  ISETP.GE.AND P4, PT, R3, RZ, PT ;  /* 0x000000ff0300720c */ /* 0x000fe20003f86270 */
[----:B------:R-:W-:Y:S01]  /*4370*/  @!P5 IMAD.IADD R72, R72, 0x1, -R123 ;  /* 0x000000014848d824 */ /* 0x000fe200078e0a7b */
[----:B------:R-:W-:Y:S01]  /*4380*/  ISETP.GT.U32.AND P5, PT, R123, R71, PT ;  /* 0x000000477b00720c */ /* 0x000fe20003fa4070 */
[----:B------:R-:W-:-:S03]  /*4390*/  IMAD.HI.U32 R3, R0, R73, RZ ;  /* 0x0000004900037227 */ /* 0x000fc600078e00ff */
[----:B------:R-:W-:Y:S01]  /*43a0*/  ISETP.GT.U32.AND P3, PT, R123, R72, PT ;  /* 0x000000487b00720c */ /* 0x000fe20003f64070 */
[----:B------:R-:W-:Y:S01]  /*43b0*/  @!P0 IMAD.IADD R68, R68, 0x1, -R123 ;  /* 0x0000000144448824 */ /* 0x000fe200078e0a7b */
[----:B------:R-:W-:Y:S01]  /*43c0*/  ISETP.GE.AND P0, PT, R5, RZ, PT ;  /* 0x000000ff0500720c */ /* 0x000fe20003f06270 */
[----:B------:R-:W-:Y:S01]  /*43d0*/  IMAD.MOV R4, RZ, RZ, -R3 ;  /* 0x000000ffff047224 */ /* 0x000fe200078e0a03 */
[----:B------:R-:W-:Y:S01]  /*43e0*/  LOP3.LUT R5, R2, 0x96, RZ, 0xfc, !PT ;  /* 0x0000009602057812 */ /* 0x000fe200078efcff */
[----:B------:R-:W-:Y:S02]  /*43f0*/  @!P6 IMAD.MOV R70, RZ, RZ, -R70 ;  /* 0x000000ffff46e224 */ /* 0x000fe400078e0a46 */
[----:B------:R-:W-:Y:S01]  /*4400*/  IMAD R73, R123, R4, R73 ;  /* 0x000000047b497224 */ /* 0x000fe200078e0249 */
[----:B------:R-:W-:Y:S01]  /*4410*/  ISETP.GE.AND P6, PT, R5, RZ, PT ;  /* 0x000000ff0500720c */ /* 0x000fe20003fc6270 */
[----:B------:R-:W-:Y:S02]  /*4420*/  @!P5 IMAD.IADD R71, R71, 0x1, -R123 ;  /* 0x000000014747d824 */ /* 0x000fe400078e0a7b */
[----:B------:R-:W-:Y:S01]  /*4430*/  IMAD.HI.U32 R4, R0, R75, RZ ;  /* 0x0000004b00047227 */ /* 0x000fe200078e00ff */
[----:B------:R-:W-:-:S03]  /*4440*/  ISETP.GT.U32.AND P5, PT, R123, R73, PT ;  /* 0x000000497b00720c */ /* 0x000fc60003fa4070 */
[----:B------:R-:W-:Y:S01]  /*4450*/  @!P0 IMAD.MOV R68, RZ, RZ, -R68 ;  /* 0x000000ffff448224 */ /* 0x000fe200078e0a44 */
[----:B------:R-:W-:Y:S01]  /*4460*/  ISETP.GE.AND P0, PT, R74, RZ, PT ;  /* 0x000000ff4a00720c */ /* 0x000fe20003f06270 */
[----:B------:R-:W-:Y:S01]  /*4470*/  IMAD.MOV R4, RZ, RZ, -R4 ;  /* 0x000000ffff047224 */ /* 0x000fe200078e0a04 */
[----:B------:R-:W-:Y:S01]  /*4480*/  IABS R74, R5 ;  /* 0x00000005004a7213 */ /* 0x000fe20000000000 */
[----:B------:R-:W-:Y:S01]  /*4490*/  @!P3 IMAD.IADD R72, R72, 0x1, -R123 ;  /* 0x000000014848b824 */ /* 0x000fe200078e0a7b */
[----:B------:R-:W-:Y:S01]  /*44a0*/  ISETP.GE.AND P3, PT, R6, RZ, PT ;  /* 0x000000ff0600720c */ /* 0x000fe20003f66270 */
[----:B------:R-:W-:Y:S02]  /*44b0*/  IMAD R75, R123, R4, R75 ;  /* 0x000000047b4b7224 */ /* 0x000fe400078e024b */
[----:B------:R-:W-:-:S04]  /*44c0*/  IMAD.HI.U32 R3, R0, R74, RZ ;  /* 0x0000004a00037227 */ /* 0x000fc800078e00ff */
[----:B------:R-:W-:Y:S02]  /*44d0*/  IMAD.MOV R5, RZ, RZ, -R3 ;  /* 0x000000ffff057224 */ /* 0x000fe400078e0a03 */
[----:B------:R-:W-:Y:S02]  /*44e0*/  @!P5 IMAD.IADD R73, R73, 0x1, -R123 ;  /* 0x000000014949d824 */ /* 0x000fe400078e0a7b */
[C---:B------:R-:W-:Y:S02]  /*44f0*/  IMAD R74, R123.reuse, R5, R74 ;  /* 0x000000057b4a7224 */ /* 0x040fe400078e024a */
[----:B------:R-:W-:Y:S01]  /*4500*/  @!P0 IMAD.MOV R71, RZ, RZ, -R71 ;  /* 0x000000ffff478224 */ /* 0x000fe200078e0a47 */
[C---:B------:R-:W-:Y:S01]  /*4510*/  ISETP.GT.U32.AND P5, PT, R123.reuse, R73, PT ;  /* 0x000000497b00720c */ /* 0x040fe20003fa4070 */
[----:B------:R-:W-:Y:S01]  /*4520*/  IMAD.HI.U32 R3, R0, R76, RZ ;  /* 0x0000004c00037227 */ /* 0x000fe200078e00ff */
[----:B------:R-:W-:-:S03]  /*4530*/  ISETP.GT.U32.AND P0, PT, R123, R74, PT ;  /* 0x0000004a7b00720c */ /* 0x000fc60003f04070 */
[----:B------:R-:W-:Y:S02]  /*4540*/  IMAD.MOV R3, RZ, RZ, -R3 ;  /* 0x000000ffff037224 */ /* 0x000fe400078e0a03 */
[----:B------:R-:W-:Y:S01]  /*4550*/  @!P1 IMAD.MOV R72, RZ, RZ, -R72 ;  /* 0x000000ffff489224 */ /* 0x000fe200078e0a48 */
[----:B------:R-:W-:Y:S01]  /*4560*/  ISETP.GE.AND P1, PT, R77, RZ, PT ;  /* 0x000000ff4d00720c */ /* 0x000fe20003f26270 */
[----:B------:R-:W-:Y:S01]  /*4570*/  IMAD R76, R123, R3, R76 ;  /* 0x000000037b4c7224 */ /* 0x000fe200078e024c */
[----:B------:R-:W-:Y:S01]  /*4580*/  IABS R77, R78 ;  /* 0x0000004e004d7213 */ /* 0x000fe20000000000 */
[----:B------:R-:W-:-:S04]  /*4590*/  IMAD.HI.U32 R4, R0, R79, RZ ;  /* 0x0000004f00047227 */ /* 0x000fc800078e00ff */
[--C-:B------:R-:W-:Y:S01]  /*45a0*/  @!P5 IMAD.IADD R73, R73, 0x1, -R123.reuse ;  /* 0x000000014949d824 */ /* 0x100fe200078e0a7b */
[C---:B------:R-:W-:Y:S01]  /*45b0*/  ISETP.GT.U32.AND P5, PT, R123.reuse, R75, PT ;  /* 0x0000004b7b00720c */ /* 0x040fe20003fa4070 */
[----:B------:R-:W-:Y:S02]  /*45c0*/  @!P0 IMAD.IADD R74, R74, 0x1, -R123 ;  /* 0x000000014a4a8824 */ /* 0x000fe400078e0a7b */
[----:B------:R-:W-:Y:S01]  /*45d0*/  @!P4 IMAD.MOV R73, RZ, RZ, -R73 ;  /* 0x000000ffff49c224 */ /* 0x000fe200078e0a49 */
[C---:B------:R-:W-:Y:S01]  /*45e0*/  ISETP.GT.U32.AND P4, PT, R123.reuse, R76, PT ;  /* 0x0000004c7b00720c */ /* 0x040fe20003f84070 */
[----:B------:R-:W-:Y:S01]  /*45f0*/  IMAD.HI.U32 R3, R0, R77, RZ ;  /* 0x0000004d00037227 */ /* 0x000fe200078e00ff */
[----:B------:R-:W-:-:S03]  /*4600*/  ISETP.GT.U32.AND P0, PT, R123, R74, PT ;  /* 0x0000004a7b00720c */ /* 0x000fc60003f04070 */
[----:B------:R-:W-:-:S04]  /*4610*/  IMAD.HI.U32 R5, R0, R80, RZ ;  /* 0x0000005000057227 */ /* 0x000fc800078e00ff */
[--C-:B------:R-:W-:Y:S02]  /*4620*/  @!P5 IMAD.IADD R75, R75, 0x1, -R123.reuse ;  /* 0x000000014b4bd824 */ /* 0x100fe400078e0a7b */
[----:B------:R-:W-:Y:S02]  /*4630*/  IMAD.MOV R4, RZ, RZ, -R4 ;  /* 0x000000ffff047224 */ /* 0x000fe400078e0a04 */
[--C-:B------:R-:W-:Y:S01]  /*4640*/  @!P4 IMAD.IADD R76, R76, 0x1, -R123.reuse ;  /* 0x000000014c4cc824 */ /* 0x100fe200078e0a7b */
[C---:B------:R-:W-:Y:S01]  /*4650*/  ISETP.GT.U32.AND P5, PT, R123.reuse, R75, PT ;  /* 0x0000004b7b00720c */ /* 0x040fe20003fa4070 */
[----:B------:R-:W-:Y:S01]  /*4660*/  @!P0 IMAD.IADD R74, R74, 0x1, -R123 ;  /* 0x000000014a4a8824 */ /* 0x000fe200078e0a7b */
[----:B------:R-:W-:Y:S01]  /*4670*/  ISETP.GE.AND P0, PT, R78, RZ, PT ;  /* 0x000000ff4e00720c */ /* 0x000fe20003f06270 */
[----:B------:R-:W-:Y:S01]  /*4680*/  IMAD.MOV R78, RZ, RZ, -R3 ;  /* 0x000000ffff4e7224 */ /* 0x000fe200078e0a03 */
[----:B------:R-:W-:Y:S01]  /*4690*/  ISETP.GT.U32.AND P4, PT, R123, R76, PT ;  /* 0x0000004c7b00720c */ /* 0x000fe20003f84070 */
[----:B------:R-:W-:-:S02]  /*46a0*/  IMAD.MOV R5, RZ, RZ, -R5 ;  /* 0x000000ffff057224 */ /* 0x000fc400078e0a05 */
[C---:B------:R-:W-:Y:S02]  /*46b0*/  IMAD R77, R123.reuse, R78, R77 ;  /* 0x0000004e7b4d7224 */ /* 0x040fe400078e024d */
[C---:B------:R-:W-:Y:S02]  /*46c0*/  IMAD R78, R123.reuse, R4, R79 ;  /* 0x000000047b4e7224 */ /* 0x040fe400078e024f */
[C---:B------:R-:W-:Y:S01]  /*46d0*/  IMAD R79, R123.reuse, R5, R80 ;  /* 0x000000057b4f7224 */ /* 0x040fe200078e0250 */
[----:B------:R-:W-:Y:S01]  /*46e0*/  IABS R5, R87 ;  /* 0x0000005700057213 */ /* 0x000fe20000000000 */
[----:B------:R-:W-:Y:S01]  /*46f0*/  @!P6 IMAD.MOV R74, RZ, RZ, -R74 ;  /* 0x000000ffff4ae224 */ /* 0x000fe200078e0a4a */
[----:B------:R-:W-:Y:S01]  /*4700*/  ISETP.GT.U32.AND P6, PT, R123, R77, PT ;  /* 0x0000004d7b00720c */ /* 0x000fe20003fc4070 */
[----:B------:R-:W-:-:S04]  /*4710*/  IMAD.HI.U32 R6, R0, R81, RZ ;  /* 0x0000005100067227 */ /* 0x000fc800078e00ff */
[--C-:B------:R-:W-:Y:S01]  /*4720*/  @!P4 IMAD.IADD R76, R76, 0x1, -R123.reuse ;  /* 0x000000014c4cc824 */ /* 0x100fe200078e0a7b */
[----:B------:R-:W-:Y:S01]  /*4730*/  ISETP.GT.U32.AND P4, PT, R123, R79, PT ;  /* 0x0000004f7b00720c */ /* 0x000fe20003f84070 */
[----:B------:R-:W-:Y:S01]  /*4740*/  @!P5 IMAD.IADD R75, R75, 0x1, -R123 ;  /* 0x000000014b4bd824 */ /* 0x000fe200078e0a7b */
[C---:B------:R-:W-:Y:S01]  /*4750*/  ISETP.GT.U32.AND P5, PT, R123.reuse, R78, PT ;  /* 0x0000004e7b00720c */ /* 0x040fe20003fa4070 */
[----:B------:R-:W-:Y:S02]  /*4760*/  IMAD.MOV R6, RZ, RZ, -R6 ;  /* 0x000000ffff067224 */ /* 0x000fe400078e0a06 */
[----:B------:R-:W-:Y:S02]  /*4770*/  @!P3 IMAD.MOV R75, RZ, RZ, -R75 ;  /* 0x000000ffff4bb224 */ /* 0x000fe400078e0a4b */
[----:B------:R-:W-:Y:S01]  /*4780*/  IMAD R80, R123, R6, R81 ;  /* 0x000000067b507224 */ /* 0x000fe200078e0251 */
[----:B------:R-:W-:Y:S01]  /*4790*/  IABS R81, R90 ;  /* 0x0000005a00517213 */ /* 0x000fe20000000000 */
[--C-:B------:R-:W-:Y:S01]  /*47a0*/  @!P6 IMAD.IADD R77, R77, 0x1, -R123.reuse ;  /* 0x000000014d4de824 */ /* 0x100fe200078e0a7b */
[----:B------:R-:W-:Y:S01]  /*47b0*/  LOP3.LUT R6, R2, 0xa8, RZ, 0xfc, !PT ;  /* 0x000000a802067812 */ /* 0x000fe200078efcff */
[----:B------:R-:W-:Y:S01]  /*47c0*/  @!P1 IMAD.MOV R76, RZ, RZ, -R76 ;  /* 0x000000ffff4c9224 */ /* 0x000fe200078e0a4c */
[----:B------:R-:W-:Y:S01]  /*47d0*/  ISETP.GT.U32.AND P6, PT, R123, R80, PT ;  /* 0x000000507b00720c */ /* 0x000fe20003fc4070 */
[----:B------:R-:W-:Y:S01]  /*47e0*/  @!P4 IMAD.IADD R79, R79, 0x1, -R123 ;  /* 0x000000014f4fc824 */ /* 0x000fe200078e0a7b */
[----:B------:R-:W-:Y:S01]  /*47f0*/  ISETP.GT.U32.AND P4, PT, R123, R77, PT ;  /* 0x0000004d7b00720c */ /* 0x000fe20003f84070 */
[----:B------:R-:W-:Y:S01]  /*4800*/  IMAD.HI.U32 R3, R0, R81, RZ ;  /* 0x0000005100037227 */ /* 0x000fe200078e00ff */
[----:B------:R-:W-:-:S02]  /*4810*/  IABS R83, R6 ;  /* 0x0000000600537213 */ /* 0x000fc40000000000 */
[C---:B------:R-:W-:Y:S01]  /*4820*/  ISETP.GT.U32.AND P1, PT, R123.reuse, R79, PT ;  /* 0x0000004f7b00720c */ /* 0x040fe20003f24070 */
[----:B------:R-:W-:Y:S01]  /*4830*/  @!P5 IMAD.IADD R78, R78, 0x1, -R123 ;  /* 0x000000014e4ed824 */ /* 0x000fe200078e0a7b */
[----:B------:R-:W-:Y:S01]  /*4840*/  ISETP.GE.AND P5, PT, R88, RZ, PT ;  /* 0x000000ff5800720c */ /* 0x000fe20003fa6270 */
[----:B------:R-:W-:Y:S01]  /*4850*/  IMAD.MOV R4, RZ, RZ, -R3 ;  /* 0x000000ffff047224 */ /* 0x000fe200078e0a03 */
[----:B------:R-:W-:Y:S01]  /*4860*/  IABS R88, R89 ;  /* 0x0000005900587213 */ /* 0x000fe20000000000 */
[----:B------:R-:W-:Y:S01]  /*4870*/  IMAD.HI.U32 R3, R0, R82, RZ ;  /* 0x0000005200037227 */ /* 0x000fe200078e00ff */
[----:B------:R-:W-:-:S03]  /*4880*/  ISETP.GT.U32.AND P3, PT, R123, R78, PT ;  /* 0x0000004e7b00720c */ /* 0x000fc60003f64070 */
[----:B------:R-:W-:Y:S02]  /*4890*/  IMAD R81, R123, R4, R81 ;  /* 0x000000047b517224 */ /* 0x000fe400078e0251 */
[----:B------:R-:W-:-:S04]  /*48a0*/  IMAD.HI.U32 R4, R0, R83, RZ ;  /* 0x0000005300047227 */ /* 0x000fc800078e00ff */
[----:B------:R-:W-:Y:S02]  /*48b0*/  IMAD.MOV R3, RZ, RZ, -R3 ;  /* 0x000000ffff037224 */ /* 0x000fe400078e0a03 */
[----:B------:R-:W-:Y:S01]  /*48c0*/  @!P4 IMAD.IADD R77, R77, 0x1, -R123 ;  /* 0x000000014d4dc824 */ /* 0x000fe200078e0a7b */
[C---:B------:R-:W-:Y:S01]  /*48d0*/  ISETP.GT.U32.AND P4, PT, R123.reuse, R81, PT ;  /* 0x000000517b00720c */ /* 0x040fe20003f84070 */
[----:B------:R-:W-:Y:S02]  /*48e0*/  IMAD.MOV R4, RZ, RZ, -R4 ;  /* 0x000000ffff047224 */ /* 0x000fe400078e0a04 */
[----:B------:R-:W-:Y:S02]  /*48f0*/  IMAD R82, R123, R3, R82 ;  /* 0x000000037b527224 */ /* 0x000fe400078e0252 */
[----:B------:R-:W-:-:S04]  /*4900*/  IMAD.HI.U32 R3, R0, R5, RZ ;  /* 0x0000000500037227 */ /* 0x000fc800078e00ff */
[C---:B------:R-:W-:Y:S02]  /*4910*/  IMAD R83, R123.reuse, R4, R83 ;  /* 0x000000047b537224 */ /* 0x040fe400078e0253 */
[----:B------:R-:W-:Y:S02]  /*4920*/  IMAD.MOV R4, RZ, RZ, -R3 ;  /* 0x000000ffff047224 */ /* 0x000fe400078e0a03 */
[--C-:B------:R-:W-:Y:S01]  /*4930*/  @!P3 IMAD.IADD R78, R78, 0x1, -R123.reuse ;  /* 0x000000014e4eb824 */ /* 0x100fe200078e0a7b */
[----:B------:R-:W-:Y:S01]  /*4940*/  ISETP.GT.U32.AND P3, PT, R123, R82, PT ;  /* 0x000000527b00720c */ /* 0x000fe20003f64070 */
[----:B------:R-:W-:Y:S01]  /*4950*/  @!P1 IMAD.IADD R79, R79, 0x1, -R123 ;  /* 0x000000014f4f9824 */ /* 0x000fe200078e0a7b */
[----:B------:R-:W-:Y:S01]  /*4960*/  ISETP.GE.AND P1, PT, R84, RZ, PT ;  /* 0x000000ff5400720c */ /* 0x000fe20003f26270 */
[----:B------:R-:W-:Y:S01]  /*4970*/  IMAD R84, R123, R4, R5 ;  /* 0x000000047b547224 */ /* 0x000fe200078e0205 */
[----:B------:R-:W-:Y:S01]  /*4980*/  IABS R4, R91 ;  /* 0x0000005b00047213 */ /* 0x000fe20000000000 */
[--C-:B------:R-:W-:Y:S01]  /*4990*/  @!P6 IMAD.IADD R80, R80, 0x1, -R123.reuse ;  /* 0x000000015050e824 */ /* 0x100fe200078e0a7b */
[----:B------:R-:W-:Y:S01]  /*49a0*/  IABS R5, R92 ;  /* 0x0000005c00057213 */ /* 0x000fe20000000000 */
[----:B------:R-:W-:Y:S01]  /*49b0*/  @!P4 IMAD.IADD R81, R81, 0x1, -R123 ;  /* 0x000000015151c824 */ /* 0x000fe200078e0a7b */
[C---:B------:R-:W-:Y:S01]  /*49c0*/  ISETP.GT.U32.AND P4, PT, R123.reuse, R84, PT ;  /* 0x000000547b00720c */ /* 0x040fe20003f84070 */
[----:B------:R-:W-:Y:S01]  /*49d0*/  IMAD.HI.U32 R3, R0, R88, RZ ;  /* 0x0000005800037227 */ /* 0x000fe200078e00ff */
[----:B------:R-:W-:-:S03]  /*49e0*/  ISETP.GT.U32.AND P6, PT, R123, R80, PT ;  /* 0x000000507b00720c */ /* 0x000fc60003fc4070 */
[----:B------:R-:W-:Y:S01]  /*49f0*/  @!P3 IMAD.IADD R82, R82, 0x1, -R123 ;  /* 0x000000015252b824 */ /* 0x000fe200078e0a7b */
[----:B------:R-:W-:Y:S01]  /*4a00*/  ISETP.GE.AND P3, PT, R85, RZ, PT ;  /* 0x000000ff5500720c */ /* 0x000fe20003f66270 */
[----:B------:R-:W-:Y:S02]  /*4a10*/  IMAD.MOV R3, RZ, RZ, -R3 ;  /* 0x000000ffff037224 */ /* 0x000fe400078e0a03 */
[----:B------:R-:W-:Y:S01]  /*4a20*/  @!P0 IMAD.MOV R77, RZ, RZ, -R77 ;  /* 0x000000ffff4d8224 */ /* 0x000fe200078e0a4d */
[C---:B------:R-:W-:Y:S01]  /*4a30*/  ISETP.GT.U32.AND P0, PT, R123.reuse, R81, PT ;  /* 0x000000517b00720c */ /* 0x040fe20003f04070 */
[C---:B------:R-:W-:Y:S02]  /*4a40*/  IMAD R85, R123.reuse, R3, R88 ;  /* 0x000000037b557224 */ /* 0x040fe400078e0258 */
[----:B------:R-:W-:Y:S01]  /*4a50*/  @!P4 IMAD.IADD R84, R84, 0x1, -R123 ;  /* 0x000000015454c824 */ /* 0x000fe200078e0a7b */
[----:B------:R-:W-:Y:S01]  /*4a60*/  ISETP.GT.U32.AND P4, PT, R123, R82, PT ;  /* 0x000000527b00720c */ /* 0x000fe20003f84070 */
[----:B------:R-:W-:-:S04]  /*4a70*/  IMAD.HI.U32 R3, R0, R4, RZ ;  /* 0x0000000400037227 */ /* 0x000fc800078e00ff */
[----:B------:R-:W-:Y:S01]  /*4a80*/  @!P6 IMAD.IADD R80, R80, 0x1, -R123 ;  /* 0x000000015050e824 */ /* 0x000fe200078e0a7b */
[C---:B------:R-:W-:Y:S01]  /*4a90*/  ISETP.GT.U32.AND P6, PT, R123.reuse, R83, PT ;  /* 0x000000537b00720c */ /* 0x040fe20003fc4070 */
[----:B------:R-:W-:Y:S02]  /*4aa0*/  IMAD.MOV.U32 R88, RZ, RZ, R5 ;  /* 0x000000ffff587224 */ /* 0x000fe400078e0005 */
[----:B------:R-:W-:Y:S02]  /*4ab0*/  IMAD.MOV R5, RZ, RZ, -R3 ;  /* 0x000000ffff057224 */ /* 0x000fe400078e0a03 */
[----:B------:R-:W-:Y:S01]  /*4ac0*/  @!P3 IMAD.MOV R80, RZ, RZ, -R80 ;  /* 0x000000ffff50b224 */ /* 0x000fe200078e0a50 */
[----:B------:R-:W-:Y:S01]  /*4ad0*/  ISETP.GE.AND P3, PT, R86, RZ, PT ;  /* 0x000000ff5600720c */ /* 0x000fe20003f66270 */
[C---:B------:R-:W-:Y:S01]  /*4ae0*/  IMAD R86, R123.reuse, R5, R4 ;  /* 0x000000057b567224 */ /* 0x040fe200078e0204 */
[----:B------:R-:W-:Y:S01]  /*4af0*/  LOP3.LUT R5, R2, 0xb2, RZ, 0xfc, !PT ;  /* 0x000000b202057812 */ /* 0x000fe200078efcff */
[----:B------:R-:W-:Y:S01]  /*4b00*/  @!P5 IMAD.MOV R78, RZ, RZ, -R78 ;  /* 0x000000ffff4ed224 */ /* 0x000fe200078e0a4e */
[C---:B------:R-:W-:Y:S01]  /*4b10*/  ISETP.GT.U32.AND P5, PT, R123.reuse, R84, PT ;  /* 0x000000547b00720c */ /* 0x040fe20003fa4070 */
[----:B------:R-:W-:Y:S01]  /*4b20*/  @!P4 IMAD.IADD R82, R82, 0x1, -R123 ;  /* 0x000000015252c824 */ /* 0x000fe200078e0a7b */
[----:B------:R-:W-:Y:S01]  /*4b30*/  ISETP.GT.U32.AND P4, PT, R123, R86, PT ;  /* 0x000000567b00720c */ /* 0x000fe20003f84070 */
[----:B------:R-:W-:Y:S01]  /*4b40*/  IMAD.HI.U32 R3, R0, R88, RZ ;  /* 0x0000005800037227 */ /* 0x000fe200078e00ff */
[----:B------:R-:W-:-:S03]  /*4b50*/  IABS R4, R5 ;  /* 0x0000000500047213 */ /* 0x000fc60000000000 */
[----:B------:R-:W-:Y:S01]  /*4b60*/  @!P6 IMAD.IADD R83, R83, 0x1, -R123 ;  /* 0x000000015353e824 */ /* 0x000fe200078e0a7b */
[----:B------:R-:W-:Y:S01]  /*4b70*/  ISETP.GE.AND P6, PT, R90, RZ, PT ;  /* 0x000000ff5a00720c */ /* 0x000fe20003fc6270 */
[----:B------:R-:W-:Y:S02]  /*4b80*/  IMAD.MOV R3, RZ, RZ, -R3 ;  /* 0x000000ffff037224 */ /* 0x000fe400078e0a03 */
[----:B------:R-:W-:Y:S01]  /*4b90*/  @!P1 IMAD.MOV R79, RZ, RZ, -R79 ;  /* 0x000000ffff4f9224 */ /* 0x000fe200078e0a4f */
[----:B------:R-:W-:Y:S01]  /*4ba0*/  ISETP.GT.U32.AND P1, PT, R123, R83, PT ;  /* 0x000000537b00720c */ /* 0x000fe20003f24070 */
[--C-:B------:R-:W-:Y:S01]  /*4bb0*/  @!P0 IMAD.IADD R81, R81, 0x1, -R123.reuse ;  /* 0x0000000151518824 */ /* 0x100fe200078e0a7b */
[----:B------:R-:W-:Y:S01]  /*4bc0*/  ISETP.GT.U32.AND P0, PT, R123, R85, PT ;  /* 0x000000557b00720c */ /* 0x000fe20003f04070 */
[--C-:B------:R-:W-:Y:S01]  /*4bd0*/  @!P5 IMAD.IADD R84, R84, 0x1, -R123.reuse ;  /* 0x000000015454d824 */ /* 0x100fe200078e0a7b */
[----:B------:R-:W-:Y:S01]  /*4be0*/  ISETP.GE.AND P5, PT, R87, RZ, PT ;  /* 0x000000ff5700720c */ /* 0x000fe20003fa6270 */
[----:B------:R-:W-:Y:S01]  /*4bf0*/  @!P4 IMAD.IADD R86, R86, 0x1, -R123 ;  /* 0x000000015656c824 */ /* 0x000fe200078e0a7b */
[----:B------:R-:W-:Y:S01]  /*4c00*/  ISETP.GE.AND P4, PT, R89, RZ, PT ;  /* 0x000000ff5900720c */ /* 0x000fe20003f86270 */
[----:B------:R-:W-:-:S02]  /*4c10*/  IMAD R87, R123, R3, R88 ;  /* 0x000000037b577224 */ /* 0x000fc400078e0258 */
[----:B------:R-:W-:Y:S01]  /*4c20*/  IMAD.MOV.U32 R88, RZ, RZ, R4 ;  /* 0x000000ffff587224 */ /* 0x000fe200078e0004 */
[----:B------:R-:W-:Y:S01]  /*4c30*/  LOP3.LUT R4, R2, 0xb6, RZ, 0xfc, !PT ;  /* 0x000000b602047812 */ /* 0x000fe200078efcff */
[----:B------:R-:W-:Y:S01]  /*4c40*/  @!P3 IMAD.MOV R82, RZ, RZ, -R82 ;  /* 0x000000ffff52b224 */ /* 0x000fe200078e0a52 */
[----:B------:R-:W-:Y:S01]  /*4c50*/  ISETP.GT.U32.AND P3, PT, R123, R86, PT ;  /* 0x000000567b00720c */ /* 0x000fe20003f64070 */
[----:B------:R-:W-:Y:S01]  /*4c60*/  IMAD.HI.U32 R3, R0, R88, RZ ;  /* 0x0000005800037227 */ /* 0x000fe200078e00ff */
[----:B------:R-:W-:-:S03]  /*4c70*/  IABS R90, R4 ;  /* 0x00000004005a7213 */ /* 0x000fc60000000000 */
[----:B------:R-:W-:Y:S02]  /*4c80*/  IMAD.MOV R3, RZ, RZ, -R3 ;  /* 0x000000ffff037224 */ /* 0x000fe400078e0a03 */
[--C-:B------:R-:W-:Y:S01]  /*4c90*/  @!P1 IMAD.IADD R83, R83, 0x1, -R123.reuse ;  /* 0x0000000153539824 */ /* 0x100fe200078e0a7b */
[----:B------:R-:W-:Y:S01]  /*4ca0*/  ISETP.GE.AND P1, PT, R6, RZ, PT ;  /* 0x000000ff0600720c */ /* 0x000fe20003f26270 */
[----:B------:R-:W-:Y:S02]  /*4cb0*/  @!P0 IMAD.IADD R85, R85, 0x1, -R123 ;  /* 0x0000000155558824 */ /* 0x000fe400078e0a7b */
[----:B------:R-:W-:Y:S01]  /*4cc0*/  @!P6 IMAD.MOV R81, RZ, RZ, -R81 ;  /* 0x000000ffff51e224 */ /* 0x000fe200078e0a51 */
[C---:B------:R-:W-:Y:S01]  /*4cd0*/  ISETP.GT.U32.AND P6, PT, R123.reuse, R87, PT ;  /* 0x000000577b00720c */ /* 0x040fe20003fc4070 */
[C---:B------:R-:W-:Y:S01]  /*4ce0*/  IMAD R88, R123.reuse, R3, R88 ;  /* 0x000000037b587224 */ /* 0x040fe200078e0258 */
[C---:B------:R-:W-:Y:S01]  /*4cf0*/  ISETP.GT.U32.AND P0, PT, R123.reuse, R85, PT ;  /* 0x000000557b00720c */ /* 0x040fe20003f04070 */
[----:B------:R-:W-:Y:S01]  /*4d00*/  @!P3 IMAD.IADD R86, R86, 0x1, -R123 ;  /* 0x000000015656b824 */ /* 0x000fe200078e0a7b */
[----:B------:R-:W-:Y:S01]  /*4d10*/  LOP3.LUT R3, R2, 0xb4, RZ, 0xfc, !PT ;  /* 0x000000b402037812 */ /* 0x000fe200078efcff */
[----:B------:R-:W-:Y:S01]  /*4d20*/  @!P5 IMAD.MOV R84, RZ, RZ, -R84 ;  /* 0x000000ffff54d224 */ /* 0x000fe200078e0a54 */
[----:B------:R-:W-:-:S02]  /*4d30*/  ISETP.GT.U32.AND P3, PT, R123, R88, PT ;  /* 0x000000587b00720c */ /* 0x000fc40003f64070 */
[----:B------:R-:W-:Y:S01]  /*4d40*/  IABS R89, R3 ;  /* 0x0000000300597213 */ /* 0x000fe20000000000 */
[----:B------:R-:W-:Y:S01]  /*4d50*/  @!P1 IMAD.MOV R83, RZ, RZ, -R83 ;  /* 0x000000ffff539224 */ /* 0x000fe200078e0a53 */
[----:B------:R-:W-:Y:S02]  /*4d60*/  ISETP.GE.AND P1, PT, R91, RZ, PT ;  /* 0x000000ff5b00720c */ /* 0x000fe40003f26270 */
[----:B------:R-:W-:Y:S01]  /*4d70*/  ISETP.GE.AND P5, PT, R92, RZ, PT ;  /* 0x000000ff5c00720c */ /* 0x000fe20003fa6270 */
[--C-:B------:R-:W-:Y:S01]  /*4d80*/  @!P6 IMAD.IADD R87, R87, 0x1, -R123.reuse ;  /* 0x000000015757e824 */ /* 0x100fe200078e0a7b */
[----:B------:R-:W-:Y:S01]  /*4d90*/  IABS R92, R95 ;  /* 0x0000005f005c7213 */ /* 0x000fe20000000000 */
[--C-:B------:R-:W-:Y:S01]  /*4da0*/  @!P0 IMAD.IADD R85, R85, 0x1, -R123.reuse ;  /* 0x0000000155558824 */ /* 0x100fe200078e0a7b */
[----:B------:R-:W-:Y:S02]  /*4db0*/  ISETP.GE.AND P0, PT, R5, RZ, PT ;  /* 0x000000ff0500720c */ /* 0x000fe40003f06270 */
[----:B------:R-:W-:Y:S01]  /*4dc0*/  ISETP.GT.U32.AND P6, PT, R123, R87, PT ;  /* 0x000000577b00720c */ /* 0x000fe20003fc4070 */
[----:B------:R-:W-:Y:S01]  /*4dd0*/  @!P3 IMAD.IADD R88, R88, 0x1, -R123 ;  /* 0x000000015858b824 */ /* 0x000fe200078e0a7b */
[----:B------:R-:W-:Y:S01]  /*4de0*/  LOP3.LUT R5, R2, 0xb8, RZ, 0xfc, !PT ;  /* 0x000000b802057812 */ /* 0x000fe200078efcff */
[----:B------:R-:W-:Y:S01]  /*4df0*/  @!P4 IMAD.MOV R85, RZ, RZ, -R85 ;  /* 0x000000ffff55c224 */ /* 0x000fe200078e0a55 */
[----:B------:R-:W-:Y:S01]  /*4e00*/  ISETP.GE.AND P4, PT, R3, RZ, PT ;  /* 0x000000ff0300720c */ /* 0x000fe20003f86270 */
[----:B------:R-:W-:Y:S01]  /*4e10*/  IMAD.HI.U32 R3, R0, R89, RZ ;  /* 0x0000005900037227 */ /* 0x000fe200078e00ff */
[----:B------:R-:W-:-:S02]  /*4e20*/  IABS R91, R5 ;  /* 0x00000005005b7213 */ /* 0x000fc40000000000 */
[----:B------:R-:W-:Y:S01]  /*4e30*/  ISETP.GT.U32.AND P3, PT, R123, R88, PT ;  /* 0x000000587b00720c */ /* 0x000fe20003f64070 */
[----:B------:R-:W-:Y:S01]  /*4e40*/  @!P1 IMAD.MOV R86, RZ, RZ, -R86 ;  /* 0x000000ffff569224 */ /* 0x000fe200078e0a56 */
[----:B------:R-:W-:Y:S01]  /*4e50*/  ISETP.GE.AND P1, PT, R4, RZ, PT ;  /* 0x000000ff0400720c */ /* 0x000fe20003f26270 */
[----:B------:R-:W-:Y:S02]  /*4e60*/  IMAD.MOV R6, RZ, RZ, -R3 ;  /* 0x000000ffff067224 */ /* 0x000fe400078e0a03 */
[----:B------:R-:W-:-:S04]  /*4e70*/  IMAD.HI.U32 R4, R0, R91, RZ ;  /* 0x0000005b00047227 */ /* 0x000fc800078e00ff */
[----:B------:R-:W-:Y:S01]  /*4e80*/  @!P6 IMAD.IADD R87, R87, 0x1, -R123 ;  /* 0x000000015757e824 */ /* 0x000fe200078e0a7b */
[----:B------:R-:W-:Y:S01]  /*4e90*/  ISETP.GE.AND P6, PT, R5, RZ, PT ;  /* 0x000000ff0500720c */ /* 0x000fe20003fc6270 */
[----:B------:R-:W-:Y:S01]  /*4ea0*/  IMAD R89, R123, R6, R89 ;  /* 0x000000067b597224 */ /* 0x000fe200078e0259 */
[----:B------:R-:W-:Y:S01]  /*4eb0*/  LOP3.LUT R6, R2, 0xc2, RZ, 0xfc, !PT ;  /* 0x000000c202067812 */ /* 0x000fe200078efcff */
[----:B------:R-:W-:Y:S02]  /*4ec0*/  IMAD.MOV R4, RZ, RZ, -R4 ;  /* 0x000000ffff047224 */ /* 0x000fe400078e0a04 */
[----:B------:R-:W-:Y:S01]  /*4ed0*/  IMAD.HI.U32 R3, R0, R90, RZ ;  /* 0x0000005a00037227 */ /* 0x000fe200078e00ff */
[----:B------:R-:W-:-:S03]  /*4ee0*/  IABS R100, R6 ;  /* 0x0000000600647213 */ /* 0x000fc60000000000 */
[----:B------:R-:W-:Y:S01]  /*4ef0*/  @!P5 IMAD.MOV R87, RZ, RZ, -R87 ;  /* 0x000000ffff57d224 */ /* 0x000fe200078e0a57 */
[C---:B------:R-:W-:Y:S01]  /*4f00*/  ISETP.GT.U32.AND P5, PT, R123.reuse, R89, PT ;  /* 0x000000597b00720c */ /* 0x040fe20003fa4070 */
[----:B------:R-:W-:Y:S02]  /*4f10*/  @!P3 IMAD.IADD R88, R88, 0x1, -R123 ;  /* 0x000000015858b824 */ /* 0x000fe400078e0a7b */
[C---:B------:R-:W-:Y:S02]  /*4f20*/  IMAD R91, R123.reuse, R4, R91 ;  /* 0x000000047b5b7224 */ /* 0x040fe400078e025b */
[----:B------:R-:W-:Y:S02]  /*4f30*/  IMAD.MOV R5, RZ, RZ, -R3 ;  /* 0x000000ffff057224 */ /* 0x000fe400078e0a03 */
[----:B------:R-:W-:Y:S01]  /*4f40*/  @!P0 IMAD.MOV R88, RZ, RZ, -R88 ;  /* 0x000000ffff588224 */ /* 0x000fe200078e0a58 */
[C---:B------:R-:W-:Y:S01]  /*4f50*/  ISETP.GT.U32.AND P0, PT, R123.reuse, R91, PT ;  /* 0x0000005b7b00720c */ /* 0x040fe20003f04070 */
[----:B------:R-:W-:Y:S01]  /*4f60*/  IMAD R90, R123, R5, R90 ;  /* 0x000000057b5a7224 */ /* 0x000fe200078e025a */
[----:B------:R-:W-:Y:S01]  /*4f70*/  IABS R5, R97 ;  /* 0x0000006100057213 */ /* 0x000fe20000000000 */
[----:B------:R-:W-:-:S03]  /*4f80*/  IMAD.HI.U32 R3, R0, R92, RZ ;  /* 0x0000005c00037227 */ /* 0x000fc600078e00ff */
[----:B------:R-:W-:Y:S01]  /*4f90*/  ISETP.GT.U32.AND P3, PT, R123, R90, PT ;  /* 0x0000005a7b00720c */ /* 0x000fe20003f64070 */
[----:B------:R-:W-:Y:S02]  /*4fa0*/  @!P5 IMAD.IADD R89, R89, 0x1, -R123 ;  /* 0x000000015959d824 */ /* 0x000fe400078e0a7b */
[----:B------:R-:W-:Y:S02]  /*4fb0*/  IMAD.MOV R3, RZ, RZ, -R3 ;  /* 0x000000ffff037224 */ /* 0x000fe400078e0a03 */
[----:B------:R-:W-:Y:S01]  /*4fc0*/  IMAD.HI.U32 R4, R0, R5, RZ ;  /* 0x0000000500047227 */ /* 0x000fe200078e00ff */
[----:B------:R-:W-:-:S03]  /*4fd0*/  ISETP.GT.U32.AND P5, PT, R123, R89, PT ;  /* 0x000000597b00720c */ /* 0x000fc60003fa4070 */
[----:B------:R-:W-:Y:S02]  /*4fe0*/  @!P0 IMAD.IADD R91, R91, 0x1, -R123 ;  /* 0x000000015b5b8824 */ /* 0x000fe400078e0a7b */
[C---:B------:R-:W-:Y:S02]  /*4ff0*/  IMAD R92, R123.reuse, R3, R92 ;  /* 0x000000037b5c7224 */ /* 0x040fe400078e025c */
[----:B------:R-:W-:Y:S01]  /*5000*/  IMAD.HI.U32 R3, R0, R93, RZ ;  /* 0x0000005d00037227 */ /* 0x000fe200078e00ff */
[----:B------:R-:W-:-:S03]  /*5010*/  ISETP.GT.U32.AND P0, PT, R123, R91, PT ;  /* 0x0000005b7b00720c */ /* 0x000fc60003f04070 */
[----:B------:R-:W-:Y:S02]  /*5020*/  @!P3 IMAD.IADD R90, R90, 0x1, -R123 ;  /* 0x000000015a5ab824 */ /* 0x000fe400078e0a7b */
[----:B------:R-:W-:Y:S01]  /*5030*/  IMAD.MOV R94, RZ, RZ, -R3 ;  /* 0x000000ffff5e7224 */ /* 0x000fe200078e0a03 */
[----:B------:R-:W-:Y:S01]  /*5040*/  LOP3.LUT R3, R2, 0xc4, RZ, 0xfc, !PT ;  /* 0x000000c402037812 */ /* 0x000fe200078efcff */
[----:B------:R-:W-:Y:S01]  /*5050*/  IMAD.MOV R4, RZ, RZ, -R4 ;  /* 0x000000ffff047224 */ /* 0x000fe200078e0a04 */
[C---:B------:R-:W-:Y:S01]  /*5060*/  ISETP.GT.U32.AND P3, PT, R123.reuse, R90, PT ;  /* 0x0000005a7b00720c */ /* 0x040fe20003f64070 */
[----:B------:R-:W-:Y:S01]  /*5070*/  IMAD R93, R123, R94, R93 ;  /* 0x0000005e7b5d7224 */ /* 0x000fe200078e025d */
[----:B------:R-:W-:Y:S01]  /*5080*/  IABS R101, R3 ;  /* 0x0000000300657213 */ /* 0x000fe20000000000 */
[----:B------:R-:W-:Y:S01]  /*5090*/  @!P5 IMAD.IADD R89, R89, 0x1, -R123 ;  /* 0x000000015959d824 */ /* 0x000fe200078e0a7b */
[C---:B------:R-:W-:Y:S01]  /*50a0*/  ISETP.GT.U32.AND P5, PT, R123.reuse, R92, PT ;  /* 0x0000005c7b00720c */ /* 0x040fe20003fa4070 */
[----:B------:R-:W-:-:S02]  /*50b0*/  IMAD R94, R123, R4, R5 ;  /* 0x000000047b5e7224 */ /* 0x000fc400078e0205 */
[----:B------:R-:W-:Y:S02]  /*50c0*/  @!P0 IMAD.IADD R91, R91, 0x1, -R123 ;  /* 0x000000015b5b8824 */ /* 0x000fe400078e0a7b */
[----:B------:R-:W-:Y:S01]  /*50d0*/  IMAD.HI.U32 R4, R0, R99, RZ ;  /* 0x0000006300047227 */ /* 0x000fe200078e00ff */
[----:B------:R-:W-:-:S03]  /*50e0*/  ISETP.GT.U32.AND P0, PT, R123, R94, PT ;  /* 0x0000005e7b00720c */ /* 0x000fc60003f04070 */
[--C-:B------:R-:W-:Y:S01]  /*50f0*/  @!P3 IMAD.IADD R90, R90, 0x1, -R123.reuse ;  /* 0x000000015a5ab824 */ /* 0x100fe200078e0a7b */
[----:B------:R-:W-:Y:S01]  /*5100*/  ISETP.GT.U32.AND P3, PT, R123, R93, PT ;  /* 0x0000005d7b00720c */ /* 0x000fe20003f64070 */
[----:B------:R-:W-:Y:S02]  /*5110*/  IMAD.MOV R4, RZ, RZ, -R4 ;  /* 0x000000ffff047224 */ /* 0x000fe400078e0a04 */
[----:B------:R-:W-:Y:S02]  /*5120*/  @!P5 IMAD.IADD R92, R92, 0x1, -R123 ;  /* 0x000000015c5cd824 */ /* 0x000fe400078e0a7b */
[----:B------:R-:W-:Y:S01]  /*5130*/  @!P4 IMAD.MOV R89, RZ, RZ, -R89 ;  /* 0x000000ffff59c224 */ /* 0x000fe200078e0a59 */
[----:B------:R-:W-:Y:S01]  /*5140*/  ISETP.GE.AND P4, PT, R95, RZ, PT ;  /* 0x000000ff5f00720c */ /* 0x000fe20003f86270 */
[----:B------:R-:W-:Y:S01]  /*5150*/  @!P1 IMAD.MOV R90, RZ, RZ, -R90 ;  /* 0x000000ffff5a9224 */ /* 0x000fe200078e0a5a */
[----:B------:R-:W-:Y:S01]  /*5160*/  ISETP.GT.U32.AND P5, PT, R123, R92, PT ;  /* 0x0000005c7b00720c */ /* 0x000fe20003fa4070 */
[----:B------:R-:W-:-:S02]  /*5170*/  @!P0 IMAD.IADD R94, R94, 0x1, -R123 ;  /* 0x000000015e5e8824 */ /* 0x000fc400078e0a7b */
[C---:B------:R-:W-:Y:S02]  /*5180*/  IMAD R95, R123.reuse, R4, R99 ;  /* 0x000000047b5f7224 */ /* 0x040fe400078e0263 */
[----:B------:R-:W-:Y:S01]  /*5190*/  IMAD.HI.U32 R5, R0, R100, RZ ;  /* 0x0000006400057227 */ /* 0x000fe200078e00ff */
[----:B------:R-:W-:-:S03]  /*51a0*/  ISETP.GT.U32.AND P1, PT, R123, R94, PT ;  /* 0x0000005e7b00720c */ /* 0x000fc60003f24070 */
[----:B------:R-:W-:-:S04]  /*51b0*/  IMAD.HI.U32 R4, R0, R101, RZ ;  /* 0x0000006500047227 */ /* 0x000fc800078e00ff */
[----:B------:R-:W-:Y:S01]  /*51c0*/  @!P3 IMAD.IADD R93, R93, 0x1, -R123 ;  /* 0x000000015d5db824 */ /* 0x000fe200078e0a7b */
[----:B------:R-:W-:Y:S01]  /*51d0*/  ISETP.GE.AND P3, PT, R96, RZ, PT ;  /* 0x000000ff6000720c */ /* 0x000fe20003f66270 */
[----:B------:R-:W-:Y:S02]  /*51e0*/  IMAD.MOV R5, RZ, RZ, -R5 ;  /* 0x000000ffff057224 */ /* 0x000fe400078e0a05 */
[----:B------:R-:W-:Y:S01]  /*51f0*/  IMAD.MOV R4, RZ, RZ, -R4 ;  /* 0x000000ffff047224 */ /* 0x000fe200078e0a04 */
[----:B------:R-:W-:Y:S01]  /*5200*/  ISETP.GT.U32.AND P0, PT, R123, R93, PT ;  /* 0x0000005d7b00720c */ /* 0x000fe20003f04070 */
[----:B------:R-:W-:Y:S01]  /*5210*/  @!P6 IMAD.MOV R91, RZ, RZ, -R91 ;  /* 0x000000ffff5be224 */ /* 0x000fe200078e0a5b */
[----:B------:R-:W-:Y:S01]  /*5220*/  ISETP.GE.AND P6, PT, R97, RZ, PT ;  /* 0x000000ff6100720c */ /* 0x000fe20003fc6270 */
[C---:B------:R-:W-:Y:S01]  /*5230*/  IMAD R96, R123.reuse, R5, R100 ;  /* 0x000000057b607224 */ /* 0x040fe200078e0264 */
[----:B------:R-:W-:Y:S01]  /*5240*/  LOP3.LUT R5, R2, 0xc8, RZ, 0xfc, !PT ;  /* 0x000000c802057812 */ /* 0x000fe200078efcff */
[----:B------:R-:W-:Y:S01]  /*5250*/  @!P5 IMAD.IADD R92, R92, 0x1, -R123 ;  /* 0x000000015c5cd824 */ /* 0x000fe200078e0a7b */
[C---:B------:R-:W-:Y:S01]  /*5260*/  ISETP.GT.U32.AND P5, PT, R123.reuse, R95, PT ;  /* 0x0000005f7b00720c */ /* 0x040fe20003fa4070 */
[C---:B------:R-:W-:Y:S01]  /*5270*/  IMAD R97, R123.reuse, R4, R101 ;  /* 0x000000047b617224 */ /* 0x040fe200078e0265 */
[----:B------:R-:W-:Y:S01]  /*5280*/  IABS R99, R5 ;  /* 0x0000000500637213 */ /* 0x000fe20000000000 */
[----:B------:R-:W-:Y:S01]  /*5290*/  @!P4 IMAD.MOV R92, RZ, RZ, -R92 ;  /* 0x000000ffff5cc224 */ /* 0x000fe200078e0a5c */
[C---:B------:R-:W-:Y:S01]  /*52a0*/  ISETP.GT.U32.AND P4, PT, R123.reuse, R96, PT ;  /* 0x000000607b00720c */ /* 0x040fe20003f84070 */
[--C-:B------:R-:W-:Y:S01]  /*52b0*/  @!P1 IMAD.IADD R94, R94, 0x1, -R123.reuse ;  /* 0x000000015e5e9824 */ /* 0x100fe200078e0a7b */
[----:B------:R-:W-:Y:S01]  /*52c0*/  ISETP.GT.U32.AND P1, PT, R123, R97, PT ;  /* 0x000000617b00720c */ /* 0x000fe20003f24070 */
[----:B------:R-:W-:Y:S01]  /*52d0*/  @!P0 IMAD.IADD R93, R93, 0x1, -R123 ;  /* 0x000000015d5d8824 */ /* 0x000fe200078e0a7b */
[----:B------:R-:W-:Y:S01]  /*52e0*/  ISETP.GE.AND P0, PT, R98, RZ, PT ;  /* 0x000000ff6200720c */ /* 0x000fe20003f06270 */
[----:B------:R-:W-:Y:S01]  /*52f0*/  @!P6 IMAD.MOV R94, RZ, RZ, -R94 ;  /* 0x000000ffff5ee224 */ /* 0x000fe200078e0a5e */
[----:B------:R-:W-:Y:S01]  /*5300*/  IABS R98, R102 ;  /* 0x0000006600627213 */ /* 0x000fe20000000000 */
[----:B------:R-:W-:Y:S01]  /*5310*/  @!P3 IMAD.MOV R93, RZ, RZ, -R93 ;  /* 0x000000ffff5db224 */ /* 0x000fe200078e0a5d */
[----:B------:R-:W-:Y:S01]  /*5320*/  IABS R101, R104 ;  /* 0x0000006800657213 */ /* 0x000fe20000000000 */
[----:B------:R-:W-:Y:S01]  /*5330*/  @!P5 IMAD.IADD R95, R95, 0x1, -R123 ;  /* 0x000000015f5fd824 */ /* 0x000fe200078e0a7b */
[----:B------:R-:W-:Y:S01]  /*5340*/  ISETP.GE.AND P5, PT, R6, RZ, PT ;  /* 0x000000ff0600720c */ /* 0x000fe20003fa6270 */
[----:B------:R-:W-:Y:S01]  /*5350*/  IMAD.HI.U32 R4, R0, R98, RZ ;  /* 0x0000006200047227 */ /* 0x000fe200078e00ff */
[----:B------:R-:W-:-:S03]  /*5360*/  LOP3.LUT R6, R2, 0xca, RZ, 0xfc, !PT ;  /* 0x000000ca02067812 */ /* 0x000fc600078efcff */
[--C-:B------:R-:W-:Y:S01]  /*5370*/  @!P4 IMAD.IADD R96, R96, 0x1, -R123.reuse ;  /* 0x000000016060c824 */ /* 0x100fe200078e0a7b */
[----:B------:R-:W-:Y:S01]  /*5380*/  ISETP.GT.U32.AND P4, PT, R123, R95, PT ;  /* 0x0000005f7b00720c */ /* 0x000fe20003f84070 */
[----:B------:R-:W-:Y:S02]  /*5390*/  @!P1 IMAD.IADD R97, R97, 0x1, -R123 ;  /* 0x0000000161619824 */ /* 0x000fe400078e0a7b */
[----:B------:R-:W-:Y:S01]  /*53a0*/  IMAD.MOV R100, RZ, RZ, -R4 ;  /* 0x000000ffff647224 */ /* 0x000fe200078e0a04 */
[C---:B------:R-:W-:Y:S01]  /*53b0*/  ISETP.GT.U32.AND P3, PT, R123.reuse, R96, PT ;  /* 0x000000607b00720c */ /* 0x040fe20003f64070 */
[----:B------:R-:W-:Y:S01]  /*53c0*/  IMAD.HI.U32 R4, R0, R99, RZ ;  /* 0x0000006300047227 */ /* 0x000fe200078e00ff */
[----:B------:R-:W-:-:S03]  /*53d0*/  ISETP.GT.U32.AND P1, PT, R123, R97, PT ;  /* 0x000000617b00720c */ /* 0x000fc60003f24070 */
[----:B------:R-:W-:Y:S01]  /*53e0*/  IMAD R98, R123, R100, R98 ;  /* 0x000000647b627224 */ /* 0x000fe200078e0262 */
[----:B------:R-:W-:Y:S01]  /*53f0*/  IABS R100, R6 ;  /* 0x0000000600647213 */ /* 0x000fe20000000000 */
[----:B------:R-:W-:Y:S02]  /*5400*/  IMAD.MOV R4, RZ, RZ, -R4 ;  /* 0x000000ffff047224 */ /* 0x000fe400078e0a04 */
[----:B------:R-:W-:Y:S01]  /*5410*/  @!P4 IMAD.IADD R95, R95, 0x1, -R123 ;  /* 0x000000015f5fc824 */ /* 0x000fe200078e0a7b */
[C---:B------:R-:W-:Y:S01]  /*5420*/  ISETP.GT.U32.AND P4, PT, R123.reuse, R98, PT ;  /* 0x000000627b00720c */ /* 0x040fe20003f84070 */
[----:B------:R-:W-:Y:S02]  /*5430*/  IMAD R99, R123, R4, R99 ;  /* 0x000000047b637224 */ /* 0x000fe400078e0263 */
[----:B------:R-:W-:-:S04]  /*5440*/  IMAD.HI.U32 R4, R0, R100, RZ ;  /* 0x0000006400047227 */ /* 0x000fc800078e00ff */
[--C-:B------:R-:W-:Y:S01]  /*5450*/  @!P1 IMAD.IADD R97, R97, 0x1, -R123.reuse ;  /* 0x0000000161619824 */ /* 0x100fe200078e0a7b */
[----:B------:R-:W-:Y:S01]  /*5460*/  ISETP.GT.U32.AND P1, PT, R123, R99, PT ;  /* 0x000000637b00720c */ /* 0x000fe20003f24070 */
[--C-:B------:R-:W-:Y:S01]  /*5470*/  @!P3 IMAD.IADD R96, R96, 0x1, -R123.reuse ;  /* 0x000000016060b824 */ /* 0x100fe200078e0a7b */
[----:B------:R-:W-:Y:S01]  /*5480*/  ISETP.GE.AND P3, PT, R3, RZ, PT ;  /* 0x000000ff0300720c */ /* 0x000fe20003f66270 */
[----:B------:R-:W-:Y:S01]  /*5490*/  IMAD.MOV R105, RZ, RZ, -R4 ;  /* 0x000000ffff697224 */ /* 0x000fe200078e0a04 */
[----:B------:R-:W-:Y:S01]  /*54a0*/  LOP3.LUT R3, R2, 0xce, RZ, 0xfc, !PT ;  /* 0x000000ce02037812 */ /* 0x000fe200078efcff */
[----:B------:R-:W-:Y:S01]  /*54b0*/  @!P4 IMAD.IADD R98, R98, 0x1, -R123 ;  /* 0x000000016262c824 */ /* 0x000fe200078e0a7b */
[----:B------:R-:W-:Y:S01]  /*54c0*/  ISETP.GE.AND P4, PT, R102, RZ, PT ;  /* 0x000000ff6600720c */ /* 0x000fe20003f86270 */
[C---:B------:R-:W-:Y:S01]  /*54d0*/  IMAD R100, R123.reuse, R105, R100 ;  /* 0x000000697b647224 */ /* 0x040fe200078e0264 */
[----:B------:R-:W-:Y:S01]  /*54e0*/  IABS R102, R3 ;  /* 0x0000000300667213 */ /* 0x000fe20000000000 */
[----:B------:R-:W-:Y:S01]  /*54f0*/  @!P0 IMAD.MOV R95, RZ, RZ, -R95 ;  /* 0x000000ffff5f8224 */ /* 0x000fe200078e0a5f */
[----:B------:R-:W-:Y:S01]  /*5500*/  LOP3.LUT R4, R2, 0xd0, RZ, 0xfc, !PT ;  /* 0x000000d002047812 */ /* 0x000fe200078efcff */
[----:B------:R-:W-:Y:S01]  /*5510*/  IMAD.HI.U32 R103, R0, R101, RZ ;  /* 0x0000006500677227 */ /* 0x000fe200078e00ff */
[----:B------:R-:W-:-:S03]  /*5520*/  ISETP.GT.U32.AND P0, PT, R123, R100, PT ;  /* 0x000000647b00720c */ /* 0x000fc60003f04070 */
[----:B------:R-:W-:Y:S01]  /*5530*/  @!P1 IMAD.IADD R99, R99, 0x1, -R123 ;  /* 0x0000000163639824 */ /* 0x000fe200078e0a7b */
[----:B------:R-:W-:Y:S01]  /*5540*/  ISETP.GT.U32.AND P1, PT, R123, R98, PT ;  /* 0x000000627b00720c */ /* 0x000fe20003f24070 */
[----:B------:R-:W-:-:S03]  /*5550*/  IMAD.HI.U32 R105, R0, R102, RZ ;  /* 0x0000006600697227 */ /* 0x000fc600078e00ff */
[C---:B------:R-:W-:Y:S01]  /*5560*/  ISETP.GT.U32.AND P6, PT, R123.reuse, R99, PT ;  /* 0x000000637b00720c */ /* 0x040fe20003fc4070 */
[----:B------:R-:W-:Y:S02]  /*5570*/  IMAD.MOV R105, RZ, RZ, -R105 ;  /* 0x000000ffff697224 */ /* 0x000fe400078e0a69 */
[----:B------:R-:W-:Y:S01]  /*5580*/  IMAD.MOV R106, RZ, RZ, -R103 ;  /* 0x000000ffff6a7224 */ /* 0x000fe200078e0a67 */
[----:B------:R-:W-:Y:S01]  /*5590*/  IABS R103, R4 ;  /* 0x0000000400677213 */ /* 0x000fe20000000000 */
[C---:B------:R-:W-:Y:S01]  /*55a0*/  IMAD R102, R123.reuse, R105, R102 ;  /* 0x000000697b667224 */ /* 0x040fe200078e0266 */
[----:B------:R-:W-:Y:S01]  /*55b0*/  IABS R105, R107 ;  /* 0x0000006b00697213 */ /* 0x000fe20000000000 */
[--C-:B------:R-:W-:Y:S02]  /*55c0*/  @!P0 IMAD.IADD R100, R100, 0x1, -R123.reuse ;  /* 0x0000000164648824 */ /* 0x100fe400078e0a7b */
[----:B------:R-:W-:Y:S01]  /*55d0*/  @!P1 IMAD.IADD R98, R98, 0x1, -R123 ;  /* 0x0000000162629824 */ /* 0x000fe200078e0a7b */
[----:B------:R-:W-:Y:S01]  /*55e0*/  ISETP.GE.AND P1, PT, R6, RZ, PT ;  /* 0x000000ff0600720c */ /* 0x000fe20003f26270 */
[C---:B------:R-:W-:Y:S01]  /*55f0*/  IMAD R101, R123.reuse, R106, R101 ;  /* 0x0000006a7b657224 */ /* 0x040fe200078e0265 */
[C---:B------:R-:W-:Y:S01]  /*5600*/  ISETP.GT.U32.AND P0, PT, R123.reuse, R100, PT ;  /* 0x000000647b00720c */ /* 0x040fe20003f04070 */
[----:B------:R-:W-:Y:S01]  /*5610*/  @!P4 IMAD.MOV R98, RZ, RZ, -R98 ;  /* 0x000000ffff62c224 */ /* 0x000fe200078e0a62 */
[----:B------:R-:W-:Y:S01]  /*5620*/  ISETP.GT.U32.AND P4, PT, R123, R102, PT ;  /* 0x000000667b00720c */ /* 0x000fe20003f84070 */
[----:B------:R-:W-:Y:S01]  /*5630*/  @!P3 IMAD.MOV R97, RZ, RZ, -R97 ;  /* 0x000000ffff61b224 */ /* 0x000fe200078e0a61 */
[----:B------:R-:W-:Y:S01]  /*5640*/  ISETP.GE.AND P3, PT, R5, RZ, PT ;  /* 0x000000ff0500720c */ /* 0x000fe20003f66270 */
[----:B------:R-:W-:Y:S01]  /*5650*/  @!P5 IMAD.MOV R96, RZ, RZ, -R96 ;  /* 0x000000ffff60d224 */ /* 0x000fe200078e0a60 */
[----:B------:R-:W-:Y:S01]  /*5660*/  LOP3.LUT R5, R2, 0xd2, RZ, 0xfc, !PT ;  /* 0x000000d202057812 */ /* 0x000fe200078efcff */
[----:B------:R-:W-:Y:S01]  /*5670*/  IMAD.HI.U32 R106, R0, R103, RZ ;  /* 0x00000067006a7227 */ /* 0x000fe200078e00ff */
[----:B------:R-:W-:-:S02]  /*5680*/  ISETP.GT.U32.AND P5, PT, R123, R101, PT ;  /* 0x000000657b00720c */ /* 0x000fc40003fa4070 */
[----:B------:R-:W-:Y:S01]  /*5690*/  LOP3.LUT R6, R2, 0xd8, RZ, 0xfc, !PT ;  /* 0x000000d802067812 */ /* 0x000fe200078efcff */
[--C-:B------:R-:W-:Y:S01]  /*56a0*/  @!P6 IMAD.IADD R99, R99, 0x1, -R123.reuse ;  /* 0x000000016363e824 */ /* 0x100fe200078e0a7b */
[----:B------:R-:W-:Y:S01]  /*56b0*/  ISETP.GE.AND P6, PT, R104, RZ, PT ;  /* 0x000000ff6800720c */ /* 0x000fe20003fc6270 */
[----:B------:R-:W-:Y:S01]  /*56c0*/  IMAD.MOV R106, RZ, RZ, -R106 ;  /* 0x000000ffff6a7224 */ /* 0x000fe200078e0a6a */
[----:B------:R-:W-:Y:S01]  /*56d0*/  IABS R104, R5 ;  /* 0x0000000500687213 */ /* 0x000fe20000000000 */
[--C-:B------:R-:W-:Y:S01]  /*56e0*/  @!P4 IMAD.IADD R102, R102, 0x1, -R123.reuse ;  /* 0x000000016666c824 */ /* 0x100fe200078e0a7b */
[----:B------:R-:W-:Y:S01]  /*56f0*/  IABS R109, R6 ;  /* 0x00000006006d7213 */ /* 0x000fe20000000000 */
[----:B------:R-:W-:Y:S01]  /*5700*/  @!P0 IMAD.IADD R100, R100, 0x1, -R123 ;  /* 0x0000000164648824 */ /* 0x000fe200078e0a7b */
[----:B------:R-:W-:Y:S01]  /*5710*/  ISETP.GE.AND P0, PT, R3, RZ, PT ;  /* 0x000000ff0300720c */ /* 0x000fe20003f06270 */
[----:B------:R-:W-:Y:S01]  /*5720*/  IMAD.HI.U32 R3, R0, R104, RZ ;  /* 0x0000006800037227 */ /* 0x000fe200078e00ff */
[----:B------:R-:W-:-:S03]  /*5730*/  ISETP.GT.U32.AND P4, PT, R123, R102, PT ;  /* 0x000000667b00720c */ /* 0x000fc60003f84070 */
[----:B------:R-:W-:Y:S01]  /*5740*/  IMAD R103, R123, R106, R103 ;  /* 0x0000006a7b677224 */ /* 0x000fe200078e0267 */
[----:B------:R-:W-:Y:S01]  /*5750*/  IABS R106, R111 ;  /* 0x0000006f006a7213 */ /* 0x000fe20000000000 */
[----:B------:R-:W-:Y:S02]  /*5760*/  IMAD.MOV R3, RZ, RZ, -R3 ;  /* 0x000000ffff037224 */ /* 0x000fe400078e0a03 */
[----:B------:R-:W-:Y:S02]  /*5770*/  @!P5 IMAD.IADD R101, R101, 0x1, -R123 ;  /* 0x000000016565d824 */ /* 0x000fe400078e0a7b */
[----:B------:R-:W-:Y:S01]  /*5780*/  @!P3 IMAD.MOV R99, RZ, RZ, -R99 ;  /* 0x000000ffff63b224 */ /* 0x000fe200078e0a63 */
[C---:B------:R-:W-:Y:S01]  /*5790*/  ISETP.GT.U32.AND P3, PT, R123.reuse, R103, PT ;  /* 0x000000677b00720c */ /* 0x040fe20003f64070 */
[C---:B------:R-:W-:Y:S01]  /*57a0*/  IMAD R104, R123.reuse, R3, R104 ;  /* 0x000000037b687224 */ /* 0x040fe200078e0268 */
[----:B------:R-:W-:Y:S01]  /*57b0*/  ISETP.GT.U32.AND P5, PT, R123, R101, PT ;  /* 0x000000657b00720c */ /* 0x000fe20003fa4070 */
[----:B------:R-:W-:-:S02]  /*57c0*/  @!P4 IMAD.IADD R102, R102, 0x1, -R123 ;  /* 0x000000016666c824 */ /* 0x000fc400078e0a7b */
[----:B------:R-:W-:Y:S01]  /*57d0*/  IMAD.HI.U32 R3, R0, R106, RZ ;  /* 0x0000006a00037227 */ /* 0x000fe200078e00ff */
[----:B------:R-:W-:-:S03]  /*57e0*/  ISETP.GT.U32.AND P4, PT, R123, R104, PT ;  /* 0x000000687b00720c */ /* 0x000fc60003f84070 */
[----:B------:R-:W-:Y:S01]  /*57f0*/  @!P1 IMAD.MOV R100, RZ, RZ, -R100 ;  /* 0x000000ffff649224 */ /* 0x000fe200078e0a64 */
[----:B------:R-:W-:Y:S01]  /*5800*/  ISETP.GE.AND P1, PT, R5, RZ, PT ;  /* 0x000000ff0500720c */ /* 0x000fe20003f26270 */
[----:B------:R-:W-:Y:S01]  /*5810*/  IMAD.MOV R3, RZ, RZ, -R3 ;  /* 0x000000ffff037224 */ /* 0x000fe200078e0a03 */
[----:B------:R-:W-:Y:S01]  /*5820*/  LOP3.LUT R5, R2, 0xda, RZ, 0xfc, !PT ;  /* 0x000000da02057812 */ /* 0x000fe200078efcff */
[--C-:B------:R-:W-:Y:S02]  /*5830*/  @!P3 IMAD.IADD R103, R103, 0x1, -R123.reuse ;  /* 0x000000016767b824 */ /* 0x100fe400078e0a7b */
[--C-:B------:R-:W-:Y:S01]  /*5840*/  @!P5 IMAD.IADD R101, R101, 0x1, -R123.reuse ;  /* 0x000000016565d824 */ /* 0x100fe200078e0a7b */
[----:B------:R-:W-:Y:S01]  /*5850*/  ISETP.GE.AND P5, PT, R4, RZ, PT ;  /* 0x000000ff0400720c */ /* 0x000fe20003fa6270 */
[----:B------:R-:W-:Y:S01]  /*5860*/  IMAD.HI.U32 R4, R0, R105, RZ ;  /* 0x0000006900047227 */ /* 0x000fe200078e00ff */
[----:B------:R-:W-:Y:S02]  /*5870*/  ISETP.GT.U32.AND P3, PT, R123, R103, PT ;  /* 0x000000677b00720c */ /* 0x000fe40003f64070 */
[----:B------:R-:W-:Y:S01]  /*5880*/  IABS R108, R5 ;  /* 0x00000005006c7213 */ /* 0x000fe20000000000 */
[----:B------:R-:W-:-:S02]  /*5890*/  @!P4 IMAD.IADD R104, R104, 0x1, -R123 ;  /* 0x000000016868c824 */ /* 0x000fc400078e0a7b */
[----:B------:R-:W-:Y:S02]  /*58a0*/  IMAD.MOV R4, RZ, RZ, -R4 ;  /* 0x000000ffff047224 */ /* 0x000fe400078e0a04 */
[C---:B------:R-:W-:Y:S01]  /*58b0*/  IMAD R106, R123.reuse, R3, R106 ;  /* 0x000000037b6a7224 */ /* 0x040fe200078e026a */
[----:B------:R-:W-:Y:S01]  /*58c0*/  LOP3.LUT R3, R2, 0xde, RZ, 0xfc, !PT ;  /* 0x000000de02037812 */ /* 0x000fe200078efcff */
[----:B------:R-:W-:Y:S01]  /*58d0*/  @!P6 IMAD.MOV R101, RZ, RZ, -R101 ;  /* 0x000000ffff65e224 */ /* 0x000fe200078e0a65 */
[C---:B------:R-:W-:Y:S01]  /*58e0*/  ISETP.GT.U32.AND P6, PT, R123.reuse, R104, PT ;  /* 0x000000687b00720c */ /* 0x040fe20003fc4070 */
[C---:B------:R-:W-:Y:S01]  /*58f0*/  IMAD R105, R123.reuse, R4, R105 ;  /* 0x000000047b697224 */ /* 0x040fe200078e0269 */
[----:B------:R-:W-:Y:S01]  /*5900*/  ISETP.GT.U32.AND P4, PT, R123, R106, PT ;  /* 0x0000006a7b00720c */ /* 0x000fe20003f84070 */
[----:B------:R-:W-:Y:S01]  /*5910*/  IMAD.HI.U32 R112, R0, R108, RZ ;  /* 0x0000006c00707227 */ /* 0x000fe200078e00ff */
[----:B------:R-:W-:-:S03]  /*5920*/  LOP3.LUT R4, R2, 0xdc, RZ, 0xfc, !PT ;  /* 0x000000dc02047812 */ /* 0x000fc600078efcff */
[----:B------:R-:W-:Y:S01]  /*5930*/  @!P3 IMAD.IADD R103, R103, 0x1, -R123 ;  /* 0x000000016767b824 */ /* 0x000fe200078e0a7b */
[----:B------:R-:W-:Y:S01]  /*5940*/  ISETP.GT.U32.AND P3, PT, R123, R105, PT ;  /* 0x000000697b00720c */ /* 0x000fe20003f64070 */
[----:B------:R-:W-:Y:S01]  /*5950*/  IMAD.MOV R112, RZ, RZ, -R112 ;  /* 0x000000ffff707224 */ /* 0x000fe200078e0a70 */
[----:B------:R-:W-:Y:S01]  /*5960*/  IABS R113, R4 ;  /* 0x0000000400717213 */ /* 0x000fe20000000000 */
[----:B------:R-:W-:-:S04]  /*5970*/  IMAD.HI.U32 R110, R0, R109, RZ ;  /* 0x0000006d006e7227 */ /* 0x000fc800078e00ff */
[C---:B------:R-:W-:Y:S02]  /*5980*/  IMAD R108, R123.reuse, R112, R108 ;  /* 0x000000707b6c7224 */ /* 0x040fe400078e026c */
[--C-:B------:R-:W-:Y:S02]  /*5990*/  @!P6 IMAD.IADD R104, R104, 0x1, -R123.reuse ;  /* 0x000000016868e824 */ /* 0x100fe400078e0a7b */
[--C-:B------:R-:W-:Y:S02]  /*59a0*/  @!P4 IMAD.IADD R106, R106, 0x1, -R123.reuse ;  /* 0x000000016a6ac824 */ /* 0x100fe400078e0a7b */
[----:B------:R-:W-:Y:S01]  /*59b0*/  @!P1 IMAD.MOV R104, RZ, RZ, -R104 ;  /* 0x000000ffff689224 */ /* 0x000fe200078e0a68 */
[----:B------:R-:W-:Y:S01]  /*59c0*/  ISETP.GT.U32.AND P1, PT, R123, R108, PT ;  /* 0x0000006c7b00720c */ /* 0x000fe20003f24070 */
[----:B------:R-:W-:Y:S02]  /*59d0*/  IMAD.MOV R110, RZ, RZ, -R110 ;  /* 0x000000ffff6e7224 */ /* 0x000fe400078e0a6e */
[----:B------:R-:W-:Y:S01]  /*59e0*/  @!P3 IMAD.IADD R105, R105, 0x1, -R123 ;  /* 0x000000016969b824 */ /* 0x000fe200078e0a7b */
[----:B------:R-:W-:Y:S01]  /*59f0*/  ISETP.GE.AND P3, PT, R107, RZ, PT ;  /* 0x000000ff6b00720c */ /* 0x000fe20003f66270 */
[----:B------:R-:W-:Y:S01]  /*5a00*/  @!P0 IMAD.MOV R102, RZ, RZ, -R102 ;  /* 0x000000ffff668224 */ /* 0x000fe200078e0a66 */
[C---:B------:R-:W-:Y:S01]  /*5a10*/  ISETP.GT.U32.AND P0, PT, R123.reuse, R106, PT ;  /* 0x0000006a7b00720c */ /* 0x040fe20003f04070 */
[C---:B------:R-:W-:Y:S01]  /*5a20*/  IMAD R107, R123.reuse, R110, R109 ;  /* 0x0000006e7b6b7224 */ /* 0x040fe200078e026d */
[----:B------:R-:W-:Y:S01]  /*5a30*/  IABS R110, R3 ;  /* 0x00000003006e7213 */ /* 0x000fe20000000000 */
[----:B------:R-:W-:Y:S01]  /*5a40*/  IMAD.MOV.U32 R109, RZ, RZ, R113 ;  /* 0x000000ffff6d7224 */ /* 0x000fe200078e0071 */
[C---:B------:R-:W-:Y:S01]  /*5a50*/  ISETP.GT.U32.AND P4, PT, R123.reuse, R105, PT ;  /* 0x000000697b00720c */ /* 0x040fe20003f84070 */
[----:B------:R-:W-:Y:S01]  /*5a60*/  @!P5 IMAD.MOV R103, RZ, RZ, -R103 ;  /* 0x000000ffff67d224 */ /* 0x000fe200078e0a67 */
[----:B------:R-:W-:Y:S01]  /*5a70*/  ISETP.GT.U32.AND P6, PT, R123, R107, PT ;  /* 0x0000006b7b00720c */ /* 0x000fe20003fc4070 */
[----:B------:R-:W-:Y:S01]  /*5a80*/  @!P1 IMAD.IADD R108, R108, 0x1, -R123 ;  /* 0x000000016c6c9824 */ /* 0x000fe200078e0a7b */
[----:B------:R-:W-:Y:S01]  /*5a90*/  ISETP.GE.AND P5, PT, R111, RZ, PT ;  /* 0x000000ff6f00720c */ /* 0x000fe20003fa6270 */
[----:B------:R-:W-:-:S03]  /*5aa0*/  IMAD.HI.U32 R112, R0, R109, RZ ;  /* 0x0000006d00707227 */ /* 0x000fc600078e00ff */
[----:B------:R-:W-:Y:S01]  /*5ab0*/  ISETP.GT.U32.AND P1, PT, R123, R108, PT ;  /* 0x0000006c7b00720c */ /* 0x000fe20003f24070 */
[----:B------:R-:W-:-:S04]  /*5ac0*/  IMAD.HI.U32 R113, R0, R110, RZ ;  /* 0x0000006e00717227 */ /* 0x000fc800078e00ff */
[----:B------:R-:W-:Y:S01]  /*5ad0*/  @!P0 IMAD.IADD R106, R106, 0x1, -R123 ;  /* 0x000000016a6a8824 */ /* 0x000fe200078e0a7b */
[----:B------:R-:W-:Y:S01]  /*5ae0*/  ISETP.GE.AND P0, PT, R5, RZ, PT ;  /* 0x000000ff0500720c */ /* 0x000fe20003f06270 */
[----:B------:R-:W-:Y:S01]  /*5af0*/  IMAD.MOV R112, RZ, RZ, -R112 ;  /* 0x000000ffff707224 */ /* 0x000fe200078e0a70 */
[----:B------:R-:W-:Y:S01]  /*5b00*/  LOP3.LUT R5, R2, 0xe0, RZ, 0xfc, !PT ;  /* 0x000000e002057812 */ /* 0x000fe200078efcff */
[----:B------:R-:W-:Y:S02]  /*5b10*/  IMAD.MOV R111, RZ, RZ, -R113 ;  /* 0x000000ffff6f7224 */ /* 0x000fe400078e0a71 */
[----:B------:R-:W-:Y:S01]  /*5b20*/  @!P4 IMAD.IADD R105, R105, 0x1, -R123 ;  /* 0x000000016969c824 */ /* 0x000fe200078e0a7b */
[----:B------:R-:W-:Y:S01]  /*5b30*/  ISETP.GE.AND P4, PT, R6, RZ, PT ;  /* 0x000000ff0600720c */ /* 0x000fe20003f86270 */
[C---:B------:R-:W-:Y:S01]  /*5b40*/  IMAD R109, R123.reuse, R112, R109 ;  /* 0x000000707b6d7224 */ /* 0x040fe200078e026d */
[----:B------:R-:W-:Y:S01]  /*5b50*/  LOP3.LUT R6, R2, 0xe4, RZ, 0xfc, !PT ;  /* 0x000000e402067812 */ /* 0x000fe200078efcff */
[----:B------:R-:W-:Y:S01]  /*5b60*/  IMAD R110, R123, R111, R110 ;  /* 0x0000006f7b6e7224 */ /* 0x000fe200078e026e */
[----:B------:R-:W-:Y:S01]  /*5b70*/  IABS R111, R5 ;  /* 0x00000005006f7213 */ /* 0x000fe20000000000 */
[----:B------:R-:W-:Y:S01]  /*5b80*/  @!P6 IMAD.IADD R107, R107, 0x1, -R123 ;  /* 0x000000016b6be824 */ /* 0x000fe200078e0a7b */
[C---:B------:R-:W-:Y:S01]  /*5b90*/  ISETP.GT.U32.AND P6, PT, R123.reuse, R109, PT ;  /* 0x0000006d7b00720c */ /* 0x040fe20003fc4070 */
[----:B------:R-:W-:Y:S01]  /*5ba0*/  @!P3 IMAD.MOV R105, RZ, RZ, -R105 ;  /* 0x000000ffff69b224 */ /* 0x000fe200078e0a69 */
[----:B------:R-:W-:Y:S01]  /*5bb0*/  IABS R112, R117 ;  /* 0x0000007500707213 */ /* 0x000fe20000000000 */
[----:B------:R-:W-:Y:S01]  /*5bc0*/  IMAD.HI.U32 R115, R0, R111, RZ ;  /* 0x0000006f00737227 */ /* 0x000fe200078e00ff */
[----:B------:R-:W-:-:S02]  /*5bd0*/  ISETP.GT.U32.AND P3, PT, R123, R107, PT ;  /* 0x0000006b7b00720c */ /* 0x000fc40003f64070 */
[----:B------:R-:W-:Y:S01]  /*5be0*/  IABS R113, R6 ;  /* 0x0000000600717213 */ /* 0x000fe20000000000 */
[----:B------:R-:W-:Y:S01]  /*5bf0*/  @!P1 IMAD.IADD R108, R108, 0x1, -R123 ;  /* 0x000000016c6c9824 */ /* 0x000fe200078e0a7b */
[----:B------:R-:W-:Y:S01]  /*5c00*/  ISETP.GE.AND P1, PT, R4, RZ, PT ;  /* 0x000000ff0400720c */ /* 0x000fe20003f26270 */
[----:B------:R-:W-:Y:S02]  /*5c10*/  IMAD.MOV R115, RZ, RZ, -R115 ;  /* 0x000000ffff737224 */ /* 0x000fe400078e0a73 */
[----:B------:R-:W-:-:S04]  /*5c20*/  IMAD.HI.U32 R4, R0, R112, RZ ;  /* 0x0000007000047227 */ /* 0x000fc800078e00ff */
[----:B------:R-:W-:Y:S02]  /*5c30*/  IMAD R111, R123, R115, R111 ;  /* 0x000000737b6f7224 */ /* 0x000fe400078e026f */
[----:B------:R-:W-:-:S04]  /*5c40*/  IMAD.HI.U32 R115, R0, R113, RZ ;  /* 0x0000007100737227 */ /* 0x000fc800078e00ff */
[----:B------:R-:W-:Y:S02]  /*5c50*/  IMAD.MOV R4, RZ, RZ, -R4 ;  /* 0x000000ffff047224 */ /* 0x000fe400078e0a04 */
[--C-:B------:R-:W-:Y:S02]  /*5c60*/  @!P6 IMAD.IADD R109, R109, 0x1, -R123.reuse ;  /* 0x000000016d6de824 */ /* 0x100fe400078e0a7b */
[----:B------:R-:W-:Y:S01]  /*5c70*/  @!P3 IMAD.IADD R107, R107, 0x1, -R123 ;  /* 0x000000016b6bb824 */ /* 0x000fe200078e0a7b */
[C---:B------:R-:W-:Y:S01]  /*5c80*/  ISETP.GT.U32.AND P3, PT, R123.reuse, R110, PT ;  /* 0x0000006e7b00720c */ /* 0x040fe20003f64070 */
[----:B------:R-:W-:Y:S01]  /*5c90*/  IMAD.MOV R115, RZ, RZ, -R115 ;  /* 0x000000ffff737224 */ /* 0x000fe200078e0a73 */
[C---:B------:R-:W-:Y:S01]  /*5ca0*/  ISETP.GT.U32.AND P6, PT, R123.reuse, R109, PT ;  /* 0x0000006d7b00720c */ /* 0x040fe20003fc4070 */
[C---:B------:R-:W-:Y:S02]  /*5cb0*/  IMAD R112, R123.reuse, R4, R112 ;  /* 0x000000047b707224 */ /* 0x040fe400078e0270 */
[----:B------:R-:W-:-:S02]  /*5cc0*/  IMAD R113, R123, R115, R113 ;  /* 0x000000737b717224 */ /* 0x000fc400078e0271 */
[----:B------:R-:W-:Y:S01]  /*5cd0*/  @!P4 IMAD.MOV R107, RZ, RZ, -R107 ;  /* 0x000000ffff6bc224 */ /* 0x000fe200078e0a6b */
[C---:B------:R-:W-:Y:S01]  /*5ce0*/  ISETP.GT.U32.AND P4, PT, R123.reuse, R112, PT ;  /* 0x000000707b00720c */ /* 0x040fe20003f84070 */
[----:B------:R-:W-:Y:S01]  /*5cf0*/  @!P0 IMAD.MOV R108, RZ, RZ, -R108 ;  /* 0x000000ffff6c8224 */ /* 0x000fe200078e0a6c */
[----:B------:R-:W-:Y:S01]  /*5d00*/  ISETP.GT.U32.AND P0, PT, R123, R113, PT ;  /* 0x000000717b00720c */ /* 0x000fe20003f04070 */
[----:B------:R-:W-:Y:S02]  /*5d10*/  @!P5 IMAD.MOV R106, RZ, RZ, -R106 ;  /* 0x000000ffff6ad224 */ /* 0x000fe400078e0a6a */
[--C-:B------:R-:W-:Y:S01]  /*5d20*/  @!P3 IMAD.IADD R110, R110, 0x1, -R123.reuse ;  /* 0x000000016e6eb824 */ /* 0x100fe200078e0a7b */
[----:B------:R-:W-:Y:S01]  /*5d30*/  ISETP.GE.AND P3, PT, R3, RZ, PT ;  /* 0x000000ff0300720c */ /* 0x000fe20003f66270 */
[----:B------:R-:W-:Y:S01]  /*5d40*/  @!P6 IMAD.IADD R109, R109, 0x1, -R123 ;  /* 0x000000016d6de824 */ /* 0x000fe200078e0a7b */
[----:B------:R-:W-:Y:S02]  /*5d50*/  LOP3.LUT R3, R2, 0xe8, RZ, 0xfc, !PT ;  /* 0x000000e802037812 */ /* 0x000fe400078efcff */
[C---:B------:R-:W-:Y:S01]  /*5d60*/  ISETP.GT.U32.AND P6, PT, R123.reuse, R111, PT ;  /* 0x0000006f7b00720c */ /* 0x040fe20003fc4070 */
[----:B------:R-:W-:Y:S01]  /*5d70*/  @!P1 IMAD.MOV R109, RZ, RZ, -R109 ;  /* 0x000000ffff6d9224 */ /* 0x000fe200078e0a6d */
[----:B------:R-:W-:Y:S01]  /*5d80*/  ISETP.GT.U32.AND P5, PT, R123, R110, PT ;  /* 0x0000006e7b00720c */ /* 0x000fe20003fa4070 */
[--C-:B------:R-:W-:Y:S01]  /*5d90*/  @!P4 IMAD.IADD R112, R112, 0x1, -R123.reuse ;  /* 0x000000017070c824 */ /* 0x100fe200078e0a7b */
[----:B------:R-:W-:Y:S01]  /*5da0*/  IABS R115, R3 ;  /* 0x0000000300737213 */ /* 0x000fe20000000000 */
[----:B------:R-:W-:Y:S01]  /*5db0*/  @!P0 IMAD.IADD R113, R113, 0x1, -R123 ;  /* 0x0000000171718824 */ /* 0x000fe200078e0a7b */
[----:B------:R-:W-:Y:S01]  /*5dc0*/  ISETP.GE.AND P1, PT, R5, RZ, PT ;  /* 0x000000ff0500720c */ /* 0x000fe20003f26270 */
[----:B------:R-:W-:Y:S01]  /*5dd0*/  IMAD.HI.U32 R5, R0, R116, RZ ;  /* 0x0000007400057227 */ /* 0x000fe200078e00ff */
[----:B------:R-:W-:-:S02]  /*5de0*/  ISETP.GT.U32.AND P0, PT, R123, R112, PT ;  /* 0x000000707b00720c */ /* 0x000fc40003f04070 */
[----:B------:R-:W-:Y:S01]  /*5df0*/  ISETP.GE.AND P4, PT, R6, RZ, PT ;  /* 0x000000ff0600720c */ /* 0x000fe20003f86270 */
[----:B------:R-:W-:Y:S01]  /*5e00*/  IMAD.HI.U32 R4, R0, R115, RZ ;  /* 0x0000007300047227 */ /* 0x000fe200078e00ff */
[----:B------:R-:W-:-:S03]  /*5e10*/  IABS R6, R10 ;  /* 0x0000000a00067213 */ /* 0x000fc60000000000 */
[----:B------:R-:W-:Y:S02]  /*5e20*/  IMAD.MOV R4, RZ, RZ, -R4 ;  /* 0x000000ffff047224 */ /* 0x000fe400078e0a04 */
[--C-:B------:R-:W-:Y:S02]  /*5e30*/  @!P6 IMAD.IADD R111, R111, 0x1, -R123.reuse ;  /* 0x000000016f6fe824 */ /* 0x100fe400078e0a7b */
[----:B------:R-:W-:Y:S01]  /*5e40*/  @!P5 IMAD.IADD R110, R110, 0x1, -R123 ;  /* 0x000000016e6ed824 */ /* 0x000fe200078e0a7b */
[C---:B------:R-:W-:Y:S01]  /*5e50*/  ISETP.GT.U32.AND P5, PT, R123.reuse, R114, PT ;  /* 0x000000727b00720c */ /* 0x040fe20003fa4070 */
[C---:B------:R-:W-:Y:S01]  /*5e60*/  IMAD R115, R123.reuse, R4, R115 ;  /* 0x000000047b737224 */ /* 0x040fe200078e0273 */
[C---:B------:R-:W-:Y:S01]  /*5e70*/  ISETP.GT.U32.AND P6, PT, R123.reuse, R111, PT ;  /* 0x0000006f7b00720c */ /* 0x040fe20003fc4070 */
[----:B------:R-:W-:Y:S02]  /*5e80*/  @!P0 IMAD.IADD R112, R112, 0x1, -R123 ;  /* 0x0000000170708824 */ /* 0x000fe400078e0a7b */
[----:B------:R-:W-:Y:S01]  /*5e90*/  IMAD.MOV R4, RZ, RZ, -R5 ;  /* 0x000000ffff047224 */ /* 0x000fe200078e0a05 */
[----:B------:R-:W-:Y:S01]  /*5ea0*/  ISETP.GT.U32.AND P0, PT, R123, R115, PT ;  /* 0x000000737b00720c */ /* 0x000fe20003f04070 */
[----:B------:R-:W-:-:S04]  /*5eb0*/  IMAD.HI.U32 R5, R0, R119, RZ ;  /* 0x0000007700057227 */ /* 0x000fc800078e00ff */
[----:B------:R-:W-:Y:S02]  /*5ec0*/  IMAD R116, R123, R4, R116 ;  /* 0x000000047b747224 */ /* 0x000fe400078e0274 */
[--C-:B------:R-:W-:Y:S02]  /*5ed0*/  @!P5 IMAD.IADD R114, R114, 0x1, -R123.reuse ;  /* 0x000000017272d824 */ /* 0x100fe400078e0a7b */
[--C-:B------:R-:W-:Y:S01]  /*5ee0*/  @!P6 IMAD.IADD R111, R111, 0x1, -R123.reuse ;  /* 0x000000016f6fe824 */ /* 0x100fe200078e0a7b */
[----:B------:R-:W-:Y:S01]  /*5ef0*/  ISETP.GE.AND P6, PT, R117, RZ, PT ;  /* 0x000000ff7500720c */ /* 0x000fe20003fc6270 */
[----:B------:R-:W-:Y:S01]  /*5f00*/  @!P3 IMAD.MOV R110, RZ, RZ, -R110 ;  /* 0x000000ffff6eb224 */ /* 0x000fe200078e0a6e */
[----:B------:R-:W-:Y:S01]  /*5f10*/  ISETP.GT.U32.AND P5, PT, R123, R114, PT ;  /* 0x000000727b00720c */ /* 0x000fe20003fa4070 */
[----:B------:R-:W-:Y:S01]  /*5f20*/  @!P0 IMAD.IADD R115, R115, 0x1, -R123 ;  /* 0x0000000173738824 */ /* 0x000fe200078e0a7b */
[----:B------:R-:W-:Y:S01]  /*5f30*/  IABS R117, R7 ;  /* 0x0000000700757213 */ /* 0x000fe20000000000 */
[----:B------:R-:W-:Y:S01]  /*5f40*/  @!P1 IMAD.MOV R111, RZ, RZ, -R111 ;  /* 0x000000ffff6f9224 */ /* 0x000fe200078e0a6f */
[----:B------:R-:W-:Y:S01]  /*5f50*/  ISETP.GE.AND P1, PT, R118, RZ, PT ;  /* 0x000000ff7600720c */ /* 0x000fe20003f26270 */
[----:B--2---:R-:W-:Y:S01]  /*5f60*/  IMAD.HI.U32 R13, R0, R6, RZ ;  /* 0x00000006000d7227 */ /* 0x004fe200078e00ff */
[----:B------:R-:W-:-:S02]  /*5f70*/  ISETP.GT.U32.AND P0, PT, R123, R115, PT ;  /* 0x000000737b00720c */ /* 0x000fc40003f04070 */
[----:B------:R-:W-:Y:S01]  /*5f80*/  IABS R118, R11 ;  /* 0x0000000b00767213 */ /* 0x000fe20000000000 */
[----:B------:R-:W-:Y:S01]  /*5f90*/  IMAD.HI.U32 R4, R0, R117, RZ ;  /* 0x0000007500047227 */ /* 0x000fe200078e00ff */
[----:B------:R-:W-:-:S03]  /*5fa0*/  ISETP.GT.U32.AND P3, PT, R123, R113, PT ;  /* 0x000000717b00720c */ /* 0x000fc60003f64070 */
[----:B------:R-:W-:Y:S02]  /*5fb0*/  IMAD.MOV R4, RZ, RZ, -R4 ;  /* 0x000000ffff047224 */ /* 0x000fe400078e0a04 */
[----:B------:R-:W-:Y:S01]  /*5fc0*/  @!P5 IMAD.IADD R114, R114, 0x1, -R123 ;  /* 0x000000017272d824 */ /* 0x000fe200078e0a7b */
[----:B------:R-:W-:Y:S01]  /*5fd0*/  ISETP.GE.AND P5, PT, R3, RZ, PT ;  /* 0x000000ff0300720c */ /* 0x000fe20003fa6270 */
[----:B------:R-:W-:Y:S02]  /*5fe0*/  IMAD R117, R123, R4, R117 ;  /* 0x000000047b757224 */ /* 0x000fe400078e0275 */
[----:B------:R-:W-:-:S04]  /*5ff0*/  IMAD.HI.U32 R3, R0, R118, RZ ;  /* 0x0000007600037227 */ /* 0x000fc800078e00ff */
[----:B------:R-:W-:Y:S01]  /*6000*/  @!P0 IMAD.IADD R115, R115, 0x1, -R123 ;  /* 0x0000000173738824 */ /* 0x000fe200078e0a7b */
[C---:B------:R-:W-:Y:S01]  /*6010*/  ISETP.GT.U32.AND P0, PT, R123.reuse, R117, PT ;  /* 0x000000757b00720c */ /* 0x040fe20003f04070 */
[----:B------:R-:W-:Y:S02]  /*6020*/  IMAD.MOV R3, RZ, RZ, -R3 ;  /* 0x000000ffff037224 */ /* 0x000fe400078e0a03 */
[----:B------:R-:W-:Y:S02]  /*6030*/  @!P1 IMAD.MOV R114, RZ, RZ, -R114 ;  /* 0x000000ffff729224 */ /* 0x000fe400078e0a72 */
[----:B------:R-:W-:Y:S02]  /*6040*/  IMAD R118, R123, R3, R118 ;  /* 0x000000037b767224 */ /* 0x000fe400078e0276 */
[----:B------:R-:W-:Y:S01]  /*6050*/  IMAD.MOV R3, RZ, RZ, -R5 ;  /* 0x000000ffff037224 */ /* 0x000fe200078e0a05 */
[----:B------:R-:W-:Y:S01]  /*6060*/  LOP3.LUT R5, R2, 0xf4, RZ, 0xfc, !PT ;  /* 0x000000f402057812 */ /* 0x000fe200078efcff */
[----:B------:R-:W-:Y:S01]  /*6070*/  @!P3 IMAD.IADD R113, R113, 0x1, -R123 ;  /* 0x000000017171b824 */ /* 0x000fe200078e0a7b */
[C---:B------:R-:W-:Y:S01]  /*6080*/  ISETP.GT.U32.AND P3, PT, R123.reuse, R116, PT ;  /* 0x000000747b00720c */ /* 0x040fe20003f64070 */
[----:B------:R-:W-:Y:S01]  /*6090*/  IMAD R119, R123, R3, R119 ;  /* 0x000000037b777224 */ /* 0x000fe200078e0277 */
[----:B------:R-:W-:Y:S01]  /*60a0*/  IABS R124, R5 ;  /* 0x00000005007c7213 */ /* 0x000fe20000000000 */
[----:B------:R-:W-:Y:S01]  /*60b0*/  @!P0 IMAD.IADD R117, R117, 0x1, -R123 ;  /* 0x0000000175758824 */ /* 0x000fe200078e0a7b */
[----:B------:R-:W-:Y:S01]  /*60c0*/  IABS R2, R64 ;  /* 0x0000004000027213 */ /* 0x000fe20000000000 */
[----:B------:R-:W-:Y:S01]  /*60d0*/  IMAD.HI.U32 R4, R0, R125, RZ ;  /* 0x0000007d00047227 */ /* 0x000fe200078e00ff */
[----:B------:R-:W-:-:S03]  /*60e0*/  ISETP.GT.U32.AND P0, PT, R123, R119, PT ;  /* 0x000000777b00720c */ /* 0x000fc60003f04070 */
[----:B------:R-:W-:Y:S02]  /*60f0*/  IMAD.MOV R3, RZ, RZ, -R4 ;  /* 0x000000ffff037224 */ /* 0x000fe400078e0a04 */
[----:B------:R-:W-:-:S04]  /*6100*/  IMAD.HI.U32 R4, R0, R124, RZ ;  /* 0x0000007c00047227 */ /* 0x000fc800078e00ff */
[----:B------:R-:W-:Y:S02]  /*6110*/  @!P3 IMAD.IADD R116, R116, 0x1, -R123 ;  /* 0x000000017474b824 */ /* 0x000fe400078e0a7b */
[----:B------:R-:W-:Y:S01]  /*6120*/  IMAD R125, R123, R3, R125 ;  /* 0x000000037b7d7224 */ /* 0x000fe200078e027d */
[----:B------:R-:W-:Y:S01]  /*6130*/  IABS R3, R120 ;  /* 0x0000007800037213 */ /* 0x000fe20000000000 */
[----:B------:R-:W-:Y:S01]  /*6140*/  @!P0 IMAD.IADD R119, R119, 0x1, -R123 ;  /* 0x0000000177778824 */ /* 0x000fe200078e0a7b */
[C---:B------:R-:W-:Y:S01]  /*6150*/  ISETP.GT.U32.AND P3, PT, R123.reuse, R116, PT ;  /* 0x000000747b00720c */ /* 0x040fe20003f64070 */
[----:B------:R-:W-:Y:S02]  /*6160*/  IMAD.MOV R4, RZ, RZ, -R4 ;  /* 0x000000ffff047224 */ /* 0x000fe400078e0a04 */
[----:B------:R-:W-:Y:S01]  /*6170*/  @!P4 IMAD.MOV R113, RZ, RZ, -R113 ;  /* 0x000000ffff71c224 */ /* 0x000fe200078e0a71 */
[C---:B------:R-:W-:Y:S01]  /*6180*/  ISETP.GT.U32.AND P1, PT, R123.reuse, R119, PT ;  /* 0x000000777b00720c */ /* 0x040fe20003f24070 */
[----:B------:R-:W-:Y:S01]  /*6190*/  IMAD R124, R123, R4, R124 ;  /* 0x000000047b7c7224 */ /* 0x000fe200078e027c */
[----:B------:R-:W-:Y:S01]  /*61a0*/  IABS R4, R65 ;  /* 0x0000004100047213 */ /* 0x000fe20000000000 */
[----:B------:R-:W-:-:S03]  /*61b0*/  IMAD.HI.U32 R12, R0, R3, RZ ;  /* 0x00000003000c7227 */ /* 0x000fc600078e00ff */
[C---:B------:R-:W-:Y:S01]  /*61c0*/  ISETP.GT.U32.AND P0, PT, R123.reuse, R124, PT ;  /* 0x0000007c7b00720c */ /* 0x040fe20003f04070 */
[----:B------:R-:W-:Y:S02]  /*61d0*/  @!P5 IMAD.MOV R115, RZ, RZ, -R115 ;  /* 0x000000ffff73d224 */ /* 0x000fe400078e0a73 */
[----:B------:R-:W-:Y:S01]  /*61e0*/  @!P3 IMAD.IADD R116, R116, 0x1, -R123 ;  /* 0x000000017474b824 */ /* 0x000fe200078e0a7b */
[----:B------:R-:W-:Y:S01]  /*61f0*/  ISETP.GT.U32.AND P3, PT, R123, R118, PT ;  /* 0x000000767b00720c */ /* 0x000fe20003f64070 */
[----:B------:R-:W-:Y:S02]  /*6200*/  IMAD.MOV R13, RZ, RZ, -R13 ;  /* 0x000000ffff0d7224 */ /* 0x000fe400078e0a0d */
[----:B------:R-:W-:Y:S01]  /*6210*/  @!P1 IMAD.IADD R119, R119, 0x1, -R123 ;  /* 0x0000000177779824 */ /* 0x000fe200078e0a7b */
[----:B------:R-:W-:Y:S01]  /*6220*/  ISETP.GE.AND P1, PT, R7, RZ, PT ;  /* 0x000000ff0700720c */ /* 0x000fe20003f26270 */
[----:B------:R-:W-:Y:S01]  /*6230*/  IMAD.MOV R12, RZ, RZ, -R12 ;  /* 0x000000ffff0c7224 */ /* 0x000fe200078e0a0c */
[----:B------:R-:W2:Y:S01]  /*6240*/  LDL.LU R7, [R1+0x50] ;  /* 0x0000500001077983 */ /* 0x000ea20000300800 */
[----:B------:R-:W-:-:S02]  /*6250*/  @!P6 IMAD.MOV R112, RZ, RZ, -R112 ;  /* 0x000000ffff70e224 */ /* 0x000fc400078e0a70 */
[--C-:B------:R-:W-:Y:S01]  /*6260*/  @!P0 IMAD.IADD R124, R124, 0x1, -R123.reuse ;  /* 0x000000017c7c8824 */ /* 0x100fe200078e0a7b */
[C---:B------:R-:W-:Y:S01]  /*6270*/  ISETP.GT.U32.AND P0, PT, R123.reuse, R117, PT ;  /* 0x000000757b00720c */ /* 0x040fe20003f04070 */
[C---:B------:R-:W-:Y:S02]  /*6280*/  IMAD R6, R123.reuse, R13, R6 ;  /* 0x0000000d7b067224 */ /* 0x040fe400078e0206 */
[----:B------:R-:W-:Y:S01]  /*6290*/  @!P3 IMAD.IADD R118, R118, 0x1, -R123 ;  /* 0x000000017676b824 */ /* 0x000fe200078e0a7b */
[C---:B------:R-:W-:Y:S01]  /*62a0*/  ISETP.GT.U32.AND P3, PT, R123.reuse, R125, PT ;  /* 0x0000007d7b00720c */ /* 0x040fe20003f64070 */
[C---:B------:R-:W-:Y:S01]  /*62b0*/  IMAD R3, R123.reuse, R12, R3 ;  /* 0x0000000c7b037224 */ /* 0x040fe200078e0203 */
[C---:B------:R-:W-:Y:S02]  /*62c0*/  ISETP.GT.U32.AND P5, PT, R123.reuse, R124, PT ;  /* 0x0000007c7b00720c */ /* 0x040fe40003fa4070 */
[----:B------:R-:W-:-:S05]  /*62d0*/  ISETP.GT.U32.AND P4, PT, R123, R118, PT ;  /* 0x000000767b00720c */ /* 0x000fca0003f84070 */
[----:B------:R-:W-:Y:S01]  /*62e0*/  @!P0 IMAD.IADD R117, R117, 0x1, -R123 ;  /* 0x0000000175758824 */ /* 0x000fe200078e0a7b */
[----:B------:R-:W-:-:S03]  /*62f0*/  ISETP.GT.U32.AND P0, PT, R123, R3, PT ;  /* 0x000000037b00720c */ /* 0x000fc60003f04070 */
[----:B------:R-:W-:Y:S01]  /*6300*/  @!P3 IMAD.IADD R125, R125, 0x1, -R123 ;  /* 0x000000017d7db824 */ /* 0x000fe200078e0a7b */
[----:B------:R-:W-:Y:S01]  /*6310*/  ISETP.GE.AND P3, PT, R9, RZ, PT ;  /* 0x000000ff0900720c */ /* 0x000fe20003f66270 */
[----:B------:R-:W-:-:S03]  /*6320*/  IMAD.HI.U32 R9, R0, R2, RZ ;  /* 0x0000000200097227 */ /* 0x000fc600078e00ff */
[----:B------:R-:W-:Y:S01]  /*6330*/  ISETP.GT.U32.AND P6, PT, R123, R125, PT ;  /* 0x0000007d7b00720c */ /* 0x000fe20003fc4070 */
[----:B------:R-:W-:Y:S02]  /*6340*/  IMAD.MOV R9, RZ, RZ, -R9 ;  /* 0x000000ffff097224 */ /* 0x000fe400078e0a09 */
[----:B------:R-:W-:-:S04]  /*6350*/  IMAD.HI.U32 R0, R0, R4, RZ ;  /* 0x0000000400007227 */ /* 0x000fc800078e00ff */
[C---:B------:R-:W-:Y:S02]  /*6360*/  IMAD R2, R123.reuse, R9, R2 ;  /* 0x000000097b027224 */ /* 0x040fe400078e0202 */
[----:B------:R-:W0:Y:S01]  /*6370*/  S2R R9, SR_TID.X ;  /* 0x0000000000097919 */ /* 0x000e220000002100 */
[----:B------:R-:W-:Y:S02]  /*6380*/  IMAD.MOV R0, RZ, RZ, -R0 ;  /* 0x000000ffff007224 */ /* 0x000fe400078e0a00 */
[----:B------:R-:W-:Y:S01]  /*6390*/  @!P3 IMAD.MOV R116, RZ, RZ, -R116 ;  /* 0x000000ffff74b224 */ /* 0x000fe200078e0a74 */
[C---:B------:R-:W-:Y:S01]  /*63a0*/  ISETP.GT.U32.AND P3, PT, R123.reuse, R6, PT ;  /* 0x000000067b00720c */ /* 0x040fe20003f64070 */
[--C-:B------:R-:W-:Y:S01]  /*63b0*/  @!P4 IMAD.IADD R118, R118, 0x1, -R123.reuse ;  /* 0x000000017676c824 */ /* 0x100fe200078e0a7b */
[C---:B------:R-:W-:Y:S01]  /*63c0*/  ISETP.GT.U32.AND P4, PT, R123.reuse, R2, PT ;  /* 0x000000027b00720c */ /* 0x040fe20003f84070 */
[----:B------:R-:W-:Y:S02]  /*63d0*/  IMAD R0, R123, R0, R4 ;  /* 0x000000007b007224 */ /* 0x000fe400078e0204 */
[--C-:B------:R-:W-:Y:S01]  /*63e0*/  @!P5 IMAD.IADD R124, R124, 0x1, -R123.reuse ;  /* 0x000000017c7cd824 */ /* 0x100fe200078e0a7b */
[----:B------:R-:W-:Y:S01]  /*63f0*/  ISETP.GE.AND P5, PT, R11, RZ, PT ;  /* 0x000000ff0b00720c */ /* 0x000fe20003fa6270 */
[--C-:B------:R-:W-:Y:S01]  /*6400*/  @!P6 IMAD.IADD R125, R125, 0x1, -R123.reuse ;  /* 0x000000017d7de824 */ /* 0x100fe200078e0a7b */
[----:B------:R-:W-:Y:S01]  /*6410*/  ISETP.GT.U32.AND P6, PT, R123, R0, PT ;  /* 0x000000007b00720c */ /* 0x000fe20003fc4070 */
[----:B------:R-:W-:Y:S01]  /*6420*/  @!P0 IMAD.IADD R3, R3, 0x1, -R123 ;  /* 0x0000000103038824 */ /* 0x000fe200078e0a7b */
[----:B------:R-:W-:Y:S01]  /*6430*/  ISETP.GE.AND P0, PT, R122, RZ, PT ;  /* 0x000000ff7a00720c */ /* 0x000fe20003f06270 */
[----:B------:R-:W-:Y:S01]  /*6440*/  @!P1 IMAD.MOV R117, RZ, RZ, -R117 ;  /* 0x000000ffff759224 */ /* 0x000fe200078e0a75 */
[----:B------:R-:W4:Y:S01]  /*6450*/  LDL R122, [R1+0x640] ;  /* 0x00064000017a7983 */ /* 0x000f220000100800 */
[----:B------:R-:W-:-:S02]  /*6460*/  @!P3 IMAD.IADD R6, R6, 0x1, -R123 ;  /* 0x000000010606b824 */ /* 0x000fc400078e0a7b */
[--C-:B------:R-:W-:Y:S01]  /*6470*/  @!P4 IMAD.IADD R2, R2, 0x1, -R123.reuse ;  /* 0x000000010202c824 */ /* 0x100fe200078e0a7b */
[----:B------:R-:W-:Y:S01]  /*6480*/  ISETP.GE.AND P4, PT, R5, RZ, PT ;  /* 0x000000ff0500720c */ /* 0x000fe20003f86270 */
[----:B---3--:R-:W3:Y:S01]  /*6490*/  LDL.LU R14, [R1+0x20] ;  /* 0x00002000010e7983 */ /* 0x008ee20000300800 */
[C---:B------:R-:W-:Y:S01]  /*64a0*/  ISETP.GT.U32.AND P1, PT, R123.reuse, R6, PT ;  /* 0x000000067b00720c */ /* 0x040fe20003f24070 */
[----:B------:R-:W-:Y:S01]  /*64b0*/  @!P5 IMAD.MOV R118, RZ, RZ, -R118 ;  /* 0x000000ffff76d224 */ /* 0x000fe200078e0a76 */
[----:B------:R-:W-:Y:S01]  /*64c0*/  ISETP.GE.AND P3, PT, R8, RZ, PT ;  /* 0x000000ff0800720c */ /* 0x000fe20003f66270 */
[----:B------:R-:W-:Y:S01]  /*64d0*/  @!P6 IMAD.IADD R0, R0, 0x1, -R123 ;  /* 0x000000010000e824 */ /* 0x000fe200078e0a7b */
[C---:B------:R-:W-:Y:S01]  /*64e0*/  ISETP.GT.U32.AND P5, PT, R123.reuse, R3, PT ;  /* 0x000000037b00720c */ /* 0x040fe20003fa4070 */
[----:B------:R-:W3:Y:S01]  /*64f0*/  LDL.LU R13, [R1+0x1c] ;  /* 0x00001c00010d7983 */ /* 0x000ee20000300800 */
[----:B0-----:R-:W-:Y:S01]  /*6500*/  SHF.R.U32.HI R9, RZ, 0x5, R9 ;  /* 0x00000005ff097819 */ /* 0x001fe20000011609 */
[----:B------:R-:W-:Y:S01]  /*6510*/  @!P0 IMAD.MOV R125, RZ, RZ, -R125 ;  /* 0x000000ffff7d8224 */ /* 0x000fe200078e0a7d */
[----:B------:R-:W-:Y:S01]  /*6520*/  ISETP.GT.U32.AND P6, PT, R123, R2, PT ;  /* 0x000000027b00720c */ /* 0x000fe20003fc4070 */
[----:B------:R-:W3:Y:S01]  /*6530*/  LDL.LU R12, [R1+0x18] ;  /* 0x00001800010c7983 */ /* 0x000ee20000300800 */
[----:B------:R-:W0:Y:S01]  /*6540*/  LDC.64 R4, c[0x0][0x3a0] ;  /* 0x0000e800ff047b82 */ /* 0x000e220000000a00 */
[----:B------:R-:W-:Y:S01]  /*6550*/  IMAD.SHL.U32 R8, R9, 0x200000, RZ ;  /* 0x0020000009087824 */ /* 0x000fe200078e00ff */
[----:B------:R-:W-:Y:S01]  /*6560*/  ISETP.GE.AND P0, PT, R10, RZ, PT ;  /* 0x000000ff0a00720c */ /* 0x000fe20003f06270 */
[----:B------:R-:W-:Y:S01]  /*6570*/  @!P4 IMAD.MOV R124, RZ, RZ, -R124 ;  /* 0x000000ffff7cc224 */ /* 0x000fe200078e0a7c */
[----:B------:R-:W3:Y:S02]  /*6580*/  LDL.LU R11, [R1+0x10] ;  /* 0x00001000010b7983 */ /* 0x000ee40000300800 */
[----:B------:R-:W-:-:S02]  /*6590*/  LOP3.LUT R8, R8, 0x600000, RZ, 0xc0, !PT ;  /* 0x0060000008087812 */ /* 0x000fc400078ec0ff */
[----:B------:R-:W-:Y:S01]  /*65a0*/  ISETP.NE.U32.AND P4, PT, R9, RZ, PT ;  /* 0x000000ff0900720c */ /* 0x000fe20003f85070 */
[----:B------:R-:W3:Y:S01]  /*65b0*/  LDL.LU R10, [R1+0xc] ;  /* 0x00000c00010a7983 */ /* 0x000ee20000300800 */
[----:B------:R-:W-:Y:S01]  /*65c0*/  R2UR UR10, R8 ;  /* 0x00000000080a72ca */ /* 0x000fe200000e0000 */
[--C-:B------:R-:W-:Y:S02]  /*65d0*/  @!P1 IMAD.IADD R6, R6, 0x1, -R123.reuse ;  /* 0x0000000106069824 */ /* 0x100fe400078e0a7b */
[----:B------:R-:W3:Y:S01]  /*65e0*/  LDL.LU R9, [R1+0x8] ;  /* 0x0000080001097983 */ /* 0x000ee20000300800 */
[----:B------:R-:W-:Y:S01]  /*65f0*/  ISETP.GE.AND P1, PT, R120, RZ, PT ;  /* 0x000000ff7800720c */ /* 0x000fe20003f26270 */
[--C-:B------:R-:W-:Y:S02]  /*6600*/  @!P5 IMAD.IADD R3, R3, 0x1, -R123.reuse ;  /* 0x000000010303d824 */ /* 0x100fe400078e0a7b */
[----:B------:R-:W3:Y:S01]  /*6610*/  LDL.LU R8, [R1+0x4] ;  /* 0x0000040001087983 */ /* 0x000ee20000300800 */
[----:B------:R-:W-:Y:S01]  /*6620*/  ISETP.GE.AND P5, PT, R64, RZ, PT ;  /* 0x000000ff4000720c */ /* 0x000fe20003fa6270 */
[----:B------:R-:W-:Y:S01]  /*6630*/  @!P6 IMAD.IADD R2, R2, 0x1, -R123 ;  /* 0x000000010202e824 */ /* 0x000fe200078e0a7b */
[----:B------:R-:W-:-:S02]  /*6640*/  ISETP.GE.AND P6, PT, R65, RZ, PT ;  /* 0x000000ff4100720c */ /* 0x000fc40003fc6270 */
[----:B--2---:R-:W-:Y:S02]  /*6650*/  R2UR UR8, R7 ;  /* 0x00000000070872ca */ /* 0x004fe400000e0000 */
[----:B------:R-:W2:Y:S04]  /*6660*/  LDL.LU R7, [R1] ;  /* 0x0000000001077983 */ /* 0x000ea80000300800 */
[----:B------:R-:W2:Y:S04]  /*6670*/  LDL.LU R120, [R1+0x674] ;  /* 0x0006740001787983 */ /* 0x000ea80000300800 */
[----:B------:R-:W2:Y:S04]  /*6680*/  LDL.LU R64, [R1+0x670] ;  /* 0x0006700001407983 */ /* 0x000ea80000300800 */
[----:B------:R-:W2:Y:S01]  /*6690*/  LDL.LU R65, [R1+0x66c] ;  /* 0x00066c0001417983 */ /* 0x000ea20000300800 */
[----:B------:R-:W-:Y:S01]  /*66a0*/  @!P3 IMAD.MOV R119, RZ, RZ, -R119 ;  /* 0x000000ffff77b224 */ /* 0x000fe200078e0a77 */
[----:B------:R-:W-:Y:S01]  /*66b0*/  ISETP.GT.U32.AND P3, PT, R123, R0, PT ;  /* 0x000000007b00720c */ /* 0x000fe20003f64070 */
[----:B------:R-:W-:-:S12]  /*66c0*/  @!P1 IMAD.MOV R3, RZ, RZ, -R3 ;  /* 0x000000ffff039224 */ /* 0x000fd800078e0a03 */
[----:B------:R-:W-:Y:S01]  /*66d0*/  @!P3 IMAD.IADD R0, R0, 0x1, -R123 ;  /* 0x000000010000b824 */ /* 0x000fe200078e0a7b */
[----:B----4-:R-:W-:Y:S02]  /*66e0*/  ISETP.GE.AND P1, PT, R122, RZ, PT ;  /* 0x000000ff7a00720c */ /* 0x010fe40003f26270 */
[----:B------:R-:W4:Y:S01]  /*66f0*/  LDL.LU R122, [R1+0x668] ;  /* 0x00066800017a7983 */ /* 0x000f220000300800 */
[----:B--2---:R-:W-:Y:S02]  /*6700*/  ISETP.NE.AND P3, PT, R65, RZ, PT ;  /* 0x000000ff4100720c */ /* 0x004fe40003f65270 */
[----:B------:R-:W-:-:S04]  /*6710*/  LOP3.LUT R65, RZ, R65, RZ, 0x33, !PT ;  /* 0x00000041ff417212 */ /* 0x000fc800078e33ff */
[C---:B------:R-:W-:Y:S02]  /*6720*/  SEL R121, R65.reuse, R121, !P3 ;  /* 0x0000007941797207 */ /* 0x040fe40005800000 */
[C---:B---3--:R-:W-:Y:S02]  /*6730*/  SEL R14, R65.reuse, R14, !P3 ;  /* 0x0000000e410e7207 */ /* 0x048fe40005800000 */
[C---:B------:R-:W-:Y:S01]  /*6740*/  SEL R13, R65.reuse, R13, !P3 ;  /* 0x0000000d410d7207 */ /* 0x040fe20005800000 */
[----:B------:R2:W-:Y:S01]  /*6750*/  STL [R1+0x33c], R121 ;  /* 0x00033c7901007387 */ /* 0x0005e20000100800 */
[C---:B------:R-:W-:Y:S02]  /*6760*/  SEL R12, R65.reuse, R12, !P3 ;  /* 0x0000000c410c7207 */ /* 0x040fe40005800000 */
[C---:B------:R-:W-:Y:S02]  /*6770*/  SEL R11, R65.reuse, R11, !P3 ;  /* 0x0000000b410b7207 */ /* 0x040fe40005800000 */
[C---:B------:R-:W-:Y:S01]  /*6780*/  SEL R10, R65.reuse, R10, !P3 ;  /* 0x0000000a410a7207 */ /* 0x040fe20005800000 */
[----:B--2---:R-:W2:Y:S04]  /*6790*/  LDL.LU R121, [R1+0x14] ;  /* 0x0000140001797983 */ /* 0x004ea80000300800 */
[----:B------:R3:W-:Y:S01]  /*67a0*/  STL [R1+0x68], R14 ;  /* 0x0000680e01007387 */ /* 0x0007e20000100800 */
[----:B------:R-:W-:-:S02]  /*67b0*/  SEL R9, R65, R9, !P3 ;  /* 0x0000000941097207 */ /* 0x000fc40005800000 */
[C---:B------:R-:W-:Y:S01]  /*67c0*/  SEL R8, R65.reuse, R8, !P3 ;  /* 0x0000000841087207 */ /* 0x040fe20005800000 */
[----:B---3--:R-:W3:Y:S04]  /*67d0*/  LDL.LU R14, [R1+0x664] ;  /* 0x00066400010e7983 */ /* 0x008ee80000300800 */
[----:B------:R0:W-:Y:S01]  /*67e0*/  STL [R1+0x338], R13 ;  /* 0x0003380d01007387 */ /* 0x0001e20000100800 */
[----:B------:R-:W-:-:S03]  /*67f0*/  SEL R7, R65, R7, !P3 ;  /* 0x0000000741077207 */ /* 0x000fc60005800000 */
[----:B0-----:R-:W2:Y:S04]  /*6800*/  LDL.LU R13, [R1+0x660] ;  /* 0x00066000010d7983 */ /* 0x001ea80000300800 */
[----:B------:R0:W-:Y:S04]  /*6810*/  STL [R1+0x334], R12 ;  /* 0x0003340c01007387 */ /* 0x0001e80000100800 */
        /* <DEDUP_REMOVED lines=10> */
[----:B0-----:R-:W2:Y:S01]  /*68c0*/  LDL.LU R7, [R1+0x648] ;  /* 0x0006480001077983 */ /* 0x001ea20000300800 */
[----:B------:R-:W-:-:S02]  /*68d0*/  @!P0 IMAD.MOV R6, RZ, RZ, -R6 ;  /* 0x000000ffff068224 */ /* 0x000fc400078e0a06 */
[----:B------:R-:W-:Y:S02]  /*68e0*/  @!P5 IMAD.MOV R2, RZ, RZ, -R2 ;  /* 0x000000ffff02d224 */ /* 0x000fe400078e0a02 */
[----:B------:R-:W-:Y:S01]  /*68f0*/  @!P6 IMAD.MOV R0, RZ, RZ, -R0 ;  /* 0x000000ffff00e224 */ /* 0x000fe200078e0a00 */
[C---:B------:R-:W-:Y:S02]  /*6900*/  SEL R6, R65.reuse, R6, !P3 ;  /* 0x0000000641067207 */ /* 0x040fe40005800000 */
[----:B------:R-:W-:Y:S02]  /*6910*/  ISETP.NE.AND P0, PT, R64, RZ, PT ;  /* 0x000000ff4000720c */ /* 0x000fe40003f05270 */
[C---:B------:R-:W-:Y:S02]  /*6920*/  SEL R120, R65.reuse, R120, !P3 ;  /* 0x0000007841787207 */ /* 0x040fe40005800000 */
[C---:B------:R-:W-:Y:S02]  /*6930*/  SEL R79, R65.reuse, R79, !P3 ;  /* 0x0000004f414f7207 */ /* 0x040fe40005800000 */
[----:B------:R-:W-:-:S02]  /*6940*/  SEL R83, R65, R83, !P3 ;  /* 0x0000005341537207 */ /* 0x000fc40005800000 */
[C---:B------:R-:W-:Y:S02]  /*6950*/  SEL R87, R65.reuse, R87, !P3 ;  /* 0x0000005741577207 */ /* 0x040fe40005800000 */
[C---:B------:R-:W-:Y:S02]  /*6960*/  SEL R91, R65.reuse, R91, !P3 ;  /* 0x0000005b415b7207 */ /* 0x040fe40005800000 */
[C---:B------:R-:W-:Y:S02]  /*6970*/  SEL R99, R65.reuse, R99, !P3 ;  /* 0x0000006341637207 */ /* 0x040fe40005800000 */
[C---:B------:R-:W-:Y:S02]  /*6980*/  SEL R107, R65.reuse, R107, !P3 ;  /* 0x0000006b416b7207 */ /* 0x040fe40005800000 */
[C---:B------:R-:W-:Y:S02]  /*6990*/  SEL R111, R65.reuse, R111, !P3 ;  /* 0x0000006f416f7207 */ /* 0x040fe40005800000 */
[----:B------:R-:W-:Y:S01]  /*69a0*/  SEL R119, R65, R119, !P3 ;  /* 0x0000007741777207 */ /* 0x000fe20005800000 */
[----:B------:R-:W-:-:S02]  /*69b0*/  VIADD R123, R4, 0xffffffec ;  /* 0xffffffec047b7836 */ /* 0x000fc40000000000 */
[----:B----4-:R-:W-:-:S03]  /*69c0*/  @!P1 IMAD.MOV R122, RZ, RZ, -R122 ;  /* 0x000000ffff7a9224 */ /* 0x010fc600078e0a7a */
[----:B------:R-:W-:Y:S02]  /*69d0*/  ISETP.GE.U32.AND P1, PT, R123, 0x7fffffad, PT ;  /* 0x7fffffad7b00780c */ /* 0x000fe40003f26070 */
[----:B------:R-:W-:Y:S02]  /*69e0*/  @!P0 LOP3.LUT R122, RZ, R64, RZ, 0x33, !PT ;  /* 0x00000040ff7a8212 */ /* 0x000fe400078e33ff */
[----:B--2---:R-:W-:-:S05]  /*69f0*/  SEL R7, R65, R7, !P3 ;  /* 0x0000000741077207 */ /* 0x004fca0005800000 */
[----:B------:R0:W-:Y:S02]  /*6a00*/  STL [R1+0x318], R7 ;  /* 0x0003180701007387 */ /* 0x0001e40000100800 */
[C---:B0-----:R-:W-:Y:S02]  /*6a10*/  SEL R7, R65.reuse, R8, !P3 ;  /* 0x0000000841077207 */ /* 0x041fe40005800000 */
[----:B------:R-:W-:-:S03]  /*6a20*/  SEL R8, R65, R9, !P3 ;  /* 0x0000000941087207 */ /* 0x000fc60005800000 */
[----:B------:R0:W-:Y:S01]  /*6a30*/  STL [R1+0x314], R7 ;  /* 0x0003140701007387 */ /* 0x0001e20000100800 */
[----:B------:R-:W-:-:S03]  /*6a40*/  SEL R9, R65, R11, !P3 ;  /* 0x0000000b41097207 */ /* 0x000fc60005800000 */
[----:B------:R2:W-:Y:S01]  /*6a50*/  STL [R1], R8 ;  /* 0x0000000801007387 */ /* 0x0005e20000100800 */
[C---:B0-----:R-:W-:Y:S02]  /*6a60*/  SEL R7, R65.reuse, R10, !P3 ;  /* 0x0000000a41077207 */ /* 0x041fe40005800000 */
[----:B--2---:R-:W-:-:S03]  /*6a70*/  SEL R8, R65, R12, !P3 ;  /* 0x0000000c41087207 */ /* 0x004fc60005800000 */
[----:B------:R0:W-:Y:S04]  /*6a80*/  STL [R1+0x6c], R7 ;  /* 0x00006c0701007387 */ /* 0x0001e80000100800 */
[----:B------:R3:W-:Y:S01]  /*6a90*/  STL [R1+0x300], R9 ;  /* 0x0003000901007387 */ /* 0x0007e20000100800 */
[----:B0-----:R-:W-:-:S03]  /*6aa0*/  SEL R7, R65, R13, !P3 ;  /* 0x0000000d41077207 */ /* 0x001fc60005800000 */
[----:B------:R0:W-:Y:S01]  /*6ab0*/  STL [R1+0x2fc], R8 ;  /* 0x0002fc0801007387 */ /* 0x0001e20000100800 */
[----:B---3--:R-:W-:-:S03]  /*6ac0*/  SEL R9, R65, R14, !P3 ;  /* 0x0000000e41097207 */ /* 0x008fc60005800000 */
[----:B------:R2:W-:Y:S01]  /*6ad0*/  STL [R1+0xc], R7 ;  /* 0x00000c0701007387 */ /* 0x0005e20000100800 */
[----:B0-----:R-:W-:-:S03]  /*6ae0*/  SEL R8, R65, R15, !P3 ;  /* 0x0000000f41087207 */ /* 0x001fc60005800000 */
[----:B------:R0:W-:Y:S01]  /*6af0*/  STL [R1+0x84], R9 ;  /* 0x0000840901007387 */ /* 0x0001e20000100800 */
[----:B--2---:R-:W-:-:S03]  /*6b00*/  SEL R7, R65, R16, !P3 ;  /* 0x0000001041077207 */ /* 0x004fc60005800000 */
[----:B------:R2:W-:Y:S04]  /*6b10*/  STL [R1+0x2f8], R8 ;  /* 0x0002f80801007387 */ /* 0x0005e80000100800 */
[----:B------:R3:W-:Y:S01]  /*6b20*/  STL [R1+0x2f4], R7 ;  /* 0x0002f40701007387 */ /* 0x0007e20000100800 */
[C---:B0-----:R-:W-:Y:S02]  /*6b30*/  SEL R9, R65.reuse, R17, !P3 ;  /* 0x0000001141097207 */ /* 0x041fe40005800000 */
[----:B--2---:R-:W-:-:S03]  /*6b40*/  SEL R8, R65, R18, !P3 ;  /* 0x0000001241087207 */ /* 0x004fc60005800000 */
[----:B------:R0:W-:Y:S01]  /*6b50*/  STL [R1+0x8], R9 ;  /* 0x0000080901007387 */ /* 0x0001e20000100800 */
[----:B---3--:R-:W-:-:S03]  /*6b60*/  SEL R7, R65, R19, !P3 ;  /* 0x0000001341077207 */ /* 0x008fc60005800000 */
        /* <DEDUP_REMOVED lines=172> */
[----:B------:R-:W-:Y:S01]  /*7630*/  STL [R1+0x14c], R9 ;  /* 0x00014c0901007387 */ /* 0x000fe20000100800 */
[----:B---3--:R-:W-:-:S03]  /*7640*/  SEL R7, R65, R118, !P3 ;  /* 0x0000007641077207 */ /* 0x008fc60005800000 */
[----:B------:R0:W-:Y:S01]  /*7650*/  STL [R1+0x180], R8 ;  /* 0x0001800801007387 */ /* 0x0001e20000100800 */
[----:B------:R-:W-:-:S03]  /*7660*/  SEL R80, R65, R3, !P3 ;  /* 0x0000000341507207 */ /* 0x000fc60005800000 */
[----:B------:R2:W-:Y:S01]  /*7670*/  STL [R1+0x16c], R7 ;  /* 0x00016c0701007387 */ /* 0x0005e20000100800 */
[C---:B------:R-:W-:Y:S02]  /*7680*/  SEL R3, R65.reuse, R2, !P3 ;  /* 0x0000000241037207 */ /* 0x040fe40005800000 */
[C---:B------:R-:W-:Y:S02]  /*7690*/  SEL R2, R65.reuse, R0, !P3 ;  /* 0x0000000041027207 */ /* 0x040fe40005800000 */
[C---:B0-----:R-:W-:Y:S01]  /*76a0*/  SEL R8, R65.reuse, R125, !P3 ;  /* 0x0000007d41087207 */ /* 0x041fe20005800000 */
[----:B------:R-:W-:Y:S01]  /*76b0*/  VIADD R0, R4, 0xffffffed ;  /* 0xffffffed04007836 */ /* 0x000fe20000000000 */
[----:B--2---:R-:W-:-:S03]  /*76c0*/  SEL R7, R65, R124, !P3 ;  /* 0x0000007c41077207 */ /* 0x004fc60005800000 */
[----:B------:R-:W-:Y:S01]  /*76d0*/  STL [R1+0x148], R8 ;  /* 0x0001480801007387 */ /* 0x000fe20000100800 */
[----:B------:R-:W-:-:S03]  /*76e0*/  SEL R121, R65, R121, !P3 ;  /* 0x0000007941797207 */ /* 0x000fc60005800000 */
[----:B------:R-:W-:Y:S01]  /*76f0*/  STL [R1+0x168], R7 ;  /* 0x0001680701007387 */ /* 0x000fe20000100800 */
[C---:B------:R-:W-:Y:S02]  /*7700*/  SEL R76, R65.reuse, R95, !P3 ;  /* 0x0000005f414c7207 */ /* 0x040fe40005800000 */
[C---:B------:R-:W-:Y:S01]  /*7710*/  SEL R77, R65.reuse, R103, !P3 ;  /* 0x00000067414d7207 */ /* 0x040fe20005800000 */
[----:B------:R-:W-:Y:S01]  /*7720*/  STL [R1+0x164], R6 ;  /* 0x0001640601007387 */ /* 0x000fe20000100800 */
[----:B------:R-:W-:Y:S02]  /*7730*/  SEL R78, R65, R115, !P3 ;  /* 0x00000073414e7207 */ /* 0x000fe40005800000 */
[----:B------:R-:W-:Y:S01]  /*7740*/  ISETP.GE.U32.AND P3, PT, R0, 0x7fffffae, PT ;  /* 0x7fffffae0000780c */ /* 0x000fe20003f66070 */
[----:B------:R-:W-:Y:S01]  /*7750*/  STL [R1+0x144], R3 ;  /* 0x0001440301007387 */ /* 0x000fe20000100800 */
[----:B------:R-:W-:-:S03]  /*7760*/  VIADD R0, R4, 0xffffffe8 ;  /* 0xffffffe804007836 */ /* 0x000fc60000000000 */
[----:B------:R0:W-:Y:S02]  /*7770*/  STL [R1+0x160], R2 ;  /* 0x0001600201007387 */ /* 0x0001e40000100800 */
[----:B------:R-:W-:Y:S01]  /*7780*/  ISETP.GE.U32.AND P6, PT, R0, 0x7fffffa9, PT ;  /* 0x7fffffa90000780c */ /* 0x000fe20003fc6070 */
[C---:B------:R-:W-:Y:S02]  /*7790*/  VIADD R0, R4.reuse, 0xffffffea ;  /* 0xffffffea04007836 */ /* 0x040fe40000000000 */
[C---:B0-----:R-:W-:Y:S02]  /*77a0*/  VIADD R2, R4.reuse, 0xffffffee ;  /* 0xffffffee04027836 */ /* 0x041fe40000000000 */
[----:B------:R-:W-:-:S03]  /*77b0*/  VIADD R3, R4, 0xffffffef ;  /* 0xffffffef04037836 */ /* 0x000fc60000000000 */
[----:B------:R-:W-:Y:S01]  /*77c0*/  ISETP.GE.U32.AND P5, PT, R2, 0x7fffffaf, PT ;  /* 0x7fffffaf0200780c */ /* 0x000fe20003fa6070 */
[----:B------:R-:W-:Y:S01]  /*77d0*/  VIADD R2, R4, 0xffffffe9 ;  /* 0xffffffe904027836 */ /* 0x000fe20000000000 */
[----:B------:R-:W-:Y:S02]  /*77e0*/  SEL R8, RZ, 0x1, P1 ;  /* 0x00000001ff087807 */ /* 0x000fe40000800000 */
[----:B------:R-:W-:Y:S02]  /*77f0*/  SEL R40, RZ, 0x1fffe, P3 ;  /* 0x0001fffeff287807 */ /* 0x000fe40001800000 */
[----:B------:R-:W-:Y:S01]  /*7800*/  ISETP.GE.U32.AND P1, PT, R2, 0x7fffffaa, PT ;  /* 0x7fffffaa0200780c */ /* 0x000fe20003f26070 */
[----:B------:R-:W-:Y:S01]  /*7810*/  VIADD R2, R4, 0xffffffeb ;  /* 0xffffffeb04027836 */ /* 0x000fe20000000000 */
[----:B------:R-:W-:Y:S01]  /*7820*/  ISETP.GE.U32.AND P3, PT, R0, 0x7fffffab, PT ;  /* 0x7fffffab0000780c */ /* 0x000fe20003f66070 */
[----:B------:R-:W-:Y:S01]  /*7830*/  VIADD R0, R4, 0xffffffe4 ;  /* 0xffffffe404007836 */ /* 0x000fe20000000000 */
[----:B------:R-:W-:-:S02]  /*7840*/  ISETP.GE.U32.AND P0, PT, R3, 0x7fffffb0, PT ;  /* 0x7fffffb00300780c */ /* 0x000fc40003f06070 */
[----:B------:R-:W-:Y:S02]  /*7850*/  SEL R14, RZ, 0x4, P5 ;  /* 0x00000004ff0e7807 */ /* 0x000fe40002800000 */
[----:B------:R-:W-:Y:S02]  /*7860*/  SEL R33, RZ, 0x7fff8, P0 ;  /* 0x0007fff8ff217807 */ /* 0x000fe40000000000 */
[----:B------:R-:W-:Y:S01]  /*7870*/  ISETP.GE.U32.AND P5, PT, R2, 0x7fffffac, PT ;  /* 0x7fffffac0200780c */ /* 0x000fe20003fa6070 */
[----:B------:R-:W-:Y:S01]  /*7880*/  VIADD R2, R4, 0xffffffe5 ;  /* 0xffffffe504027836 */ /* 0x000fe20000000000 */
[----:B------:R-:W-:Y:S01]  /*7890*/  ISETP.GE.U32.AND P0, PT, R0, 0x7fffffa5, PT ;  /* 0x7fffffa50000780c */ /* 0x000fe20003f06070 */
[----:B------:R-:W-:Y:S01]  /*78a0*/  VIADD R0, R4, 0xffffffe6 ;  /* 0xffffffe604007836 */ /* 0x000fe20000000000 */
[----:B------:R-:W-:Y:S02]  /*78b0*/  SEL R42, RZ, 0x1, P6 ;  /* 0x00000001ff2a7807 */ /* 0x000fe40003000000 */
[----:B------:R-:W-:-:S02]  /*78c0*/  SEL R18, RZ, 0x1fffe, P1 ;  /* 0x0001fffeff127807 */ /* 0x000fc40000800000 */
[----:B------:R-:W-:Y:S01]  /*78d0*/  ISETP.GE.U32.AND P6, PT, R2, 0x7fffffa6, PT ;  /* 0x7fffffa60200780c */ /* 0x000fe20003fc6070 */
[----:B------:R-:W-:Y:S01]  /*78e0*/  VIADD R2, R4, 0xffffffe7 ;  /* 0xffffffe704027836 */ /* 0x000fe20000000000 */
        /* <DEDUP_REMOVED lines=8> */
[----:B------:R-:W-:-:S02]  /*7970*/  SEL R41, RZ, 0x1, P0 ;  /* 0x00000001ff297807 */ /* 0x000fc40000000000 */
[----:B------:R-:W-:Y:S02]  /*7980*/  SEL R10, RZ, 0x1fffe, P6 ;  /* 0x0001fffeff0a7807 */ /* 0x000fe40003000000 */
        /* <DEDUP_REMOVED lines=39> */
[C---:B------:R-:W-:Y:S02]  /*7c00*/  VIADD R0, R4.reuse, 0xffffffc1 ;  /* 0xffffffc104007836 */ /* 0x040fe40000000000 */
[----:B------:R-:W-:Y:S01]  /*7c10*/  VIADD R3, R4, 0xffffffc0 ;  /* 0xffffffc004037836 */ /* 0x000fe20000000000 */
[----:B------:R-:W-:Y:S02]  /*7c20*/  SEL R23, RZ, 0x7fff8, P1 ;  /* 0x0007fff8ff177807 */ /* 0x000fe40000800000 */
[----:B------:R-:W-:-:S02]  /*7c30*/  SEL R38, RZ, 0x1, P3 ;  /* 0x00000001ff267807 */ /* 0x000fc40001800000 */
[----:B------:R-:W-:Y:S01]  /*7c40*/  ISETP.GE.U32.AND P1, PT, R2, 0x7fffff88, PT ;  /* 0x7fffff880200780c */ /* 0x000fe20003f26070 */
[----:B------:R-:W-:Y:S01]  /*7c50*/  VIADD R2, R4, 0xffffffc2 ;  /* 0xffffffc204027836 */ /* 0x000fe20000000000 */
[----:B------:R-:W-:Y:S02]  /*7c60*/  ISETP.GE.U32.AND P3, PT, R0, 0x7fffff82, PT ;  /* 0x7fffff820000780c */ /* 0x000fe40003f66070 */
[----:B------:R-:W-:Y:S02]  /*7c70*/  SEL R0, RZ, 0x1fffe, P5 ;  /* 0x0001fffeff007807 */ /* 0x000fe40002800000 */
[----:B------:R-:W-:Y:S01]  /*7c80*/  ISETP.GE.U32.AND P5, PT, R3, 0x7fffff81, PT ;  /* 0x7fffff810300780c */ /* 0x000fe20003fa6070 */
[----:B------:R-:W-:Y:S01]  /*7c90*/  VIADD R3, R4, 0xffffffc3 ;  /* 0xffffffc304037836 */ /* 0x000fe20000000000 */
[----:B------:R-:W-:Y:S02]  /*7ca0*/  SEL R6, RZ, 0x4, P6 ;  /* 0x00000004ff067807 */ /* 0x000fe40003000000 */
[----:B------:R-:W-:Y:S01]  /*7cb0*/  ISETP.GE.U32.AND P6, PT, R2, 0x7fffff83, PT ;  /* 0x7fffff830200780c */ /* 0x000fe20003fc6070 */
[----:B------:R-:W-:Y:S01]  /*7cc0*/  VIADD R2, R4, 0xffffffdc ;  /* 0xffffffdc04027836 */ /* 0x000fe20000000000 */
[----:B------:R-:W-:-:S02]  /*7cd0*/  SEL R21, RZ, 0x7fff8, P1 ;  /* 0x0007fff8ff157807 */ /* 0x000fc40000800000 */
[----:B------:R-:W-:Y:S01]  /*7ce0*/  ISETP.GE.U32.AND P1, PT, R3, 0x7fffff84, PT ;  /* 0x7fffff840300780c */ /* 0x000fe20003f26070 */
[----:B------:R-:W-:Y:S01]  /*7cf0*/  VIADD R3, R4, 0xffffffdd ;  /* 0xffffffdd04037836 */ /* 0x000fe20000000000 */
[----:B------:R-:W-:Y:S02]  /*7d00*/  SEL R22, RZ, 0x1fffe, P3 ;  /* 0x0001fffeff167807 */ /* 0x000fe40001800000 */
[----:B------:R-:W-:Y:S01]  /*7d10*/  ISETP.GE.U32.AND P3, PT, R2, 0x7fffff9d, PT ;  /* 0x7fffff9d0200780c */ /* 0x000fe20003f66070 */
[C---:B------:R-:W-:Y:S01]  /*7d20*/  VIADD R2, R4.reuse, 0xffffffde ;  /* 0xffffffde04027836 */ /* 0x040fe20000000000 */
[----:B------:R-:W-:Y:S02]  /*7d30*/  SEL R11, RZ, 0x4, P6 ;  /* 0x00000004ff0b7807 */ /* 0x000fe40003000000 */
[----:B------:R-:W-:Y:S01]  /*7d40*/  ISETP.GE.U32.AND P6, PT, R3, 0x7fffff9e, PT ;  /* 0x7fffff9e0300780c */ /* 0x000fe20003fc6070 */
[----:B------:R-:W-:Y:S01]  /*7d50*/  VIADD R3, R4, 0xffffffdf ;  /* 0xffffffdf04037836 */ /* 0x000fe20000000000 */
[----:B------:R-:W-:-:S02]  /*7d60*/  SEL R19, RZ, 0x7fff8, P1 ;  /* 0x0007fff8ff137807 */ /* 0x000fc40000800000 */
[----:B------:R-:W-:Y:S01]  /*7d70*/  ISETP.GE.U32.AND P1, PT, R2, 0x7fffff9f, PT ;  /* 0x7fffff9f0200780c */ /* 0x000fe20003f26070 */
[C---:B------:R-:W-:Y:S01]  /*7d80*/  VIADD R2, R4.reuse, 0xffffffd8 ;  /* 0xffffffd804027836 */ /* 0x040fe20000000000 */
[----:B------:R-:W-:Y:S02]  /*7d90*/  SEL R36, RZ, 0x1, P3 ;  /* 0x00000001ff247807 */ /* 0x000fe40001800000 */
[----:B------:R-:W-:Y:S01]  /*7da0*/  ISETP.GE.U32.AND P3, PT, R3, 0x7fffffa0, PT ;  /* 0x7fffffa00300780c */ /* 0x000fe20003f66070 */
[C---:B------:R-:W-:Y:S01]  /*7db0*/  VIADD R3, R4.reuse, 0xffffffd9 ;  /* 0xffffffd904037836 */ /* 0x040fe20000000000 */
[----:B------:R-:W-:Y:S01]  /*7dc0*/  SEL R20, RZ, 0x1fffe, P6 ;  /* 0x0001fffeff147807 */ /* 0x000fe20003000000 */
[----:B------:R-:W-:Y:S01]  /*7dd0*/  VIADD R13, R4, 0xffffffda ;  /* 0xffffffda040d7836 */ /* 0x000fe20000000000 */
[----:B------:R-:W-:Y:S02]  /*7de0*/  ISETP.GE.U32.AND P6, PT, R2, 0x7fffff99, PT ;  /* 0x7fffff990200780c */ /* 0x000fe40003fc6070 */
[----:B------:R-:W-:-:S02]  /*7df0*/  SEL R2, RZ, 0x4, P1 ;  /* 0x00000004ff027807 */ /* 0x000fc40000800000 */
[----:B------:R-:W-:Y:S01]  /*7e00*/  ISETP.GE.U32.AND P1, PT, R3, 0x7fffff9a, PT ;  /* 0x7fffff9a0300780c */ /* 0x000fe20003f26070 */
[C---:B------:R-:W-:Y:S01]  /*7e10*/  VIADD R3, R4.reuse, 0xffffffdb ;  /* 0xffffffdb04037836 */ /* 0x040fe20000000000 */
[----:B------:R-:W-:Y:S02]  /*7e20*/  SEL R17, RZ, 0x7fff8, P3 ;  /* 0x0007fff8ff117807 */ /* 0x000fe40001800000 */
[----:B------:R-:W-:Y:S01]  /*7e30*/  ISETP.GE.U32.AND P3, PT, R13, 0x7fffff9b, PT ;  /* 0x7fffff9b0d00780c */ /* 0x000fe20003f66070 */
[C---:B------:R-:W-:Y:S01]  /*7e40*/  VIADD R13, R4.reuse, 0xffffffd4 ;  /* 0xffffffd4040d7836 */ /* 0x040fe20000000000 */
[----:B------:R-:W-:Y:S02]  /*7e50*/  SEL R35, RZ, 0x1, P6 ;  /* 0x00000001ff237807 */ /* 0x000fe40003000000 */
[----:B------:R-:W-:Y:S01]  /*7e60*/  ISETP.GE.U32.AND P6, PT, R3, 0x7fffff9c, PT ;  /* 0x7fffff9c0300780c */ /* 0x000fe20003fc6070 */
[C---:B------:R-:W-:Y:S01]  /*7e70*/  VIADD R3, R4.reuse, 0xffffffd5 ;  /* 0xffffffd504037836 */ /* 0x040fe20000000000 */
[----:B------:R-:W-:Y:S01]  /*7e80*/  SEL R32, RZ, 0x1fffe, P1 ;  /* 0x0001fffeff207807 */ /* 0x000fe20000800000 */
[----:B------:R-:W-:Y:S01]  /*7e90*/  VIADD R34, R4, 0xffffffd6 ;  /* 0xffffffd604227836 */ /* 0x000fe20000000000 */
[----:B------:R-:W-:-:S02]  /*7ea0*/  ISETP.GE.U32.AND P1, PT, R13, 0x7fffff95, PT ;  /* 0x7fffff950d00780c */ /* 0x000fc40003f26070 */
[----:B------:R-:W-:Y:S02]  /*7eb0*/  SEL R13, RZ, 0x4, P3 ;  /* 0x00000004ff0d7807 */ /* 0x000fe40001800000 */
[----:B------:R-:W-:Y:S01]  /*7ec0*/  ISETP.GE.U32.AND P3, PT, R3, 0x7fffff96, PT ;  /* 0x7fffff960300780c */ /* 0x000fe20003f66070 */
[C---:B------:R-:W-:Y:S01]  /*7ed0*/  VIADD R3, R4.reuse, 0xffffffd7 ;  /* 0xffffffd704037836 */ /* 0x040fe20000000000 */
[----:B------:R-:W-:Y:S01]  /*7ee0*/  SEL R15, RZ, 0x7fff8, P6 ;  /* 0x0007fff8ff0f7807 */ /* 0x000fe20003000000 */
[----:B------:R-:W-:Y:S01]  /*7ef0*/  VIADD R43, R4, 0xffffffd0 ;  /* 0xffffffd0042b7836 */ /* 0x000fe20000000000 */
[----:B------:R-:W-:Y:S01]  /*7f00*/  ISETP.GE.U32.AND P6, PT, R34, 0x7fffff97, PT ;  /* 0x7fffff972200780c */ /* 0x000fe20003fc6070 */
[----:B------:R-:W-:Y:S01]  /*7f10*/  VIADD R44, R4, 0xffffffd1 ;  /* 0xffffffd1042c7836 */ /* 0x000fe20000000000 */
[----:B------:R-:W-:Y:S02]  /*7f20*/  SEL R34, RZ, 0x1, P1 ;  /* 0x00000001ff227807 */ /* 0x000fe40000800000 */
[----:B------:R-:W-:-:S02]  /*7f30*/  ISETP.GE.U32.AND P1, PT, R3, 0x7fffff98, PT ;  /* 0x7fffff980300780c */ /* 0x000fc40003f26070 */
[----:B------:R-:W-:Y:S01]  /*7f40*/  SEL R3, RZ, 0x1fffe, P3 ;  /* 0x0001fffeff037807 */ /* 0x000fe20001800000 */
[----:B------:R-:W-:Y:S01]  /*7f50*/  VIADD R46, R4, 0xffffffd2 ;  /* 0xffffffd2042e7836 */ /* 0x000fe20000000000 */
[----:B------:R-:W-:Y:S02]  /*7f60*/  ISETP.GE.U32.AND P3, PT, R43, 0x7fffff91, PT ;  /* 0x7fffff912b00780c */ /* 0x000fe40003f66070 */
[----:B------:R-:W-:Y:S02]  /*7f70*/  SEL R43, RZ, 0x4, P6 ;  /* 0x00000004ff2b7807 */ /* 0x000fe40003000000 */
[----:B------:R-:W-:Y:S01]  /*7f80*/  ISETP.GE.U32.AND P6, PT, R44, 0x7fffff92, PT ;  /* 0x7fffff922c00780c */ /* 0x000fe20003fc6070 */
[----:B------:R-:W-:Y:S01]  /*7f90*/  VIADD R44, R4, 0xffffffd3 ;  /* 0xffffffd3042c7836 */ /* 0x000fe20000000000 */
[----:B------:R-:W-:Y:S02]  /*7fa0*/  SEL R45, RZ, 0x1, P3 ;  /* 0x00000001ff2d7807 */ /* 0x000fe40001800000 */
[----:B------:R-:W-:-:S02]  /*7fb0*/  ISETP.GE.U32.AND P3, PT, R46, 0x7fffff93, PT ;  /* 0x7fffff932e00780c */ /* 0x000fc40003f66070 */
[----:B------:R-:W-:Y:S02]  /*7fc0*/  SEL R46, RZ, 0x1fffe, P6 ;  /* 0x0001fffeff2e7807 */ /* 0x000fe40003000000 */
[----:B------:R-:W-:Y:S02]  /*7fd0*/  ISETP.GE.U32.AND P6, PT, R44, 0x7fffff94, PT ;  /* 0x7fffff942c00780c */ /* 0x000fe40003fc6070 */
[----:B------:R-:W-:Y:S01]  /*7fe0*/  SEL R44, RZ, 0x1, P0 ;  /* 0x00000001ff2c7807 */ /* 0x000fe20000000000 */
[----:B------:R-:W-:Y:S01]  /*7ff0*/  UIADD3 UR10, UPT, UPT, UR8, UR10, URZ ;  /* 0x0000000a080a7290 */ /* 0x000fe2000fffe0ff */
[----:B------:R-:W-:-:S03]  /*8000*/  IMAD.IADD R18, R42, 0x1, R18 ;  /* 0x000000012a127824 */ /* 0x000fc600078e0212 */
[----:B------:R-:W-:Y:S02]  /*8010*/  IMAD.IADD R30, R44, 0x1, R30 ;  /* 0x000000012c1e7824 */ /* 0x000fe400078e021e */
[----:B------:R-:W-:Y:S01]  /*8020*/  IMAD.IADD R8, R8, 0x1, R40 ;  /* 0x0000000108087824 */ /* 0x000fe200078e0228 */
[----:B------:R-:W-:Y:S01]  /*8030*/  SEL R40, RZ, 0x1, P5 ;  /* 0x00000001ff287807 */ /* 0x000fe20002800000 */
[----:B------:R-:W-:Y:S01]  /*8040*/  IMAD.IADD R0, R38, 0x1, R0 ;  /* 0x0000000126007824 */ /* 0x000fe200078e0200 */
[----:B------:R-:W-:Y:S01]  /*8050*/  LOP3.LUT R18, R18, 0x3, RZ, 0xc0, !PT ;  /* 0x0000000312127812 */ /* 0x000fe200078ec0ff */
[----:B------:R-:W-:Y:S01]  /*8060*/  IMAD.IADD R10, R41, 0x1, R10 ;  /* 0x00000001290a7824 */ /* 0x000fe200078e020a */
[----:B------:R-:W-:Y:S01]  /*8070*/  LOP3.LUT R30, R30, 0x3, RZ, 0xc0, !PT ;  /* 0x000000031e1e7812 */ /* 0x000fe200078ec0ff */
[----:B------:R-:W-:Y:S01]  /*8080*/  IMAD.IADD R3, R34, 0x1, R3 ;  /* 0x0000000122037824 */ /* 0x000fe200078e0203 */
[----:B------:R-:W-:Y:S01]  /*8090*/  LOP3.LUT R8, R8, 0x3, RZ, 0xc0, !PT ;  /* 0x0000000308087812 */ /* 0x000fe200078ec0ff */
[----:B------:R-:W-:Y:S01]  /*80a0*/  STTM.x64 tmem[UR10], RZ ;  /* 0x000000ff000079ed */ /* 0x000fe2000834000a */
[----:B------:R-:W-:Y:S01]  /*80b0*/  IMAD.IADD R26, R39, 0x1, R26 ;  /* 0x00000001271a7824 */ /* 0x000fe200078e021a */
[----:B------:R-:W-:Y:S01]  /*80c0*/  LOP3.LUT R0, R0, 0x3, RZ, 0xc0, !PT ;  /* 0x0000000300007812 */ /* 0x000fe200078ec0ff */
[----:B------:R-:W-:Y:S01]  /*80d0*/  IMAD.IADD R22, R40, 0x1, R22 ;  /* 0x0000000128167824 */ /* 0x000fe200078e0216 */
[----:B------:R-:W-:Y:S01]  /*80e0*/  STTM.x64 tmem[UR10+0x40], RZ ;  /* 0x000040ff000079ed */ /* 0x000fe2000834000a */
[----:B------:R-:W-:Y:S01]  /*80f0*/  IMAD.IADD R32, R35, 0x1, R32 ;  /* 0x0000000123207824 */ /* 0x000fe200078e0220 */
[----:B------:R-:W-:Y:S01]  /*8100*/  LOP3.LUT R10, R10, 0x3, RZ, 0xc0, !PT ;  /* 0x000000030a0a7812 */ /* 0x000fe200078ec0ff */
[----:B------:R-:W-:Y:S01]  /*8110*/  IMAD.IADD R45, R45, 0x1, R46 ;  /* 0x000000012d2d7824 */ /* 0x000fe200078e022e */
[----:B------:R-:W-:Y:S01]  /*8120*/  IADD3 R18, PT, PT, R18, R31, R24 ;  /* 0x0000001f12127210 */ /* 0x000fe20007ffe018 */
[----:B------:R-:W-:Y:S01]  /*8130*/  STTM.x64 tmem[UR10+0x80], RZ ;  /* 0x000080ff000079ed */ /* 0x000fe2000834000a */
[----:B------:R-:W-:Y:S01]  /*8140*/  IADD3 R12, PT, PT, R30, R27, R12 ;  /* 0x0000001b1e0c7210 */ /* 0x000fe20007ffe00c */
[----:B------:R-:W-:Y:S01]  /*8150*/  STTM.x64 tmem[UR10+0xc0], RZ ;  /* 0x0000c0ff000079ed */ /* 0x000fe2000834000a */
[----:B------:R-:W-:Y:S01]  /*8160*/  IADD3 R8, PT, PT, R8, R33, R14 ;  /* 0x0000002108087210 */ /* 0x000fe20007ffe00e */
[----:B------:R-:W0:Y:S01]  /*8170*/  FENCE.VIEW.ASYNC.T ;  /* 0x00000000000073c6 */ /* 0x000e220000000200 */
[----:B------:R-:W-:-:S02]  /*8180*/  IADD3 R0, PT, PT, R0, R21, R6 ;  /* 0x0000001500007210 */ /* 0x000fc40007ffe006 */
[----:B------:R-:W-:Y:S01]  /*8190*/  LOP3.LUT R14, R3, 0x3, RZ, 0xc0, !PT ;  /* 0x00000003030e7812 */ /* 0x000fe200078ec0ff */
[----:B------:R-:W-:Y:S01]  /*81a0*/  IMAD.SHL.U32 R18, R18, 0x100, RZ ;  /* 0x0000010012127824 */ /* 0x000fe200078e00ff */
[----:B------:R-:W-:Y:S02]  /*81b0*/  IADD3 R9, PT, PT, R10, R29, R9 ;  /* 0x0000001d0a097210 */ /* 0x000fe40007ffe009 */
[----:B------:R-:W-:Y:S02]  /*81c0*/  LOP3.LUT R26, R26, 0x3, RZ, 0xc0, !PT ;  /* 0x000000031a1a7812 */ /* 0x000fe400078ec0ff */
[----:B------:R-:W-:Y:S02]  /*81d0*/  LOP3.LUT R22, R22, 0x3, RZ, 0xc0, !PT ;  /* 0x0000000316167812 */ /* 0x000fe400078ec0ff */
[----:B------:R-:W-:Y:S02]  /*81e0*/  SEL R6, RZ, 0x4, P3 ;  /* 0x00000004ff067807 */ /* 0x000fe40001800000 */
[----:B------:R-:W-:-:S02]  /*81f0*/  LOP3.LUT R32, R32, 0x3, RZ, 0xc0, !PT ;  /* 0x0000000320207812 */ /* 0x000fc400078ec0ff */
[----:B------:R-:W-:Y:S02]  /*8200*/  SEL R3, RZ, 0x7fff8, P6 ;  /* 0x0007fff8ff037807 */ /* 0x000fe40003000000 */
[----:B------:R-:W-:Y:S02]  /*8210*/  LOP3.LUT R45, R45, 0x3, RZ, 0xc0, !PT ;  /* 0x000000032d2d7812 */ /* 0x000fe400078ec0ff */
[----:B------:R-:W-:Y:S01]  /*8220*/  LOP3.LUT R12, R12, 0xf, RZ, 0xc0, !PT ;  /* 0x0000000f0c0c7812 */ /* 0x000fe200078ec0ff */
[----:B------:R-:W-:Y:S01]  /*8230*/  IMAD.IADD R28, R28, 0x1, R37 ;  /* 0x000000011c1c7824 */ /* 0x000fe200078e0225 */
[----:B------:R-:W-:Y:S01]  /*8240*/  IADD3 R16, PT, PT, R26, R23, R16 ;  /* 0x000000171a107210 */ /* 0x000fe20007ffe010 */
[----:B------:R-:W-:Y:S01]  /*8250*/  IMAD.IADD R20, R36, 0x1, R20 ;  /* 0x0000000124147824 */ /* 0x000fe200078e0214 */
[----:B------:R-:W-:Y:S01]  /*8260*/  IADD3 R11, PT, PT, R22, R19, R11 ;  /* 0x00000013160b7210 */ /* 0x000fe20007ffe00b */
[----:B------:R-:W-:Y:S01]  /*8270*/  IMAD R9, R9, 0x10, R12 ;  /* 0x0000001009097824 */ /* 0x000fe200078e020c */
[----:B------:R-:W-:Y:S01]  /*8280*/  SEL R10, RZ, 0x7fff8, P1 ;  /* 0x0007fff8ff0a7807 */ /* 0x000fe20000800000 */
[----:B------:R-:W2:Y:S01]  /*8290*/  LDC.64 R36, c[0x0][0x3a8] ;  /* 0x0000ea00ff247b82 */ /* 0x000ea20000000a00 */
[----:B------:R-:W-:-:S02]  /*82a0*/  IADD3 R13, PT, PT, R32, R15, R13 ;  /* 0x0000000f200d7210 */ /* 0x000fc40007ffe00d */
[----:B------:R-:W-:Y:S02]  /*82b0*/  IADD3 R3, PT, PT, R45, R3, R6 ;  /* 0x000000032d037210 */ /* 0x000fe40007ffe006 */
[----:B------:R-:W-:Y:S01]  /*82c0*/  LOP3.LUT R18, R18, 0xf00, RZ, 0xe2, !PT ;  /* 0x00000f0012127812 */ /* 0x000fe200078ee2ff */
[----:B------:R-:W-:Y:S01]  /*82d0*/  IMAD.SHL.U32 R16, R16, 0x100, RZ ;  /* 0x0000010010107824 */ /* 0x000fe200078e00ff */
[----:B------:R-:W-:Y:S01]  /*82e0*/  IADD3 R10, PT, PT, R14, R10, R43 ;  /* 0x0000000a0e0a7210 */ /* 0x000fe20007ffe02b */
[----:B------:R-:W-:Y:S01]  /*82f0*/  IMAD.SHL.U32 R13, R13, 0x100, RZ ;  /* 0x000001000d0d7824 */ /* 0x000fe200078e00ff */
[----:B------:R-:W-:Y:S02]  /*8300*/  LOP3.LUT R11, R11, 0xf, RZ, 0xc0, !PT ;  /* 0x0000000f0b0b7812 */ /* 0x000fe400078ec0ff */
[----:B------:R-:W-:Y:S01]  /*8310*/  LOP3.LUT R3, R3, 0xf, RZ, 0xc0, !PT ;  /* 0x0000000f03037812 */ /* 0x000fe200078ec0ff */
[----:B------:R-:W-:Y:S01]  /*8320*/  IMAD R8, R8, 0x1000, R18 ;  /* 0x0000100008087824 */ /* 0x000fe200078e0212 */
[----:B------:R-:W-:-:S02]  /*8330*/  LOP3.LUT R28, R28, 0x3, RZ, 0xc0, !PT ;  /* 0x000000031c1c7812 */ /* 0x000fc400078ec0ff */
[----:B------:R-:W-:Y:S02]  /*8340*/  LOP3.LUT R20, R20, 0x3, RZ, 0xc0, !PT ;  /* 0x0000000314147812 */ /* 0x000fe400078ec0ff */
[----:B------:R-:W-:Y:S01]  /*8350*/  LOP3.LUT R9, R9, 0xff, RZ, 0xc0, !PT ;  /* 0x000000ff09097812 */ /* 0x000fe200078ec0ff */
[----:B------:R-:W-:-:S04]  /*8360*/  @!UP1 UIADD3 UR12, UPT, UPT, -UR4, 0x100000, URZ ;  /* 0x00100000040c9890 */ /* 0x000fc8000fffe1ff */
[----:B------:R-:W-:Y:S02]  /*8370*/  @!UP1 USHF.L.U32 UR13, UR12, 0xb, URZ ;  /* 0x0000000b0c0d9899 */ /* 0x000fe400080006ff */
[----:B------:R-:W-:Y:S01]  /*8380*/  @!UP1 USHF.L.U32 UR12, UR12, 0x1, URZ ;  /* 0x000000010c0c9899 */ /* 0x000fe200080006ff */
[----:B0-----:R-:W-:Y:S01]  /*8390*/  BAR.SYNC.DEFER_BLOCKING 0x0 ;  /* 0x0000000000007b1d */ /* 0x001fe20000010000 */
[----:B------:R-:W-:Y:S01]  /*83a0*/  IMAD R0, R0, 0x10, R11 ;  /* 0x0000001000007824 */ /* 0x000fe200078e020b */
[----:B------:R-:W-:Y:S01]  /*83b0*/  IADD3 R7, PT, PT, R28, R25, R7 ;  /* 0x000000191c077210 */ /* 0x000fe20007ffe007 */
[----:B------:R-:W-:Y:S01]  /*83c0*/  IMAD R10, R10, 0x10, R3 ;  /* 0x000000100a0a7824 */ /* 0x000fe200078e0203 */
[----:B------:R-:W-:Y:S01]  /*83d0*/  IADD3 R2, PT, PT, R20, R17, R2 ;  /* 0x0000001114027210 */ /* 0x000fe20007ffe002 */
[----:B------:R-:W-:Y:S01]  /*83e0*/  IMAD.IADD R8, R8, 0x1, R9 ;  /* 0x0000000108087824 */ /* 0x000fe200078e0209 */
[----:B------:R-:W-:Y:S02]  /*83f0*/  LOP3.LUT R16, R16, 0xf00, RZ, 0xe2, !PT ;  /* 0x00000f0010107812 */ /* 0x000fe400078ee2ff */
[----:B------:R-:W-:-:S02]  /*8400*/  LOP3.LUT R13, R13, 0xf00, RZ, 0xe2, !PT ;  /* 0x00000f000d0d7812 */ /* 0x000fc400078ee2ff */
[----:B------:R-:W-:Y:S01]  /*8410*/  LOP3.LUT R0, R0, 0xff, RZ, 0xc0, !PT ;  /* 0x000000ff00007812 */ /* 0x000fe200078ec0ff */
[----:B------:R-:W-:Y:S01]  /*8420*/  IMAD R7, R7, 0x1000, R16 ;  /* 0x0000100007077824 */ /* 0x000fe200078e0210 */
[----:B------:R-:W-:Y:S01]  /*8430*/  LOP3.LUT R10, R10, 0xff, RZ, 0xc0, !PT ;  /* 0x000000ff0a0a7812 */ /* 0x000fe200078ec0ff */
[----:B------:R-:W-:Y:S01]  /*8440*/  IMAD R2, R2, 0x1000, R13 ;  /* 0x0000100002027824 */ /* 0x000fe200078e020d */
[----:B------:R-:W-:Y:S01]  /*8450*/  LOP3.LUT R15, R8, 0xffff, RZ, 0xc0, !PT ;  /* 0x0000ffff080f7812 */ /* 0x000fe200078ec0ff */
[----:B------:R-:W-:Y:S02]  /*8460*/  IMAD.IADD R3, R7, 0x1, R0 ;  /* 0x0000000107037824 */ /* 0x000fe400078e0200 */
[----:B------:R-:W-:Y:S01]  /*8470*/  IMAD.IADD R16, R2, 0x1, R10 ;  /* 0x0000000102107824 */ /* 0x000fe200078e020a */
[--C-:B------:R-:W-:Y:S01]  /*8480*/  SHF.R.U32.HI R0, RZ, 0x2, R15.reuse ;  /* 0x00000002ff007819 */ /* 0x100fe2000001160f */
[----:B------:R-:W-:Y:S01]  /*8490*/  IMAD R2, R122, R5, RZ ;  /* 0x000000057a027224 */ /* 0x000fe200078e02ff */
[----:B------:R-:W0:Y:S02]  /*84a0*/  FENCE.VIEW.ASYNC.S ;  /* 0x00000000000073c6 */ /* 0x000e240000000000 */
[----:B0-----:R0:W3:Y:S01]  /*84b0*/  @!UP2 SYNCS.EXCH.64 URZ, [UR6], UR12 ;  /* 0x0000000c06ffa5b2 */ /* 0x0010e20008000100 */
[----:B------:R-:W-:Y:S01]  /*84c0*/  LOP3.LUT P3, RZ, R0, 0x1, RZ, 0xc0, !PT ;  /* 0x0000000100ff7812 */ /* 0x000fe2000786c0ff */
[----:B--2---:R-:W-:Y:S01]  /*84d0*/  IMAD R13, R36, 0x3a, RZ ;  /* 0x0000003a240d7824 */ /* 0x004fe200078e02ff */
[----:B------:R-:W-:Y:S01]  /*84e0*/  LEA R0, P6, R2, UR16, 0x1 ;  /* 0x0000001002007c11 */ /* 0x000fe2000f8c08ff */
[----:B------:R-:W-:Y:S01]  /*84f0*/  IMAD R5, R36, 0x1d, RZ ;  /* 0x0000001d24057824 */ /* 0x000fe200078e02ff */
[----:B------:R-:W-:-:S02]  /*8500*/  SHF.R.U32.HI R6, RZ, 0x3, R15 ;  /* 0x00000003ff067819 */ /* 0x000fc4000001160f */
[----:B------:R-:W-:Y:S01]  /*8510*/  LEA.HI.X.SX32 R2, R2, UR17, 0x1, P6 ;  /* 0x0000001102027c11 */ /* 0x000fe2000b0f0eff */
[----:B------:R-:W-:Y:S01]  /*8520*/  IMAD R12, R36, 0x38, RZ ;  /* 0x00000038240c7824 */ /* 0x000fe200078e02ff */
[----:B------:R-:W-:Y:S02]  /*8530*/  IADD3 R82, P6, PT, R13, R0, RZ ;  /* 0x000000000d527210 */ /* 0x000fe40007fde0ff */
[----:B------:R-:W-:Y:S01]  /*8540*/  LOP3.LUT P1, RZ, R6, 0x1, RZ, 0xc0, !PT ;  /* 0x0000000106ff7812 */ /* 0x000fe2000782c0ff */
[----:B------:R-:W-:Y:S01]  /*8550*/  IMAD R18, R36, 0x1c, RZ ;  /* 0x0000001c24127824 */ /* 0x000fe200078e02ff */
[----:B------:R-:W-:Y:S02]  /*8560*/  LEA.HI.X.SX32 R84, R5, R2, 0x1, P6 ;  /* 0x0000000205547211 */ /* 0x000fe400030f0eff */
[----:B------:R-:W-:Y:S01]  /*8570*/  IADD3 R81, P6, PT, R12, R0, RZ ;  /* 0x000000000c517210 */ /* 0x000fe20007fde0ff */
[----:B------:R-:W-:Y:S01]  /*8580*/  @P3 IMAD.MOV.U32 R6, RZ, RZ, R82 ;  /* 0x000000ffff063224 */ /* 0x000fe200078e0052 */
[----:B------:R-:W-:Y:S01]  /*8590*/  PRMT R64, RZ, 0x7610, R64 ;  /* 0x00007610ff407816 */ /* 0x000fe20000000040 */
[----:B------:R-:W-:Y:S01]  /*85a0*/  @P3 IMAD.MOV.U32 R7, RZ, RZ, R84 ;  /* 0x000000ffff073224 */ /* 0x000fe200078e0054 */
[----:B---3--:R-:W-:Y:S01]  /*85b0*/  BAR.SYNC.DEFER_BLOCKING 0x0 ;  /* 0x0000000000007b1d */ /* 0x008fe20000010000 */
[----:B------:R-:W-:-:S02]  /*85c0*/  LEA.HI.X.SX32 R10, R18, R2, 0x1, P6 ;  /* 0x00000002120a7211 */ /* 0x000fc400030f0eff */
[----:B------:R-:W-:Y:S01]  /*85d0*/  SHF.R.U32.HI R5, RZ, 0x4, R15 ;  /* 0x00000004ff057819 */ /* 0x000fe2000001160f */
[----:B------:R-:W-:Y:S01]  /*85e0*/  IMAD R11, R36, 0x36, RZ ;  /* 0x00000036240b7824 */ /* 0x000fe200078e02ff */
[----:B------:R-:W-:Y:S02]  /*85f0*/  PRMT R65, RZ, 0x7610, R65 ;  /* 0x00007610ff417816 */ /* 0x000fe40000000041 */
[----:B------:R-:W-:Y:S01]  /*8600*/  SHF.R.U32.HI R8, RZ, 0x5, R15 ;  /* 0x00000005ff087819 */ /* 0x000fe2000001160f */
[----:B------:R-:W-:Y:S01]  /*8610*/  STL [R1+0x514], R82 ;  /* 0x0005145201007387 */ /* 0x000fe20000100800 */
[----:B------:R-:W-:-:S03]  /*8620*/  IADD3 R9, P6, PT, R11, R0, RZ ;  /* 0x000000000b097210 */ /* 0x000fc60007fde0ff */
[----:B------:R-:W-:Y:S04]  /*8630*/  STL [R1+0x510], R84 ;  /* 0x0005105401007387 */ /* 0x000fe80000100800 */
[----:B------:R-:W-:Y:S04]  /*8640*/  STL [R1+0x50c], R81 ;  /* 0x00050c5101007387 */ /* 0x000fe80000100800 */
[----:B-1----:R1:W5:Y:S01]  /*8650*/  @P3 LDG.E.U16 R64, desc[UR20][R6.64] ;  /* 0x0000001406403981 */ /* 0x002362000c1e1500 */
[----:B------:R-:W-:Y:S01]  /*8660*/  LOP3.LUT P3, RZ, R5, 0x1, RZ, 0xc0, !PT ;  /* 0x0000000105ff7812 */ /* 0x000fe2000786c0ff */
[----:B------:R-:W-:-:S02]  /*8670*/  IMAD R5, R36, 0x1b, RZ ;  /* 0x0000001b24057824 */ /* 0x000fc400078e02ff */
[----:B------:R2:W-:Y:S01]  /*8680*/  STL [R1+0x508], R10 ;  /* 0x0005080a01007387 */ /* 0x0005e20000100800 */
[----:B-1----:R-:W-:Y:S02]  /*8690*/  @P1 IMAD.MOV.U32 R6, RZ, RZ, R81 ;  /* 0x000000ffff061224 */ /* 0x002fe400078e0051 */
[----:B------:R-:W-:Y:S02]  /*86a0*/  @P1 IMAD.MOV.U32 R7, RZ, RZ, R10 ;  /* 0x000000ffff071224 */ /* 0x000fe400078e000a */
[----:B--2---:R-:W-:-:S03]  /*86b0*/  IMAD R10, R36, 0x34, RZ ;  /* 0x00000034240a7824 */ /* 0x004fc600078e02ff */
[----:B------:R1:W5:Y:S01]  /*86c0*/  @P1 LDG.E.U16 R65, desc[UR20][R6.64] ;  /* 0x0000001406411981 */ /* 0x000362000c1e1500 */
[----:B------:R-:W-:Y:S01]  /*86d0*/  LOP3.LUT P1, RZ, R8, 0x1, RZ, 0xc0, !PT ;  /* 0x0000000108ff7812 */ /* 0x000fe2000782c0ff */
[----:B------:R-:W-:Y:S01]  /*86e0*/  IMAD R20, R36, 0x1a, RZ ;  /* 0x0000001a24147824 */ /* 0x000fe200078e02ff */
[----:B------:R-:W-:Y:S02]  /*86f0*/  LEA.HI.X.SX32 R14, R5, R2, 0x1, P6 ;  /* 0x00000002050e7211 */ /* 0x000fe400030f0eff */
[----:B------:R-:W-:Y:S02]  /*8700*/  IADD3 R17, P6, PT, R10, R0, RZ ;  /* 0x000000000a117210 */ /* 0x000fe40007fde0ff */
[----:B------:R-:W-:Y:S02]  /*8710*/  PRMT R60, RZ, 0x7610, R60 ;  /* 0x00007610ff3c7816 */ /* 0x000fe4000000003c */
[----:B------:R-:W-:Y:S01]  /*8720*/  LEA.HI.X.SX32 R19, R20, R2, 0x1, P6 ;  /* 0x0000000214137211 */ /* 0x000fe200030f0eff */
[----:B-1----:R-:W-:-:S02]  /*8730*/  @P3 IMAD.MOV.U32 R6, RZ, RZ, R9 ;  /* 0x000000ffff063224 */ /* 0x002fc400078e0009 */
[----:B------:R-:W-:Y:S01]  /*8740*/  @P3 IMAD.MOV.U32 R7, RZ, RZ, R14 ;  /* 0x000000ffff073224 */ /* 0x000fe200078e000e */
[----:B------:R-:W-:Y:S01]  /*8750*/  SHF.R.U32.HI R5, RZ, 0x6, R15 ;  /* 0x00000006ff057819 */ /* 0x000fe2000001160f */
[----:B------:R1:W-:Y:S01]  /*8760*/  STL [R1+0x504], R9 ;  /* 0x0005040901007387 */ /* 0x0003e20000100800 */
[----:B------:R-:W-:-:S03]  /*8770*/  PRMT R61, RZ, 0x7610, R61 ;  /* 0x00007610ff3d7816 */ /* 0x000fc6000000003d */
[----:B------:R2:W5:Y:S01]  /*8780*/  @P3 LDG.E.U16 R60, desc[UR20][R6.64] ;  /* 0x00000014063c3981 */ /* 0x000562000c1e1500 */
[----:B------:R-:W-:Y:S02]  /*8790*/  LOP3.LUT P3, RZ, R5, 0x1, RZ, 0xc0, !PT ;  /* 0x0000000105ff7812 */ /* 0x000fe4000786c0ff */
[----:B------:R-:W-:Y:S01]  /*87a0*/  SHF.R.U32.HI R5, RZ, 0x7, R15 ;  /* 0x00000007ff057819 */ /* 0x000fe2000001160f */
[C---:B-1----:R-:W-:Y:S02]  /*87b0*/  IMAD R9, R36.reuse, 0x32, RZ ;  /* 0x0000003224097824 */ /* 0x042fe400078e02ff */
[----:B--2---:R-:W-:Y:S02]  /*87c0*/  @P1 IMAD.MOV.U32 R6, RZ, RZ, R17 ;  /* 0x000000ffff061224 */ /* 0x004fe400078e0011 */
[----:B------:R-:W-:Y:S01]  /*87d0*/  @P1 IMAD.MOV.U32 R7, RZ, RZ, R19 ;  /* 0x000000ffff071224 */ /* 0x000fe200078e0013 */
[----:B------:R1:W-:Y:S01]  /*87e0*/  STL [R1+0x500], R14 ;  /* 0x0005000e01007387 */ /* 0x0003e20000100800 */
[----:B------:R-:W-:-:S03]  /*87f0*/  IMAD R8, R36, 0x19, RZ ;  /* 0x0000001924087824 */ /* 0x000fc600078e02ff */
[----:B------:R2:W5:Y:S01]  /*8800*/  @P1 LDG.E.U16 R61, desc[UR20][R6.64] ;  /* 0x00000014063d1981 */ /* 0x000562000c1e1500 */
[----:B------:R-:W-:Y:S01]  /*8810*/  LOP3.LUT P1, RZ, R5, 0x1, RZ, 0xc0, !PT ;  /* 0x0000000105ff7812 */ /* 0x000fe2000782c0ff */
[C---:B------:R-:W-:Y:S01]  /*8820*/  IMAD R5, R36.reuse, 0x30, RZ ;  /* 0x0000003024057824 */ /* 0x040fe200078e02ff */
[----:B-1----:R-:W-:Y:S01]  /*8830*/  IADD3 R14, P6, PT, R9, R0, RZ ;  /* 0x00000000090e7210 */ /* 0x002fe20007fde0ff */
[----:B------:R1:W-:Y:S01]  /*8840*/  STL [R1+0x4fc], R17 ;  /* 0x0004fc1101007387 */ /* 0x0003e20000100800 */
[----:B------:R-:W-:Y:S01]  /*8850*/  IMAD R38, R36, 0x18, RZ ;  /* 0x0000001824267824 */ /* 0x000fe200078e02ff */
[----:B------:R-:W-:Y:S02]  /*8860*/  PRMT R57, RZ, 0x7610, R57 ;  /* 0x00007610ff397816 */ /* 0x000fe40000000039 */
[----:B--2---:R-:W-:Y:S01]  /*8870*/  @P3 IMAD.MOV.U32 R6, RZ, RZ, R14 ;  /* 0x000000ffff063224 */ /* 0x004fe200078e000e */
[----:B-1----:R-:W-:Y:S02]  /*8880*/  LEA.HI.X.SX32 R17, R8, R2, 0x1, P6 ;  /* 0x0000000208117211 */ /* 0x002fe400030f0eff */
[----:B------:R-:W-:-:S03]  /*8890*/  IADD3 R21, P6, PT, R5, R0, RZ ;  /* 0x0000000005157210 */ /* 0x000fc60007fde0ff */
[----:B------:R-:W-:Y:S01]  /*88a0*/  @P3 IMAD.MOV.U32 R7, RZ, RZ, R17 ;  /* 0x000000ffff073224 */ /* 0x000fe200078e0011 */
[----:B------:R-:W-:Y:S02]  /*88b0*/  LEA.HI.X.SX32 R22, R38, R2, 0x1, P6 ;  /* 0x0000000226167211 */ /* 0x000fe400030f0eff */
[----:B------:R-:W-:Y:S01]  /*88c0*/  SHF.R.U32.HI R8, RZ, 0x8, R15 ;  /* 0x00000008ff087819 */ /* 0x000fe2000001160f */
[----:B------:R-:W-:Y:S01]  /*88d0*/  STL [R1+0x4f8], R19 ;  /* 0x0004f81301007387 */ /* 0x000fe20000100800 */
[----:B------:R-:W-:-:S03]  /*88e0*/  PRMT R58, RZ, 0x7610, R58 ;  /* 0x00007610ff3a7816 */ /* 0x000fc6000000003a */
[----:B------:R1:W5:Y:S01]  /*88f0*/  @P3 LDG.E.U16 R57, desc[UR20][R6.64] ;  /* 0x0000001406393981 */ /* 0x000362000c1e1500 */
[----:B------:R-:W-:Y:S01]  /*8900*/  LOP3.LUT P3, RZ, R8, 0x1, RZ, 0xc0, !PT ;  /* 0x0000000108ff7812 */ /* 0x000fe2000786c0ff */
[----:B------:R-:W-:Y:S02]  /*8910*/  IMAD R8, R36, 0x2e, RZ ;  /* 0x0000002e24087824 */ /* 0x000fe400078e02ff */
[----:B------:R2:W-:Y:S01]  /*8920*/  STL [R1+0x4f4], R14 ;  /* 0x0004f40e01007387 */ /* 0x0005e20000100800 */
[----:B-1----:R-:W-:Y:S02]  /*8930*/  @P1 IMAD.MOV.U32 R6, RZ, RZ, R21 ;  /* 0x000000ffff061224 */ /* 0x002fe400078e0015 */
[----:B------:R-:W-:Y:S01]  /*8940*/  @P1 IMAD.MOV.U32 R7, RZ, RZ, R22 ;  /* 0x000000ffff071224 */ /* 0x000fe200078e0016 */
[----:B--2---:R-:W-:Y:S01]  /*8950*/  SHF.R.U32.HI R14, RZ, 0x9, R15 ;  /* 0x00000009ff0e7819 */ /* 0x004fe2000001160f */
[----:B------:R1:W-:Y:S01]  /*8960*/  STL [R1+0x4f0], R17 ;  /* 0x0004f01101007387 */ /* 0x0003e20000100800 */
[----:B------:R-:W-:-:S03]  /*8970*/  IADD3 R19, P6, PT, R8, R0, RZ ;  /* 0x0000000008137210 */ /* 0x000fc60007fde0ff */
[----:B------:R2:W5:Y:S01]  /*8980*/  @P1 LDG.E.U16 R58, desc[UR20][R6.64] ;  /* 0x00000014063a1981 */ /* 0x000562000c1e1500 */
[----:B------:R-:W-:Y:S01]  /*8990*/  LOP3.LUT P1, RZ, R14, 0x1, RZ, 0xc0, !PT ;  /* 0x000000010eff7812 */ /* 0x000fe2000782c0ff */
[C---:B------:R-:W-:Y:S02]  /*89a0*/  IMAD R14, R36.reuse, 0x2c, RZ ;  /* 0x0000002c240e7824 */ /* 0x040fe400078e02ff */
[C---:B-1----:R-:W-:Y:S01]  /*89b0*/  IMAD R17, R36.reuse, 0x17, RZ ;  /* 0x0000001724117824 */ /* 0x042fe200078e02ff */
[----:B------:R1:W-:Y:S01]  /*89c0*/  STL [R1+0x4ec], R21 ;  /* 0x0004ec1501007387 */ /* 0x0003e20000100800 */
[----:B------:R-:W-:Y:S01]  /*89d0*/  IMAD R39, R36, 0x16, RZ ;  /* 0x0000001624277824 */ /* 0x000fe200078e02ff */
[----:B------:R-:W-:Y:S01]  /*89e0*/  PRMT R52, RZ, 0x7610, R52 ;  /* 0x00007610ff347816 */ /* 0x000fe20000000034 */
[----:B--2---:R-:W-:Y:S01]  /*89f0*/  @P3 IMAD.MOV.U32 R6, RZ, RZ, R19 ;  /* 0x000000ffff063224 */ /* 0x004fe200078e0013 */
[----:B-1----:R-:W-:Y:S02]  /*8a00*/  LEA.HI.X.SX32 R21, R17, R2, 0x1, P6 ;  /* 0x0000000211157211 */ /* 0x002fe400030f0eff */
[----:B------:R-:W-:-:S03]  /*8a10*/  IADD3 R27, P6, PT, R14, R0, RZ ;  /* 0x000000000e1b7210 */ /* 0x000fc60007fde0ff */
[----:B------:R-:W-:Y:S01]  /*8a20*/  @P3 IMAD.MOV.U32 R7, RZ, RZ, R21 ;  /* 0x000000ffff073224 */ /* 0x000fe200078e0015 */
[----:B------:R-:W-:Y:S01]  /*8a30*/  LEA.HI.X.SX32 R28, R39, R2, 0x1, P6 ;  /* 0x00000002271c7211 */ /* 0x000fe200030f0eff */
[----:B------:R-:W-:Y:S01]  /*8a40*/  STL [R1+0x4e8], R22 ;  /* 0x0004e81601007387 */ /* 0x000fe20000100800 */
[----:B------:R-:W-:Y:S02]  /*8a50*/  SHF.R.U32.HI R17, RZ, 0xa, R15 ;  /* 0x0000000aff117819 */ /* 0x000fe4000001160f */
[----:B------:R-:W-:Y:S01]  /*8a60*/  PRMT R53, RZ, 0x7610, R53 ;  /* 0x00007610ff357816 */ /* 0x000fe20000000035 */
[----:B------:R1:W5:Y:S01]  /*8a70*/  @P3 LDG.E.U16 R52, desc[UR20][R6.64] ;  /* 0x0000001406343981 */ /* 0x000362000c1e1500 */
[----:B------:R-:W-:-:S03]  /*8a80*/  LOP3.LUT P3, RZ, R17, 0x1, RZ, 0xc0, !PT ;  /* 0x0000000111ff7812 */ /* 0x000fc6000786c0ff */
[----:B------:R2:W-:Y:S04]  /*8a90*/  STL [R1+0x4e4], R19 ;  /* 0x0004e41301007387 */ /* 0x0005e80000100800 */
[----:B------:R3:W-:Y:S01]  /*8aa0*/  STL [R1+0x4e0], R21 ;  /* 0x0004e01501007387 */ /* 0x0007e20000100800 */
[----:B-1----:R-:W-:Y:S02]  /*8ab0*/  @P1 IMAD.MOV.U32 R6, RZ, RZ, R27 ;  /* 0x000000ffff061224 */ /* 0x002fe400078e001b */
[----:B------:R-:W-:Y:S02]  /*8ac0*/  @P1 IMAD.MOV.U32 R7, RZ, RZ, R28 ;  /* 0x000000ffff071224 */ /* 0x000fe400078e001c */
[C---:B--2---:R-:W-:Y:S02]  /*8ad0*/  IMAD R19, R36.reuse, 0x2a, RZ ;  /* 0x0000002a24137824 */ /* 0x044fe400078e02ff */
[----:B------:R-:W-:Y:S01]  /*8ae0*/  IMAD R17, R36, 0x15, RZ ;  /* 0x0000001524117824 */ /* 0x000fe200078e02ff */
[----:B------:R1:W5:Y:S01]  /*8af0*/  @P1 LDG.E.U16 R53, desc[UR20][R6.64] ;  /* 0x0000001406351981 */ /* 0x000362000c1e1500 */
[----:B---3--:R-:W-:-:S02]  /*8b00*/  SHF.R.U32.HI R21, RZ, 0xb, R15 ;  /* 0x0000000bff157819 */ /* 0x008fc4000001160f */
[----:B------:R-:W-:Y:S02]  /*8b10*/  IADD3 R22, P6, PT, R19, R0, RZ ;  /* 0x0000000013167210 */ /* 0x000fe40007fde0ff */
[----:B------:R-:W-:Y:S01]  /*8b20*/  LOP3.LUT P1, RZ, R21, 0x1, RZ, 0xc0, !PT ;  /* 0x0000000115ff7812 */ /* 0x000fe2000782c0ff */
[C---:B------:R-:W-:Y:S01]  /*8b30*/  IMAD R21, R36.reuse, 0x28, RZ ;  /* 0x0000002824157824 */ /* 0x040fe200078e02ff */
[----:B------:R2:W-:Y:S01]  /*8b40*/  STL [R1+0x4dc], R27 ;  /* 0x0004dc1b01007387 */ /* 0x0005e20000100800 */
[----:B------:R-:W-:-:S03]  /*8b50*/  IMAD R41, R36, 0x14, RZ ;  /* 0x0000001424297824 */ /* 0x000fc600078e02ff */
[----:B------:R3:W-:Y:S01]  /*8b60*/  STL [R1+0x4d8], R28 ;  /* 0x0004d81c01007387 */ /* 0x0007e20000100800 */
[----:B------:R-:W-:Y:S02]  /*8b70*/  PRMT R26, RZ, 0x7610, R26 ;  /* 0x00007610ff1a7816 */ /* 0x000fe4000000001a */
[----:B--2---:R-:W-:Y:S01]  /*8b80*/  LEA.HI.X.SX32 R27, R17, R2, 0x1, P6 ;  /* 0x00000002111b7211 */ /* 0x004fe200030f0eff */
[----:B-1----:R-:W-:Y:S01]  /*8b90*/  @P3 IMAD.MOV.U32 R6, RZ, RZ, R22 ;  /* 0x000000ffff063224 */ /* 0x002fe200078e0016 */
[----:B---3--:R-:W-:-:S03]  /*8ba0*/  IADD3 R28, P6, PT, R21, R0, RZ ;  /* 0x00000000151c7210 */ /* 0x008fc60007fde0ff */
[----:B------:R-:W-:Y:S01]  /*8bb0*/  @P3 IMAD.MOV.U32 R7, RZ, RZ, R27 ;  /* 0x000000ffff073224 */ /* 0x000fe200078e001b */
[----:B------:R-:W-:Y:S02]  /*8bc0*/  SHF.R.U32.HI R17, RZ, 0xc, R15 ;  /* 0x0000000cff117819 */ /* 0x000fe4000001160f */
[----:B------:R-:W-:Y:S01]  /*8bd0*/  LEA.HI.X.SX32 R30, R41, R2, 0x1, P6 ;  /* 0x00000002291e7211 */ /* 0x000fe200030f0eff */
[----:B------:R1:W-:Y:S01]  /*8be0*/  STL [R1+0x4d4], R22 ;  /* 0x0004d41601007387 */ /* 0x0003e20000100800 */
[----:B------:R-:W-:-:S03]  /*8bf0*/  PRMT R50, RZ, 0x7610, R50 ;  /* 0x00007610ff327816 */ /* 0x000fc60000000032 */
[----:B------:R2:W-:Y:S04]  /*8c00*/  STL [R1+0x4d0], R27 ;  /* 0x0004d01b01007387 */ /* 0x0005e80000100800 */
[----:B------:R3:W5:Y:S01]  /*8c10*/  @P3 LDG.E.U16 R26, desc[UR20][R6.64] ;  /* 0x00000014061a3981 */ /* 0x000762000c1e1500 */
[----:B------:R-:W-:Y:S01]  /*8c20*/  LOP3.LUT P3, RZ, R17, 0x1, RZ, 0xc0, !PT ;  /* 0x0000000111ff7812 */ /* 0x000fe2000786c0ff */
[C---:B------:R-:W-:Y:S01]  /*8c30*/  IMAD R17, R36.reuse, 0x13, RZ ;  /* 0x0000001324117824 */ /* 0x040fe200078e02ff */
[----:B-1----:R-:W-:Y:S01]  /*8c40*/  SHF.R.U32.HI R22, RZ, 0xd, R15 ;  /* 0x0000000dff167819 */ /* 0x002fe2000001160f */
[----:B--2---:R-:W-:Y:S02]  /*8c50*/  IMAD R27, R36, 0x26, RZ ;  /* 0x00000026241b7824 */ /* 0x004fe400078e02ff */
[----:B---3--:R-:W-:-:S02]  /*8c60*/  @P1 IMAD.MOV.U32 R6, RZ, RZ, R28 ;  /* 0x000000ffff061224 */ /* 0x008fc400078e001c */
[----:B------:R-:W-:Y:S01]  /*8c70*/  @P1 IMAD.MOV.U32 R7, RZ, RZ, R30 ;  /* 0x000000ffff071224 */ /* 0x000fe200078e001e */
[----:B------:R1:W-:Y:S01]  /*8c80*/  STL [R1+0x4cc], R28 ;  /* 0x0004cc1c01007387 */ /* 0x0003e20000100800 */
[----:B------:R-:W-:-:S03]  /*8c90*/  IADD3 R29, P6, PT, R27, R0, RZ ;  /* 0x000000001b1d7210 */ /* 0x000fc60007fde0ff */
[----:B------:R2:W5:Y:S01]  /*8ca0*/  @P1 LDG.E.U16 R50, desc[UR20][R6.64] ;  /* 0x0000001406321981 */ /* 0x000562000c1e1500 */
[----:B------:R-:W-:Y:S01]  /*8cb0*/  LOP3.LUT P1, RZ, R22, 0x1, RZ, 0xc0, !PT ;  /* 0x0000000116ff7812 */ /* 0x000fe2000782c0ff */
[C---:B------:R-:W-:Y:S01]  /*8cc0*/  IMAD R40, R36.reuse, 0x12, RZ ;  /* 0x0000001224287824 */ /* 0x040fe200078e02ff */
[----:B------:R-:W-:Y:S01]  /*8cd0*/  LEA.HI.X.SX32 R31, R17, R2, 0x1, P6 ;  /* 0x00000002111f7211 */ /* 0x000fe200030f0eff */
[----:B-1----:R-:W-:Y:S01]  /*8ce0*/  IMAD R28, R36, 0x24, RZ ;  /* 0x00000024241c7824 */ /* 0x002fe200078e02ff */
[----:B------:R1:W-:Y:S01]  /*8cf0*/  STL [R1+0x4c8], R30 ;  /* 0x0004c81e01007387 */ /* 0x0003e20000100800 */
[----:B------:R-:W-:Y:S01]  /*8d00*/  PRMT R24, RZ, 0x7610, R24 ;  /* 0x00007610ff187816 */ /* 0x000fe20000000018 */
[----:B--2---:R-:W-:Y:S02]  /*8d10*/  @P3 IMAD.MOV.U32 R6, RZ, RZ, R29 ;  /* 0x000000ffff063224 */ /* 0x004fe400078e001d */
[----:B------:R-:W-:Y:S01]  /*8d20*/  STL [R1+0x4c4], R29 ;  /* 0x0004c41d01007387 */ /* 0x000fe20000100800 */
[----:B------:R-:W-:Y:S01]  /*8d30*/  @P3 IMAD.MOV.U32 R7, RZ, RZ, R31 ;  /* 0x000000ffff073224 */ /* 0x000fe200078e001f */
[----:B-1----:R-:W-:-:S02]  /*8d40*/  IADD3 R30, P6, PT, R28, R0, RZ ;  /* 0x000000001c1e7210 */ /* 0x002fc40007fde0ff */
[----:B------:R1:W-:Y:S01]  /*8d50*/  STL [R1+0x4c0], R31 ;  /* 0x0004c01f01007387 */ /* 0x0003e20000100800 */
[----:B------:R-:W-:Y:S02]  /*8d60*/  PRMT R25, RZ, 0x7610, R25 ;  /* 0x00007610ff197816 */ /* 0x000fe40000000019 */
[----:B------:R-:W-:Y:S01]  /*8d70*/  SHF.R.U32.HI R17, RZ, 0xe, R15 ;  /* 0x0000000eff117819 */ /* 0x000fe2000001160f */
[----:B------:R2:W5:Y:S01]  /*8d80*/  @P3 LDG.E.U16 R24, desc[UR20][R6.64] ;  /* 0x0000001406183981 */ /* 0x000562000c1e1500 */
[----:B-1----:R-:W-:Y:S01]  /*8d90*/  LEA.HI.X.SX32 R31, R40, R2, 0x1, P6 ;  /* 0x00000002281f7211 */ /* 0x002fe200030f0eff */
[----:B------:R-:W-:Y:S02]  /*8da0*/  IMAD R29, R36, 0x22, RZ ;  /* 0x00000022241d7824 */ /* 0x000fe400078e02ff */
[----:B--2---:R-:W-:Y:S02]  /*8db0*/  @P1 IMAD.MOV.U32 R6, RZ, RZ, R30 ;  /* 0x000000ffff061224 */ /* 0x004fe400078e001e */
[----:B------:R-:W-:Y:S01]  /*8dc0*/  @P1 IMAD.MOV.U32 R7, RZ, RZ, R31 ;  /* 0x000000ffff071224 */ /* 0x000fe200078e001f */
[----:B------:R-:W-:-:S02]  /*8dd0*/  LOP3.LUT P6, RZ, R17, 0x1, RZ, 0xc0, !PT ;  /* 0x0000000111ff7812 */ /* 0x000fc400078cc0ff */
[----:B------:R-:W-:Y:S02]  /*8de0*/  SHF.R.U32.HI R17, RZ, 0xf, R15 ;  /* 0x0000000fff117819 */ /* 0x000fe4000001160f */
[----:B------:R1:W5:Y:S01]  /*8df0*/  @P1 LDG.E.U16 R25, desc[UR20][R6.64] ;  /* 0x0000001406191981 */ /* 0x000362000c1e1500 */
[----:B------:R-:W-:Y:S02]  /*8e00*/  IADD3 R81, P1, PT, R29, R0, RZ ;  /* 0x000000001d517210 */ /* 0x000fe40007f3e0ff */
[----:B------:R-:W-:Y:S01]  /*8e10*/  LOP3.LUT P3, RZ, R17, 0x1, RZ, 0xc0, !PT ;  /* 0x0000000111ff7812 */ /* 0x000fe2000786c0ff */
[----:B------:R2:W-:Y:S01]  /*8e20*/  STL [R1+0x4bc], R30 ;  /* 0x0004bc1e01007387 */ /* 0x0005e20000100800 */
[C---:B-1----:R-:W-:Y:S02]  /*8e30*/  IMAD R7, R36.reuse, 0x11, RZ ;  /* 0x0000001124077824 */ /* 0x042fe400078e02ff */
[----:B------:R-:W-:-:S03]  /*8e40*/  IMAD.SHL.U32 R6, R36, 0x10, RZ ;  /* 0x0000001024067824 */ /* 0x000fc600078e00ff */
[----:B------:R-:W-:Y:S02]  /*8e50*/  LEA.HI.X.SX32 R82, R7, R2, 0x1, P1 ;  /* 0x0000000207527211 */ /* 0x000fe400008f0eff */
[----:B--2---:R-:W-:Y:S01]  /*8e60*/  LEA R30, P1, R36, R0, 0x5 ;  /* 0x00000000241e7211 */ /* 0x004fe200078228ff */
[----:B------:R1:W-:Y:S01]  /*8e70*/  STL [R1+0x4b8], R31 ;  /* 0x0004b81f01007387 */ /* 0x0003e20000100800 */
[----:B------:R-:W-:Y:S01]  /*8e80*/  PRMT R22, RZ, 0x7610, R22 ;  /* 0x00007610ff167816 */ /* 0x000fe20000000016 */
[----:B------:R-:W-:Y:S01]  /*8e90*/  @P6 IMAD.MOV.U32 R7, RZ, RZ, R82 ;  /* 0x000000ffff076224 */ /* 0x000fe200078e0052 */
[----:B------:R-:W-:Y:S02]  /*8ea0*/  SHF.R.U32.HI R15, RZ, 0x1, R15 ;  /* 0x00000001ff0f7819 */ /* 0x000fe4000001160f */
[----:B-1----:R-:W-:Y:S01]  /*8eb0*/  LEA.HI.X.SX32 R31, R6, R2, 0x1, P1 ;  /* 0x00000002061f7211 */ /* 0x002fe200008f0eff */
[----:B------:R-:W-:Y:S01]  /*8ec0*/  @P6 IMAD.MOV.U32 R6, RZ, RZ, R81 ;  /* 0x000000ffff066224 */ /* 0x000fe200078e0051 */
[----:B------:R-:W-:-:S02]  /*8ed0*/  PRMT R23, RZ, 0x7610, R23 ;  /* 0x00007610ff177816 */ /* 0x000fc40000000017 */
[----:B------:R-:W-:Y:S02]  /*8ee0*/  LOP3.LUT P1, RZ, R15, 0x1, RZ, 0xc0, !PT ;  /* 0x000000010fff7812 */ /* 0x000fe4000782c0ff */
[----:B------:R1:W5:Y:S01]  /*8ef0*/  @P6 LDG.E.U16 R22, desc[UR20][R6.64] ;  /* 0x0000001406166981 */ /* 0x000362000c1e1500 */
[C---:B------:R-:W-:Y:S01]  /*8f00*/  IMAD R15, R36.reuse, 0x3c, RZ ;  /* 0x0000003c240f7824 */ /* 0x040fe200078e02ff */
[----:B------:R-:W-:Y:S01]  /*8f10*/  PRMT R3, R3, 0x5410, R16 ;  /* 0x0000541003037816 */ /* 0x000fe20000000010 */
[C---:B------:R-:W-:Y:S01]  /*8f20*/  IMAD R16, R36.reuse, 0x3e, RZ ;  /* 0x0000003e24107824 */ /* 0x040fe200078e02ff */
[----:B------:R-:W-:Y:S01]  /*8f30*/  STL [R1+0x4b4], R81 ;  /* 0x0004b45101007387 */ /* 0x000fe20000100800 */
[----:B------:R-:W-:Y:S02]  /*8f40*/  IMAD R17, R36, 0x1e, RZ ;  /* 0x0000001e24117824 */ /* 0x000fe400078e02ff */
[----:B-1----:R-:W-:Y:S02]  /*8f50*/  @P3 IMAD.MOV.U32 R6, RZ, RZ, R30 ;  /* 0x000000ffff063224 */ /* 0x002fe400078e001e */
[----:B------:R-:W-:Y:S01]  /*8f60*/  @P3 IMAD.MOV.U32 R7, RZ, RZ, R31 ;  /* 0x000000ffff073224 */ /* 0x000fe200078e001f */
[----:B------:R1:W-:Y:S04]  /*8f70*/  STL [R1+0x4b0], R82 ;  /* 0x0004b05201007387 */ /* 0x0003e80000100800 */
[----:B------:R2:W5:Y:S04]  /*8f80*/  @P3 LDG.E.U16 R23, desc[UR20][R6.64] ;  /* 0x0000001406173981 */ /* 0x000568000c1e1500 */
[----:B------:R-:W-:Y:S01]  /*8f90*/  STL [R1+0x4ac], R30 ;  /* 0x0004ac1e01007387 */ /* 0x000fe20000100800 */
[----:B-1----:R-:W-:-:S03]  /*8fa0*/  IADD3 R82, P3, PT, R15, R0, RZ ;  /* 0x000000000f527210 */ /* 0x002fc60007f7e0ff */
[----:B------:R1:W-:Y:S01]  /*8fb0*/  STL [R1+0x4a8], R31 ;  /* 0x0004a81f01007387 */ /* 0x0003e20000100800 */
[----:B--2---:R-:W-:Y:S01]  /*8fc0*/  IMAD R6, R36, 0x1f, RZ ;  /* 0x0000001f24067824 */ /* 0x004fe200078e02ff */
[----:B------:R-:W-:Y:S02]  /*8fd0*/  SHF.R.U64 R7, R3, 0x1f, RZ ;  /* 0x0000001f03077819 */ /* 0x000fe400000012ff */
[----:B------:R-:W-:Y:S02]  /*8fe0*/  LEA.HI.X.SX32 R84, R17, R2, 0x1, P3 ;  /* 0x0000000211547211 */ /* 0x000fe400018f0eff */
[----:B-1----:R-:W-:Y:S02]  /*8ff0*/  IADD3 R31, P6, PT, R16, R0, RZ ;  /* 0x00000000101f7210 */ /* 0x002fe40007fde0ff */
[----:B------:R-:W-:Y:S01]  /*9000*/  LOP3.LUT P3, RZ, R7, 0x1, RZ, 0xc0, !PT ;  /* 0x0000000107ff7812 */ /* 0x000fe2000786c0ff */
[----:B------:R-:W-:Y:S01]  /*9010*/  @P1 IMAD.MOV.U32 R7, RZ, RZ, R84 ;  /* 0x000000ffff071224 */ /* 0x000fe200078e0054 */
[----:B------:R-:W-:-:S02]  /*9020*/  PRMT R70, RZ, 0x7610, R70 ;  /* 0x00007610ff467816 */ /* 0x000fc40000000046 */
[----:B------:R-:W-:Y:S01]  /*9030*/  LEA.HI.X.SX32 R81, R6, R2, 0x1, P6 ;  /* 0x0000000206517211 */ /* 0x000fe200030f0eff */
[----:B------:R-:W-:Y:S01]  /*9040*/  @P1 IMAD.MOV.U32 R6, RZ, RZ, R82 ;  /* 0x000000ffff061224 */ /* 0x000fe200078e0052 */
[----:B------:R-:W-:Y:S02]  /*9050*/  PRMT R68, RZ, 0x7610, R68 ;  /* 0x00007610ff447816 */ /* 0x000fe40000000044 */
[----:B------:R-:W-:Y:S02]  /*9060*/  SHF.R.U64 R30, R3, 0x1e, RZ ;  /* 0x0000001e031e7819 */ /* 0x000fe400000012ff */
[----:B------:R1:W5:Y:S02]  /*9070*/  @P1 LDG.E.U16 R70, desc[UR20][R6.64] ;  /* 0x0000001406461981 */ /* 0x000364000c1e1500 */
[----:B------:R-:W-:Y:S01]  /*9080*/  LOP3.LUT P1, RZ, R30, 0x1, RZ, 0xc0, !PT ;  /* 0x000000011eff7812 */ /* 0x000fe2000782c0ff */
[----:B------:R-:W-:Y:S01]  /*9090*/  IMAD.SHL.U32 R30, R36, 0x20, RZ ;  /* 0x00000020241e7824 */ /* 0x000fe200078e00ff */
[----:B------:R2:W-:Y:S01]  /*90a0*/  STL [R1+0x520], R82 ;  /* 0x0005205201007387 */ /* 0x0005e20000100800 */
[----:B-1----:R-:W-:-:S02]  /*90b0*/  @!P0 IMAD.MOV.U32 R6, RZ, RZ, R31 ;  /* 0x000000ffff068224 */ /* 0x002fc400078e001f */
[----:B------:R-:W-:Y:S01]  /*90c0*/  @!P0 IMAD.MOV.U32 R7, RZ, RZ, R81 ;  /* 0x000000ffff078224 */ /* 0x000fe200078e0051 */
[----:B--2---:R-:W-:-:S04]  /*90d0*/  LEA R82, P6, R36, R0, 0x6 ;  /* 0x0000000024527211 */ /* 0x004fc800078c30ff */
[----:B------:R1:W5:Y:S01]  /*90e0*/  @!P0 LDG.E.U16 R68, desc[UR20][R6.64] ;  /* 0x0000001406448981 */ /* 0x000362000c1e1500 */
[----:B------:R-:W-:-:S03]  /*90f0*/  LEA.HI.X.SX32 R85, R30, R2, 0x1, P6 ;  /* 0x000000021e557211 */ /* 0x000fc600030f0eff */
[----:B------:R-:W-:Y:S01]  /*9100*/  STL [R1+0x528], R31 ;  /* 0x0005281f01007387 */ /* 0x000fe20000100800 */
[----:B-1----:R-:W-:Y:S01]  /*9110*/  SHF.R.U64 R6, R3, 0x1d, RZ ;  /* 0x0000001d03067819 */ /* 0x002fe200000012ff */
[----:B------:R-:W-:Y:S02]  /*9120*/  IMAD R7, R36, 0x42, RZ ;  /* 0x0000004224077824 */ /* 0x000fe400078e02ff */
[----:B------:R-:W-:Y:S01]  /*9130*/  STL [R1+0x51c], R84 ;  /* 0x00051c5401007387 */ /* 0x000fe20000100800 */
[----:B------:R-:W-:Y:S01]  /*9140*/  LOP3.LUT P0, RZ, R6, 0x1, RZ, 0xc0, !PT ;  /* 0x0000000106ff7812 */ /* 0x000fe2000780c0ff */
[----:B------:R-:W-:Y:S02]  /*9150*/  IMAD R6, R36, 0x21, RZ ;  /* 0x0000002124067824 */ /* 0x000fe400078e02ff */
[----:B------:R1:W-:Y:S01]  /*9160*/  STL [R1+0x524], R81 ;  /* 0x0005245101007387 */ /* 0x0003e20000100800 */
[----:B------:R-:W-:Y:S02]  /*9170*/  PRMT R74, RZ, 0x7610, R74 ;  /* 0x00007610ff4a7816 */ /* 0x000fe4000000004a */
[----:B-1----:R-:W-:Y:S01]  /*9180*/  IADD3 R81, P6, PT, R7, R0, RZ ;  /* 0x0000000007517210 */ /* 0x002fe20007fde0ff */
[----:B------:R-:W-:-:S03]  /*9190*/  @P3 IMAD.MOV.U32 R7, RZ, RZ, R85 ;  /* 0x000000ffff073224 */ /* 0x000fc600078e0055 */
[----:B------:R-:W-:Y:S01]  /*91a0*/  LEA.HI.X.SX32 R84, R6, R2, 0x1, P6 ;  /* 0x0000000206547211 */ /* 0x000fe200030f0eff */
[----:B------:R-:W-:Y:S01]  /*91b0*/  @P3 IMAD.MOV.U32 R6, RZ, RZ, R82 ;  /* 0x000000ffff063224 */ /* 0x000fe200078e0052 */
[----:B------:R-:W-:Y:S01]  /*91c0*/  PRMT R72, RZ, 0x7610, R72 ;  /* 0x00007610ff487816 */ /* 0x000fe20000000048 */
[----:B------:R-:W-:-:S03]  /*91d0*/  IMAD R30, R36, 0x44, RZ ;  /* 0x00000044241e7824 */ /* 0x000fc600078e02ff */
[----:B------:R1:W5:Y:S04]  /*91e0*/  @P3 LDG.E.U16 R74, desc[UR20][R6.64] ;  /* 0x00000014064a3981 */ /* 0x000368000c1e1500 */
[----:B------:R2:W-:Y:S01]  /*91f0*/  STL [R1+0x530], R82 ;  /* 0x0005305201007387 */ /* 0x0005e20000100800 */
[----:B-1----:R-:W-:Y:S02]  /*9200*/  @P1 IMAD.MOV.U32 R6, RZ, RZ, R81 ;  /* 0x000000ffff061224 */ /* 0x002fe400078e0051 */
[----:B------:R-:W-:Y:S01]  /*9210*/  @P1 IMAD.MOV.U32 R7, RZ, RZ, R84 ;  /* 0x000000ffff071224 */ /* 0x000fe200078e0054 */
[----:B------:R-:W-:Y:S01]  /*9220*/  STL [R1+0x52c], R85 ;  /* 0x00052c5501007387 */ /* 0x000fe20000100800 */
[----:B--2---:R-:W-:-:S03]  /*9230*/  IADD3 R82, P6, PT, R30, R0, RZ ;  /* 0x000000001e527210 */ /* 0x004fc60007fde0ff */
[----:B------:R-:W-:Y:S01]  /*9240*/  STL [R1+0x538], R81 ;  /* 0x0005385101007387 */ /* 0x000fe20000100800 */
[----:B------:R-:W-:-:S03]  /*9250*/  SHF.R.U64 R31, R3, 0x1c, RZ ;  /* 0x0000001c031f7819 */ /* 0x000fc600000012ff */
[----:B------:R1:W5:Y:S04]  /*9260*/  @P1 LDG.E.U16 R72, desc[UR20][R6.64] ;  /* 0x0000001406481981 */ /* 0x000368000c1e1500 */
[----:B------:R2:W-:Y:S01]  /*9270*/  STL [R1+0x534], R84 ;  /* 0x0005345401007387 */ /* 0x0005e20000100800 */
[----:B------:R-:W-:Y:S01]  /*9280*/  LOP3.LUT P3, RZ, R31, 0x1, RZ, 0xc0, !PT ;  /* 0x000000011fff7812 */ /* 0x000fe2000786c0ff */
[----:B-1----:R-:W-:Y:S01]  /*9290*/  IMAD R6, R36, 0x46, RZ ;  /* 0x0000004624067824 */ /* 0x002fe200078e02ff */
[----:B------:R-:W-:Y:S02]  /*92a0*/  SHF.R.U64 R7, R3, 0x1b, RZ ;  /* 0x0000001b03077819 */ /* 0x000fe400000012ff */
[----:B--2---:R-:W-:Y:S02]  /*92b0*/  LEA.HI.X.SX32 R84, R29, R2, 0x1, P6 ;  /* 0x000000021d547211 */ /* 0x004fe400030f0eff */
[----:B------:R-:W-:-:S02]  /*92c0*/  PRMT R75, RZ, 0x7610, R75 ;  /* 0x00007610ff4b7816 */ /* 0x000fc4000000004b */
[----:B------:R-:W-:Y:S01]  /*92d0*/  LOP3.LUT P1, RZ, R7, 0x1, RZ, 0xc0, !PT ;  /* 0x0000000107ff7812 */ /* 0x000fe2000782c0ff */
[----:B------:R-:W-:Y:S01]  /*92e0*/  @P0 IMAD.MOV.U32 R7, RZ, RZ, R84 ;  /* 0x000000ffff070224 */ /* 0x000fe200078e0054 */
[----:B------:R-:W-:Y:S01]  /*92f0*/  IADD3 R81, P6, PT, R6, R0, RZ ;  /* 0x0000000006517210 */ /* 0x000fe20007fde0ff */
[----:B------:R-:W-:Y:S02]  /*9300*/  @P0 IMAD.MOV.U32 R6, RZ, RZ, R82 ;  /* 0x000000ffff060224 */ /* 0x000fe400078e0052 */
[C---:B------:R-:W-:Y:S01]  /*9310*/  IMAD R29, R36.reuse, 0x23, RZ ;  /* 0x00000023241d7824 */ /* 0x040fe200078e02ff */
[----:B------:R-:W-:Y:S04]  /*9320*/  STL [R1+0x540], R82 ;  /* 0x0005405201007387 */ /* 0x000fe80000100800 */
[----:B------:R1:W5:Y:S04]  /*9330*/  @P0 LDG.E.U16 R75, desc[UR20][R6.64] ;  /* 0x00000014064b0981 */ /* 0x000368000c1e1500 */
[----:B------:R2:W-:Y:S01]  /*9340*/  STL [R1+0x53c], R84 ;  /* 0x00053c5401007387 */ /* 0x0005e20000100800 */
[----:B------:R-:W-:Y:S01]  /*9350*/  PRMT R73, RZ, 0x7610, R73 ;  /* 0x00007610ff497816 */ /* 0x000fe20000000049 */
[----:B-1----:R-:W-:Y:S01]  /*9360*/  IMAD R6, R36, 0x48, RZ ;  /* 0x0000004824067824 */ /* 0x002fe200078e02ff */
[----:B------:R-:W-:-:S02]  /*9370*/  SHF.R.U64 R7, R3, 0x1a, RZ ;  /* 0x0000001a03077819 */ /* 0x000fc400000012ff */
[----:B--2---:R-:W-:Y:S02]  /*9380*/  LEA.HI.X.SX32 R84, R29, R2, 0x1, P6 ;  /* 0x000000021d547211 */ /* 0x004fe400030f0eff */
[----:B------:R-:W-:Y:S02]  /*9390*/  LOP3.LUT P0, RZ, R7, 0x1, RZ, 0xc0, !PT ;  /* 0x0000000107ff7812 */ /* 0x000fe4000780c0ff */
[----:B------:R-:W-:Y:S01]  /*93a0*/  IADD3 R82, P6, PT, R6, R0, RZ ;  /* 0x0000000006527210 */ /* 0x000fe20007fde0ff */
[----:B------:R-:W-:Y:S02]  /*93b0*/  @P3 IMAD.MOV.U32 R6, RZ, RZ, R81 ;  /* 0x000000ffff063224 */ /* 0x000fe400078e0051 */
[----:B------:R-:W-:Y:S01]  /*93c0*/  @P3 IMAD.MOV.U32 R7, RZ, RZ, R84 ;  /* 0x000000ffff073224 */ /* 0x000fe200078e0054 */
[----:B------:R-:W-:Y:S01]  /*93d0*/  SHF.R.U64 R29, R3, 0x19, RZ ;  /* 0x00000019031d7819 */ /* 0x000fe200000012ff */
[----:B------:R-:W-:Y:S04]  /*93e0*/  STL [R1+0x548], R81 ;  /* 0x0005485101007387 */ /* 0x000fe80000100800 */
[----:B------:R1:W5:Y:S01]  /*93f0*/  @P3 LDG.E.U16 R73, desc[UR20][R6.64] ;  /* 0x0000001406493981 */ /* 0x000362000c1e1500 */
[----:B------:R-:W-:Y:S01]  /*9400*/  LOP3.LUT P3, RZ, R29, 0x1, RZ, 0xc0, !PT ;  /* 0x000000011dff7812 */ /* 0x000fe2000786c0ff */
[----:B------:R-:W-:-:S02]  /*9410*/  IMAD R29, R36, 0x25, RZ ;  /* 0x00000025241d7824 */ /* 0x000fc400078e02ff */
[----:B------:R2:W-:Y:S01]  /*9420*/  STL [R1+0x544], R84 ;  /* 0x0005445401007387 */ /* 0x0005e20000100800 */
[----:B-1----:R-:W-:Y:S01]  /*9430*/  IMAD R6, R36, 0x4a, RZ ;  /* 0x0000004a24067824 */ /* 0x002fe200078e02ff */
[----:B--2---:R-:W-:-:S04]  /*9440*/  LEA.HI.X.SX32 R84, R28, R2, 0x1, P6 ;  /* 0x000000021c547211 */ /* 0x004fc800030f0eff */
[----:B------:R-:W-:Y:S01]  /*9450*/  IADD3 R81, P6, PT, R6, R0, RZ ;  /* 0x0000000006517210 */ /* 0x000fe20007fde0ff */
[----:B------:R1:W-:Y:S01]  /*9460*/  STL [R1+0x550], R82 ;  /* 0x0005505201007387 */ /* 0x0003e20000100800 */
[----:B------:R-:W-:Y:S01]  /*9470*/  PRMT R71, RZ, 0x7610, R71 ;  /* 0x00007610ff477816 */ /* 0x000fe20000000047 */
[----:B------:R-:W-:Y:S02]  /*9480*/  @P1 IMAD.MOV.U32 R6, RZ, RZ, R82 ;  /* 0x000000ffff061224 */ /* 0x000fe400078e0052 */
[----:B------:R-:W-:Y:S01]  /*9490*/  @P1 IMAD.MOV.U32 R7, RZ, RZ, R84 ;  /* 0x000000ffff071224 */ /* 0x000fe200078e0054 */
[----:B------:R-:W-:-:S04]  /*94a0*/  PRMT R69, RZ, 0x7610, R69 ;  /* 0x00007610ff457816 */ /* 0x000fc80000000045 */
[----:B------:R2:W5:Y:S01]  /*94b0*/  @P1 LDG.E.U16 R71, desc[UR20][R6.64] ;  /* 0x0000001406471981 */ /* 0x000562000c1e1500 */
[----:B-1----:R-:W-:Y:S01]  /*94c0*/  LEA.HI.X.SX32 R82, R29, R2, 0x1, P6 ;  /* 0x000000021d527211 */ /* 0x002fe200030f0eff */
[----:B------:R-:W-:Y:S02]  /*94d0*/  IMAD R29, R36, 0x4c, RZ ;  /* 0x0000004c241d7824 */ /* 0x000fe400078e02ff */
[----:B------:R-:W-:Y:S01]  /*94e0*/  STL [R1+0x54c], R84 ;  /* 0x00054c5401007387 */ /* 0x000fe20000100800 */
[----:B------:R-:W-:Y:S01]  /*94f0*/  SHF.R.U64 R28, R3, 0x18, RZ ;  /* 0x00000018031c7819 */ /* 0x000fe200000012ff */
[----:B--2---:R-:W-:Y:S02]  /*9500*/  @P0 IMAD.MOV.U32 R6, RZ, RZ, R81 ;  /* 0x000000ffff060224 */ /* 0x004fe400078e0051 */
[----:B------:R-:W-:Y:S01]  /*9510*/  @P0 IMAD.MOV.U32 R7, RZ, RZ, R82 ;  /* 0x000000ffff070224 */ /* 0x000fe200078e0052 */
[----:B------:R-:W-:Y:S04]  /*9520*/  STL [R1+0x558], R81 ;  /* 0x0005585101007387 */ /* 0x000fe80000100800 */
[----:B------:R1:W-:Y:S04]  /*9530*/  STL [R1+0x554], R82 ;  /* 0x0005545201007387 */ /* 0x0003e80000100800 */
[----:B------:R2:W5:Y:S01]  /*9540*/  @P0 LDG.E.U16 R69, desc[UR20][R6.64] ;  /* 0x0000001406450981 */ /* 0x000562000c1e1500 */
[----:B------:R-:W-:-:S02]  /*9550*/  LOP3.LUT P1, RZ, R28, 0x1, RZ, 0xc0, !PT ;  /* 0x000000011cff7812 */ /* 0x000fc4000782c0ff */
[----:B-1----:R-:W-:Y:S01]  /*9560*/  IADD3 R82, P6, PT, R29, R0, RZ ;  /* 0x000000001d527210 */ /* 0x002fe20007fde0ff */
[----:B--2---:R-:W-:-:S03]  /*9570*/  IMAD R7, R36, 0x4e, RZ ;  /* 0x0000004e24077824 */ /* 0x004fc600078e02ff */
[----:B------:R-:W-:Y:S01]  /*9580*/  LEA.HI.X.SX32 R85, R27, R2, 0x1, P6 ;  /* 0x000000021b557211 */ /* 0x000fe200030f0eff */
[----:B------:R-:W-:Y:S01]  /*9590*/  IMAD R6, R36, 0x27, RZ ;  /* 0x0000002724067824 */ /* 0x000fe200078e02ff */
[----:B------:R-:W-:-:S03]  /*95a0*/  IADD3 R81, P6, PT, R7, R0, RZ ;  /* 0x0000000007517210 */ /* 0x000fc60007fde0ff */
[----:B------:R-:W-:Y:S01]  /*95b0*/  @P3 IMAD.MOV.U32 R7, RZ, RZ, R85 ;  /* 0x000000ffff073224 */ /* 0x000fe200078e0055 */
[----:B------:R-:W-:Y:S02]  /*95c0*/  PRMT R67, RZ, 0x7610, R67 ;  /* 0x00007610ff437816 */ /* 0x000fe40000000043 */
[----:B------:R-:W-:Y:S01]  /*95d0*/  LEA.HI.X.SX32 R84, R6, R2, 0x1, P6 ;  /* 0x0000000206547211 */ /* 0x000fe200030f0eff */
[----:B------:R-:W-:Y:S01]  /*95e0*/  @P3 IMAD.MOV.U32 R6, RZ, RZ, R82 ;  /* 0x000000ffff063224 */ /* 0x000fe200078e0052 */
[----:B------:R-:W-:Y:S01]  /*95f0*/  SHF.R.U64 R28, R3, 0x17, RZ ;  /* 0x00000017031c7819 */ /* 0x000fe200000012ff */
[----:B------:R-:W-:Y:S01]  /*9600*/  IMAD R27, R36, 0x50, RZ ;  /* 0x00000050241b7824 */ /* 0x000fe200078e02ff */
[----:B------:R-:W-:Y:S02]  /*9610*/  PRMT R66, RZ, 0x7610, R66 ;  /* 0x00007610ff427816 */ /* 0x000fe40000000042 */
[----:B------:R-:W-:Y:S01]  /*9620*/  LOP3.LUT P0, RZ, R28, 0x1, RZ, 0xc0, !PT ;  /* 0x000000011cff7812 */ /* 0x000fe2000780c0ff */
[----:B------:R1:W5:Y:S04]  /*9630*/  @P3 LDG.E.U16 R67, desc[UR20][R6.64] ;  /* 0x0000001406433981 */ /* 0x000368000c1e1500 */
[----:B------:R2:W-:Y:S01]  /*9640*/  STL [R1+0x560], R82 ;  /* 0x0005605201007387 */ /* 0x0005e20000100800 */
[----:B-1----:R-:W-:-:S02]  /*9650*/  @P1 IMAD.MOV.U32 R6, RZ, RZ, R81 ;  /* 0x000000ffff061224 */ /* 0x002fc400078e0051 */
        /* <DEDUP_REMOVED lines=44> */
[----:B------:R-:W-:Y:S01]  /*9920*/  IMAD R21, R36, 0x58, RZ ;  /* 0x0000005824157824 */ /* 0x000fe200078e02ff */
[----:B------:R-:W-:Y:S01]  /*9930*/  SHF.R.U64 R19, R3, 0x12, RZ ;  /* 0x0000001203137819 */ /* 0x000fe200000012ff */
[----:B--2---:R-:W-:Y:S02]  /*9940*/  @P0 IMAD.MOV.U32 R6, RZ, RZ, R81 ;  /* 0x000000ffff060224 */ /* 0x004fe400078e0051 */
[----:B------:R-:W-:Y:S01]  /*9950*/  @P0 IMAD.MOV.U32 R7, RZ, RZ, R82 ;  /* 0x000000ffff070224 */ /* 0x000fe200078e0052 */
[----:B------:R-:W-:-:S04]  /*9960*/  IADD3 R21, P6, PT, R21, R0, RZ ;  /* 0x0000000015157210 */ /* 0x000fc80007fde0ff */
[----:B------:R1:W5:Y:S01]  /*9970*/  @P0 LDG.E.U16 R56, desc[UR20][R6.64] ;  /* 0x0000001406380981 */ /* 0x000362000c1e1500 */
[----:B------:R-:W-:-:S03]  /*9980*/  LOP3.LUT P1, RZ, R19, 0x1, RZ, 0xc0, !PT ;  /* 0x0000000113ff7812 */ /* 0x000fc6000782c0ff */
[----:B------:R2:W-:Y:S01]  /*9990*/  STL [R1+0x57c], R84 ;  /* 0x00057c5401007387 */ /* 0x0005e20000100800 */
[----:B-1----:R-:W-:-:S03]  /*99a0*/  IMAD R7, R36, 0x5a, RZ ;  /* 0x0000005a24077824 */ /* 0x002fc600078e02ff */
[----:B------:R1:W-:Y:S01]  /*99b0*/  STL [R1+0x588], R81 ;  /* 0x0005885101007387 */ /* 0x0003e20000100800 */
[----:B------:R-:W-:Y:S01]  /*99c0*/  IMAD R6, R36, 0x2d, RZ ;  /* 0x0000002d24067824 */ /* 0x000fe200078e02ff */
[----:B--2---:R-:W-:Y:S02]  /*99d0*/  LEA.HI.X.SX32 R84, R14, R2, 0x1, P6 ;  /* 0x000000020e547211 */ /* 0x004fe400030f0eff */
[----:B------:R2:W-:Y:S01]  /*99e0*/  STL [R1+0x584], R82 ;  /* 0x0005845201007387 */ /* 0x0005e20000100800 */
[----:B------:R-:W-:Y:S02]  /*99f0*/  PRMT R55, RZ, 0x7610, R55 ;  /* 0x00007610ff377816 */ /* 0x000fe40000000037 */
[----:B-1----:R-:W-:Y:S01]  /*9a00*/  IADD3 R81, P6, PT, R7, R0, RZ ;  /* 0x0000000007517210 */ /* 0x002fe20007fde0ff */
[----:B------:R-:W-:Y:S01]  /*9a10*/  @P3 IMAD.MOV.U32 R7, RZ, RZ, R84 ;  /* 0x000000ffff073224 */ /* 0x000fe200078e0054 */
[----:B------:R-:W-:Y:S02]  /*9a20*/  SHF.R.U64 R19, R3, 0x11, RZ ;  /* 0x0000001103137819 */ /* 0x000fe400000012ff */
[----:B--2---:R-:W-:Y:S01]  /*9a30*/  LEA.HI.X.SX32 R82, R6, R2, 0x1, P6 ;  /* 0x0000000206527211 */ /* 0x004fe200030f0eff */
[----:B------:R-:W-:Y:S01]  /*9a40*/  @P3 IMAD.MOV.U32 R6, RZ, RZ, R21 ;  /* 0x000000ffff063224 */ /* 0x000fe200078e0015 */
[----:B------:R-:W-:Y:S01]  /*9a50*/  LOP3.LUT P0, RZ, R19, 0x1, RZ, 0xc0, !PT ;  /* 0x0000000113ff7812 */ /* 0x000fe2000780c0ff */
[----:B------:R-:W-:Y:S01]  /*9a60*/  IMAD R14, R36, 0x5c, RZ ;  /* 0x0000005c240e7824 */ /* 0x000fe200078e02ff */
[----:B------:R-:W-:-:S02]  /*9a70*/  PRMT R54, RZ, 0x7610, R54 ;  /* 0x00007610ff367816 */ /* 0x000fc40000000036 */
[----:B------:R1:W5:Y:S02]  /*9a80*/  @P3 LDG.E.U16 R55, desc[UR20][R6.64] ;  /* 0x0000001406373981 */ /* 0x000364000c1e1500 */
[----:B------:R-:W-:Y:S02]  /*9a90*/  IADD3 R14, P6, PT, R14, R0, RZ ;  /* 0x000000000e0e7210 */ /* 0x000fe40007fde0ff */
[----:B------:R-:W-:Y:S01]  /*9aa0*/  STL [R1+0x590], R21 ;  /* 0x0005901501007387 */ /* 0x000fe20000100800 */
[----:B-1----:R-:W-:Y:S02]  /*9ab0*/  @P1 IMAD.MOV.U32 R6, RZ, RZ, R81 ;  /* 0x000000ffff061224 */ /* 0x002fe400078e0051 */
[----:B------:R-:W-:Y:S01]  /*9ac0*/  @P1 IMAD.MOV.U32 R7, RZ, RZ, R82 ;  /* 0x000000ffff071224 */ /* 0x000fe200078e0052 */
        /* <DEDUP_REMOVED lines=38> */
[----:B------:R2:W-:Y:S01]  /*9d30*/  STL [R1+0x5ac], R81 ;  /* 0x0005ac5101007387 */ /* 0x0005e20000100800 */
[----:B------:R-:W-:Y:S01]  /*9d40*/  @P1 IMAD.MOV.U32 R7, RZ, RZ, R81 ;  /* 0x000000ffff071224 */ /* 0x000fe200078e0051 */
[----:B------:R-:W-:Y:S02]  /*9d50*/  SHF.R.U64 R5, R3, 0xc, RZ ;  /* 0x0000000c03057819 */ /* 0x000fe400000012ff */
[----:B------:R-:W-:Y:S01]  /*9d60*/  PRMT R28, RZ, 0x7610, R28 ;  /* 0x00007610ff1c7816 */ /* 0x000fe2000000001c */
[----:B-1----:R-:W-:Y:S01]  /*9d70*/  IMAD R14, R36, 0x64, RZ ;  /* 0x00000064240e7824 */ /* 0x002fe200078e02ff */
[----:B------:R1:W5:Y:S01]  /*9d80*/  @P1 LDG.E.U16 R49, desc[UR20][R6.64] ;  /* 0x0000001406311981 */ /* 0x000362000c1e1500 */
[----:B--2---:R-:W-:-:S03]  /*9d90*/  LEA.HI.X.SX32 R81, R8, R2, 0x1, P6 ;  /* 0x0000000208517211 */ /* 0x004fc600030f0eff */
[----:B------:R2:W-:Y:S01]  /*9da0*/  STL [R1+0x5b8], R21 ;  /* 0x0005b81501007387 */ /* 0x0005e20000100800 */
[----:B------:R-:W-:Y:S01]  /*9db0*/  LOP3.LUT P1, RZ, R5, 0x1, RZ, 0xc0, !PT ;  /* 0x0000000105ff7812 */ /* 0x000fe2000782c0ff */
[----:B------:R-:W-:Y:S02]  /*9dc0*/  IMAD R5, R36, 0x66, RZ ;  /* 0x0000006624057824 */ /* 0x000fe400078e02ff */
[----:B-1----:R-:W-:Y:S02]  /*9dd0*/  @P0 IMAD.MOV.U32 R6, RZ, RZ, R21 ;  /* 0x000000ffff060224 */ /* 0x002fe400078e0015 */
[----:B------:R-:W-:Y:S01]  /*9de0*/  @P0 IMAD.MOV.U32 R7, RZ, RZ, R81 ;  /* 0x000000ffff070224 */ /* 0x000fe200078e0051 */
[----:B--2---:R-:W-:Y:S01]  /*9df0*/  IADD3 R21, P6, PT, R14, R0, RZ ;  /* 0x000000000e157210 */ /* 0x004fe20007fde0ff */
[----:B------:R1:W-:Y:S03]  /*9e00*/  STL [R1+0x5b4], R81 ;  /* 0x0005b45101007387 */ /* 0x0003e60000100800 */
[----:B------:R-:W-:Y:S01]  /*9e10*/  LEA.HI.X.SX32 R9, R9, R2, 0x1, P6 ;  /* 0x0000000209097211 */ /* 0x000fe200030f0eff */
[----:B------:R2:W5:Y:S01]  /*9e20*/  @P0 LDG.E.U16 R28, desc[UR20][R6.64] ;  /* 0x00000014061c0981 */ /* 0x000562000c1e1500 */
[----:B------:R-:W-:-:S02]  /*9e30*/  PRMT R48, RZ, 0x7610, R48 ;  /* 0x00007610ff307816 */ /* 0x000fc40000000030 */
[----:B-1----:R-:W-:Y:S01]  /*9e40*/  IADD3 R81, P6, PT, R5, R0, RZ ;  /* 0x0000000005517210 */ /* 0x002fe20007fde0ff */
[----:B--2---:R-:W-:Y:S01]  /*9e50*/  IMAD R6, R36, 0x33, RZ ;  /* 0x0000003324067824 */ /* 0x004fe200078e02ff */
[----:B------:R-:W-:Y:S01]  /*9e60*/  SHF.R.U64 R8, R3, 0xb, RZ ;  /* 0x0000000b03087819 */ /* 0x000fe200000012ff */
[----:B------:R-:W-:-:S03]  /*9e70*/  @P3 IMAD.MOV.U32 R7, RZ, RZ, R9 ;  /* 0x000000ffff073224 */ /* 0x000fc600078e0009 */
[----:B------:R-:W-:Y:S01]  /*9e80*/  LEA.HI.X.SX32 R82, R6, R2, 0x1, P6 ;  /* 0x0000000206527211 */ /* 0x000fe200030f0eff */
[----:B------:R-:W-:Y:S01]  /*9e90*/  @P3 IMAD.MOV.U32 R6, RZ, RZ, R21 ;  /* 0x000000ffff063224 */ /* 0x000fe200078e0015 */
[----:B------:R-:W-:Y:S01]  /*9ea0*/  LOP3.LUT P0, RZ, R8, 0x1, RZ, 0xc0, !PT ;  /* 0x0000000108ff7812 */ /* 0x000fe2000780c0ff */
[----:B------:R-:W-:Y:S01]  /*9eb0*/  IMAD R5, R36, 0x68, RZ ;  /* 0x0000006824057824 */ /* 0x000fe200078e02ff */
[----:B------:R-:W-:Y:S02]  /*9ec0*/  PRMT R29, RZ, 0x7610, R29 ;  /* 0x00007610ff1d7816 */ /* 0x000fe4000000001d */
[----:B------:R1:W5:Y:S04]  /*9ed0*/  @P3 LDG.E.U16 R48, desc[UR20][R6.64] ;  /* 0x0000001406303981 */ /* 0x000368000c1e1500 */
[----:B------:R2:W-:Y:S01]  /*9ee0*/  STL [R1+0x5c0], R21 ;  /* 0x0005c01501007387 */ /* 0x0005e20000100800 */
[----:B------:R-:W-:Y:S01]  /*9ef0*/  SHF.R.U64 R8, R3, 0xa, RZ ;  /* 0x0000000a03087819 */ /* 0x000fe200000012ff */
[----:B-1----:R-:W-:-:S02]  /*9f00*/  @P1 IMAD.MOV.U32 R6, RZ, RZ, R81 ;  /* 0x000000ffff061224 */ /* 0x002fc400078e0051 */
[----:B------:R-:W-:Y:S01]  /*9f10*/  @P1 IMAD.MOV.U32 R7, RZ, RZ, R82 ;  /* 0x000000ffff071224 */ /* 0x000fe200078e0052 */
[----:B--2---:R-:W-:Y:S01]  /*9f20*/  IADD3 R21, P3, PT, R5, R0, RZ ;  /* 0x0000000005157210 */ /* 0x004fe20007f7e0ff */
[----:B------:R-:W-:Y:S01]  /*9f30*/  STL [R1+0x5bc], R9 ;  /* 0x0005bc0901007387 */ /* 0x000fe20000100800 */
[----:B------:R-:W-:-:S03]  /*9f40*/  IMAD R5, R36, 0x6a, RZ ;  /* 0x0000006a24057824 */ /* 0x000fc600078e02ff */
[----:B------:R1:W-:Y:S04]  /*9f50*/  STL [R1+0x5c8], R81 ;  /* 0x0005c85101007387 */ /* 0x0003e80000100800 */
[----:B------:R2:W5:Y:S01]  /*9f60*/  @P1 LDG.E.U16 R29, desc[UR20][R6.64] ;  /* 0x00000014061d1981 */ /* 0x000562000c1e1500 */
[----:B------:R-:W-:Y:S02]  /*9f70*/  LOP3.LUT P6, RZ, R8, 0x1, RZ, 0xc0, !PT ;  /* 0x0000000108ff7812 */ /* 0x000fe400078cc0ff */
[----:B-1----:R-:W-:Y:S02]  /*9f80*/  LEA.HI.X.SX32 R81, R10, R2, 0x1, P3 ;  /* 0x000000020a517211 */ /* 0x002fe400018f0eff */
[----:B--2---:R-:W-:-:S03]  /*9f90*/  SHF.R.U64 R6, R3, 0x9, RZ ;  /* 0x0000000903067819 */ /* 0x004fc600000012ff */
[----:B------:R-:W-:Y:S01]  /*9fa0*/  @P0 IMAD.MOV.U32 R7, RZ, RZ, R81 ;  /* 0x000000ffff070224 */ /* 0x000fe200078e0051 */
[----:B------:R-:W-:Y:S02]  /*9fb0*/  PRMT R47, RZ, 0x7610, R47 ;  /* 0x00007610ff2f7816 */ /* 0x000fe4000000002f */
[----:B------:R-:W-:Y:S01]  /*9fc0*/  LOP3.LUT P1, RZ, R6, 0x1, RZ, 0xc0, !PT ;  /* 0x0000000106ff7812 */ /* 0x000fe2000782c0ff */
[----:B------:R-:W-:Y:S01]  /*9fd0*/  @P0 IMAD.MOV.U32 R6, RZ, RZ, R21 ;  /* 0x000000ffff060224 */ /* 0x000fe200078e0015 */
[----:B------:R-:W-:Y:S01]  /*9fe0*/  IADD3 R9, P3, PT, R5, R0, RZ ;  /* 0x0000000005097210 */ /* 0x000fe20007f7e0ff */
[C---:B------:R-:W-:Y:S01]  /*9ff0*/  IMAD R8, R36.reuse, 0x35, RZ ;  /* 0x0000003524087824 */ /* 0x040fe200078e02ff */
[----:B------:R-:W-:Y:S04]  /*a000*/  STL [R1+0x5c4], R82 ;  /* 0x0005c45201007387 */ /* 0x000fe80000100800 */
[----:B------:R-:W-:Y:S01]  /*a010*/  STL [R1+0x5d0], R21 ;  /* 0x0005d01501007387 */ /* 0x000fe20000100800 */
[----:B------:R-:W-:-:S03]  /*a020*/  IMAD R5, R36, 0x6c, RZ ;  /* 0x0000006c24057824 */ /* 0x000fc600078e02ff */
[----:B------:R1:W-:Y:S04]  /*a030*/  STL [R1+0x5cc], R81 ;  /* 0x0005cc5101007387 */ /* 0x0003e80000100800 */
[----:B------:R2:W5:Y:S01]  /*a040*/  @P0 LDG.E.U16 R47, desc[UR20][R6.64] ;  /* 0x00000014062f0981 */ /* 0x000562000c1e1500 */
[----:B------:R-:W-:Y:S02]  /*a050*/  PRMT R30, RZ, 0x7610, R30 ;  /* 0x00007610ff1e7816 */ /* 0x000fe4000000001e */
[----:B-1----:R-:W-:Y:S02]  /*a060*/  LEA.HI.X.SX32 R81, R8, R2, 0x1, P3 ;  /* 0x0000000208517211 */ /* 0x002fe400018f0eff */
[----:B--2---:R-:W-:-:S03]  /*a070*/  SHF.R.U64 R6, R3, 0x8, RZ ;  /* 0x0000000803067819 */ /* 0x004fc600000012ff */
[----:B------:R-:W-:Y:S01]  /*a080*/  @P6 IMAD.MOV.U32 R7, RZ, RZ, R81 ;  /* 0x000000ffff076224 */ /* 0x000fe200078e0051 */
[----:B------:R-:W-:Y:S01]  /*a090*/  LOP3.LUT P0, RZ, R6, 0x1, RZ, 0xc0, !PT ;  /* 0x0000000106ff7812 */ /* 0x000fe2000780c0ff */
[----:B------:R-:W-:Y:S01]  /*a0a0*/  @P6 IMAD.MOV.U32 R6, RZ, RZ, R9 ;  /* 0x000000ffff066224 */ /* 0x000fe200078e0009 */
[----:B------:R-:W-:Y:S02]  /*a0b0*/  SHF.R.U64 R8, R3, 0x7, RZ ;  /* 0x0000000703087819 */ /* 0x000fe400000012ff */
[----:B------:R-:W-:Y:S01]  /*a0c0*/  IADD3 R21, P3, PT, R5, R0, RZ ;  /* 0x0000000005157210 */ /* 0x000fe20007f7e0ff */
[----:B------:R-:W-:Y:S01]  /*a0d0*/  IMAD R5, R36, 0x6e, RZ ;  /* 0x0000006e24057824 */ /* 0x000fe200078e02ff */
[----:B------:R1:W5:Y:S01]  /*a0e0*/  @P6 LDG.E.U16 R30, desc[UR20][R6.64] ;  /* 0x00000014061e6981 */ /* 0x000362000c1e1500 */
[----:B------:R-:W-:Y:S01]  /*a0f0*/  LOP3.LUT P6, RZ, R8, 0x1, RZ, 0xc0, !PT ;  /* 0x0000000108ff7812 */ /* 0x000fe200078cc0ff */
[----:B------:R-:W-:Y:S01]  /*a100*/  IMAD R8, R36, 0x37, RZ ;  /* 0x0000003724087824 */ /* 0x000fe200078e02ff */
[----:B------:R-:W-:Y:S01]  /*a110*/  LEA.HI.X.SX32 R11, R11, R2, 0x1, P3 ;  /* 0x000000020b0b7211 */ /* 0x000fe200018f0eff */
[----:B------:R2:W-:Y:S01]  /*a120*/  STL [R1+0x5d8], R9 ;  /* 0x0005d80901007387 */ /* 0x0005e20000100800 */
[----:B------:R-:W-:-:S03]  /*a130*/  PRMT R46, RZ, 0x7610, R46 ;  /* 0x00007610ff2e7816 */ /* 0x000fc6000000002e */
[----:B------:R-:W-:Y:S01]  /*a140*/  STL [R1+0x5d4], R81 ;  /* 0x0005d45101007387 */ /* 0x000fe20000100800 */
[----:B-1----:R-:W-:-:S03]  /*a150*/  @P1 IMAD.MOV.U32 R6, RZ, RZ, R21 ;  /* 0x000000ffff061224 */ /* 0x002fc600078e0015 */
[----:B------:R-:W-:Y:S01]  /*a160*/  STL [R1+0x5e0], R21 ;  /* 0x0005e01501007387 */ /* 0x000fe20000100800 */
[----:B--2---:R-:W-:Y:S01]  /*a170*/  IADD3 R9, P3, PT, R5, R0, RZ ;  /* 0x0000000005097210 */ /* 0x004fe20007f7e0ff */
[----:B------:R-:W-:Y:S02]  /*a180*/  @P1 IMAD.MOV.U32 R7, RZ, RZ, R11 ;  /* 0x000000ffff071224 */ /* 0x000fe400078e000b */
[----:B------:R1:W-:Y:S01]  /*a190*/  STL [R1+0x5dc], R11 ;  /* 0x0005dc0b01007387 */ /* 0x0003e20000100800 */
[----:B------:R-:W-:-:S03]  /*a1a0*/  PRMT R31, RZ, 0x7610, R31 ;  /* 0x00007610ff1f7816 */ /* 0x000fc6000000001f */
[----:B------:R2:W5:Y:S01]  /*a1b0*/  @P1 LDG.E.U16 R46, desc[UR20][R6.64] ;  /* 0x00000014062e1981 */ /* 0x000562000c1e1500 */
[----:B-1----:R-:W-:Y:S01]  /*a1c0*/  LEA.HI.X.SX32 R11, R8, R2, 0x1, P3 ;  /* 0x00000002080b7211 */ /* 0x002fe200018f0eff */
[----:B------:R-:W-:Y:S02]  /*a1d0*/  IMAD R8, R36, 0x70, RZ ;  /* 0x0000007024087824 */ /* 0x000fe400078e02ff */
[----:B--2---:R-:W-:Y:S02]  /*a1e0*/  @P0 IMAD.MOV.U32 R6, RZ, RZ, R9 ;  /* 0x000000ffff060224 */ /* 0x004fe400078e0009 */
[----:B------:R-:W-:Y:S01]  /*a1f0*/  @P0 IMAD.MOV.U32 R7, RZ, RZ, R11 ;  /* 0x000000ffff070224 */ /* 0x000fe200078e000b */
[----:B------:R-:W-:Y:S01]  /*a200*/  STL [R1+0x5e8], R9 ;  /* 0x0005e80901007387 */ /* 0x000fe20000100800 */
[----:B------:R-:W-:-:S03]  /*a210*/  SHF.R.U64 R5, R3, 0x6, RZ ;  /* 0x0000000603057819 */ /* 0x000fc600000012ff */
[----:B------:R1:W-:Y:S04]  /*a220*/  STL [R1+0x5e4], R11 ;  /* 0x0005e40b01007387 */ /* 0x0003e80000100800 */
[----:B------:R2:W5:Y:S01]  /*a230*/  @P0 LDG.E.U16 R31, desc[UR20][R6.64] ;  /* 0x00000014061f0981 */ /* 0x000562000c1e1500 */
[----:B------:R-:W-:Y:S02]  /*a240*/  LOP3.LUT P1, RZ, R5, 0x1, RZ, 0xc0, !PT ;  /* 0x0000000105ff7812 */ /* 0x000fe4000782c0ff */
[----:B-1----:R-:W-:Y:S01]  /*a250*/  IADD3 R11, P3, PT, R8, R0, RZ ;  /* 0x00000000080b7210 */ /* 0x002fe20007f7e0ff */
[----:B--2---:R-:W-:-:S03]  /*a260*/  IMAD R6, R36, 0x72, RZ ;  /* 0x0000007224067824 */ /* 0x004fc600078e02ff */
[----:B------:R-:W-:Y:S01]  /*a270*/  LEA.HI.X.SX32 R81, R12, R2, 0x1, P3 ;  /* 0x000000020c517211 */ /* 0x000fe200018f0eff */
[----:B------:R-:W-:Y:S01]  /*a280*/  IMAD R7, R36, 0x39, RZ ;  /* 0x0000003924077824 */ /* 0x000fe200078e02ff */
[----:B------:R-:W-:Y:S01]  /*a290*/  IADD3 R9, P3, PT, R6, R0, RZ ;  /* 0x0000000006097210 */ /* 0x000fe20007f7e0ff */
[----:B------:R-:W-:Y:S01]  /*a2a0*/  @P6 IMAD.MOV.U32 R6, RZ, RZ, R11 ;  /* 0x000000ffff066224 */ /* 0x000fe200078e000b */
[----:B------:R-:W-:Y:S02]  /*a2b0*/  PRMT R45, RZ, 0x7610, R45 ;  /* 0x00007610ff2d7816 */ /* 0x000fe4000000002d */
[----:B------:R-:W-:Y:S01]  /*a2c0*/  LEA.HI.X.SX32 R21, R7, R2, 0x1, P3 ;  /* 0x0000000207157211 */ /* 0x000fe200018f0eff */
[----:B------:R-:W-:Y:S01]  /*a2d0*/  @P6 IMAD.MOV.U32 R7, RZ, RZ, R81 ;  /* 0x000000ffff076224 */ /* 0x000fe200078e0051 */
[----:B------:R-:W-:Y:S01]  /*a2e0*/  SHF.R.U64 R5, R3, 0x5, RZ ;  /* 0x0000000503057819 */ /* 0x000fe200000012ff */
[----:B------:R-:W-:Y:S01]  /*a2f0*/  IMAD R8, R36, 0x74, RZ ;  /* 0x0000007424087824 */ /* 0x000fe200078e02ff */
[----:B------:R-:W-:-:S02]  /*a300*/  PRMT R32, RZ, 0x7610, R32 ;  /* 0x00007610ff207816 */ /* 0x000fc40000000020 */
[----:B------:R1:W5:Y:S01]  /*a310*/  @P6 LDG.E.U16 R45, desc[UR20][R6.64] ;  /* 0x00000014062d6981 */ /* 0x000362000c1e1500 */
[----:B------:R-:W-:Y:S02]  /*a320*/  LOP3.LUT P0, RZ, R5, 0x1, RZ, 0xc0, !PT ;  /* 0x0000000105ff7812 */ /* 0x000fe4000780c0ff */
[----:B------:R-:W-:Y:S01]  /*a330*/  SHF.R.U64 R5, R3, 0x4, RZ ;  /* 0x0000000403057819 */ /* 0x000fe200000012ff */
[----:B------:R2:W-:Y:S01]  /*a340*/  STL [R1+0x5f0], R11 ;  /* 0x0005f00b01007387 */ /* 0x0005e20000100800 */
[----:B-1----:R-:W-:Y:S02]  /*a350*/  @P1 IMAD.MOV.U32 R6, RZ, RZ, R9 ;  /* 0x000000ffff061224 */ /* 0x002fe400078e0009 */
[----:B------:R-:W-:Y:S01]  /*a360*/  @P1 IMAD.MOV.U32 R7, RZ, RZ, R21 ;  /* 0x000000ffff071224 */ /* 0x000fe200078e0015 */
[----:B------:R-:W-:Y:S01]  /*a370*/  STL [R1+0x5ec], R81 ;  /* 0x0005ec5101007387 */ /* 0x000fe20000100800 */
[----:B--2---:R-:W-:-:S03]  /*a380*/  IADD3 R11, P6, PT, R8, R0, RZ ;  /* 0x00000000080b7210 */ /* 0x004fc60007fde0ff */
[----:B------:R1:W5:Y:S01]  /*a390*/  @P1 LDG.E.U16 R32, desc[UR20][R6.64] ;  /* 0x0000001406201981 */ /* 0x000362000c1e1500 */
[----:B------:R-:W-:-:S03]  /*a3a0*/  LOP3.LUT P3, RZ, R5, 0x1, RZ, 0xc0, !PT ;  /* 0x0000000105ff7812 */ /* 0x000fc6000786c0ff */
[----:B------:R-:W-:Y:S01]  /*a3b0*/  STL [R1+0x5f8], R9 ;  /* 0x0005f80901007387 */ /* 0x000fe20000100800 */
[----:B------:R-:W-:-:S03]  /*a3c0*/  IMAD R8, R36, 0x3b, RZ ;  /* 0x0000003b24087824 */ /* 0x000fc600078e02ff */
[----:B------:R2:W-:Y:S01]  /*a3d0*/  STL [R1+0x5f4], R21 ;  /* 0x0005f41501007387 */ /* 0x0005e20000100800 */
[----:B-1----:R-:W-:Y:S01]  /*a3e0*/  IMAD R6, R36, 0x76, RZ ;  /* 0x0000007624067824 */ /* 0x002fe200078e02ff */
[----:B------:R-:W-:Y:S02]  /*a3f0*/  PRMT R44, RZ, 0x7610, R44 ;  /* 0x00007610ff2c7816 */ /* 0x000fe4000000002c */
[----:B------:R1:W-:Y:S01]  /*a400*/  STL [R1+0x600], R11 ;  /* 0x0006000b01007387 */ /* 0x0003e20000100800 */
[----:B--2---:R-:W-:Y:S02]  /*a410*/  LEA.HI.X.SX32 R21, R13, R2, 0x1, P6 ;  /* 0x000000020d157211 */ /* 0x004fe400030f0eff */
[----:B------:R-:W-:Y:S01]  /*a420*/  IADD3 R9, P6, PT, R6, R0, RZ ;  /* 0x0000000006097210 */ /* 0x000fe20007fde0ff */
[----:B------:R-:W-:Y:S02]  /*a430*/  @P0 IMAD.MOV.U32 R6, RZ, RZ, R11 ;  /* 0x000000ffff060224 */ /* 0x000fe400078e000b */
[----:B------:R-:W-:Y:S01]  /*a440*/  @P0 IMAD.MOV.U32 R7, RZ, RZ, R21 ;  /* 0x000000ffff070224 */ /* 0x000fe200078e0015 */
[----:B-1----:R-:W-:-:S02]  /*a450*/  LEA.HI.X.SX32 R11, R8, R2, 0x1, P6 ;  /* 0x00000002080b7211 */ /* 0x002fc400030f0eff */
[----:B------:R-:W-:Y:S02]  /*a460*/  SHF.R.U64 R5, R3, 0x3, RZ ;  /* 0x0000000303057819 */ /* 0x000fe400000012ff */
[----:B------:R1:W5:Y:S01]  /*a470*/  @P0 LDG.E.U16 R44, desc[UR20][R6.64] ;  /* 0x00000014062c0981 */ /* 0x000362000c1e1500 */
[----:B------:R-:W-:Y:S01]  /*a480*/  PRMT R33, RZ, 0x7610, R33 ;  /* 0x00007610ff217816 */ /* 0x000fe20000000021 */
[----:B------:R-:W-:Y:S01]  /*a490*/  IMAD R8, R36, 0x78, RZ ;  /* 0x0000007824087824 */ /* 0x000fe200078e02ff */
[----:B------:R-:W-:Y:S02]  /*a4a0*/  LOP3.LUT P1, RZ, R5, 0x1, RZ, 0xc0, !PT ;  /* 0x0000000105ff7812 */ /* 0x000fe4000782c0ff */
[C---:B------:R-:W-:Y:S01]  /*a4b0*/  SHF.R.U64 R5, R3.reuse, 0x2, RZ ;  /* 0x0000000203057819 */ /* 0x040fe200000012ff */
[----:B------:R-:W-:Y:S01]  /*a4c0*/  STL [R1+0x5fc], R21 ;  /* 0x0005fc1501007387 */ /* 0x000fe20000100800 */
[----:B------:R-:W-:Y:S01]  /*a4d0*/  SHF.R.U64 R3, R3, 0x1, RZ ;  /* 0x0000000103037819 */ /* 0x000fe200000012ff */
[----:B-1----:R-:W-:-:S02]  /*a4e0*/  @P3 IMAD.MOV.U32 R6, RZ, RZ, R9 ;  /* 0x000000ffff063224 */ /* 0x002fc400078e0009 */
[----:B------:R-:W-:Y:S01]  /*a4f0*/  @P3 IMAD.MOV.U32 R7, RZ, RZ, R11 ;  /* 0x000000ffff073224 */ /* 0x000fe200078e000b */
[----:B------:R-:W-:Y:S01]  /*a500*/  STL [R1+0x608], R9 ;  /* 0x0006080901007387 */ /* 0x000fe20000100800 */
[----:B------:R-:W-:-:S03]  /*a510*/  LOP3.LUT P0, RZ, R5, 0x1, RZ, 0xc0, !PT ;  /* 0x0000000105ff7812 */ /* 0x000fc6000780c0ff */
[----:B------:R1:W-:Y:S04]  /*a520*/  STL [R1+0x604], R11 ;  /* 0x0006040b01007387 */ /* 0x0003e80000100800 */
[----:B------:R2:W5:Y:S01]  /*a530*/  @P3 LDG.E.U16 R33, desc[UR20][R6.64] ;  /* 0x0000001406213981 */ /* 0x000562000c1e1500 */
[----:B------:R-:W-:Y:S01]  /*a540*/  LOP3.LUT P3, RZ, R3, 0x1, RZ, 0xc0, !PT ;  /* 0x0000000103ff7812 */ /* 0x000fe2000786c0ff */
[----:B------:R-:W-:Y:S01]  /*a550*/  IMAD R3, R36, 0x7a, RZ ;  /* 0x0000007a24037824 */ /* 0x000fe200078e02ff */
[----:B-1----:R-:W-:Y:S01]  /*a560*/  IADD3 R11, P6, PT, R8, R0, RZ ;  /* 0x00000000080b7210 */ /* 0x002fe20007fde0ff */
[----:B------:R-:W-:-:S03]  /*a570*/  IMAD R8, R36, 0x3d, RZ ;  /* 0x0000003d24087824 */ /* 0x000fc600078e02ff */
[----:B------:R-:W-:Y:S01]  /*a580*/  LEA.HI.X.SX32 R81, R15, R2, 0x1, P6 ;  /* 0x000000020f517211 */ /* 0x000fe200030f0eff */
[----:B------:R-:W-:Y:S01]  /*a590*/  IMAD R9, R36, 0x7c, RZ ;  /* 0x0000007c24097824 */ /* 0x000fe200078e02ff */
[----:B------:R-:W-:Y:S01]  /*a5a0*/  IADD3 R21, P6, PT, R3, R0, RZ ;  /* 0x0000000003157210 */ /* 0x000fe20007fde0ff */
[----:B--2---:R-:W-:Y:S01]  /*a5b0*/  @P1 IMAD.MOV.U32 R6, RZ, RZ, R11 ;  /* 0x000000ffff061224 */ /* 0x004fe200078e000b */
[----:B------:R-:W-:Y:S01]  /*a5c0*/  PRMT R43, RZ, 0x7610, R43 ;  /* 0x00007610ff2b7816 */ /* 0x000fe2000000002b */
[----:B------:R-:W-:Y:S01]  /*a5d0*/  @P1 IMAD.MOV.U32 R7, RZ, RZ, R81 ;  /* 0x000000ffff071224 */ /* 0x000fe200078e0051 */
[----:B------:R-:W-:Y:S02]  /*a5e0*/  LEA.HI.X.SX32 R3, R8, R2, 0x1, P6 ;  /* 0x0000000208037211 */ /* 0x000fe400030f0eff */
[----:B------:R-:W-:Y:S01]  /*a5f0*/  IADD3 R9, P6, PT, R9, R0, RZ ;  /* 0x0000000009097210 */ /* 0x000fe20007fde0ff */
[----:B------:R-:W-:Y:S01]  /*a600*/  VIADD R5, R4, 0xfffffff0 ;  /* 0xfffffff004057836 */ /* 0x000fe20000000000 */
[----:B------:R1:W5:Y:S01]  /*a610*/  @P1 LDG.E.U16 R43, desc[UR20][R6.64] ;  /* 0x00000014062b1981 */ /* 0x000362000c1e1500 */
[----:B------:R-:W-:-:S03]  /*a620*/  PRMT R34, RZ, 0x7610, R34 ;  /* 0x00007610ff227816 */ /* 0x000fc60000000022 */
[----:B------:R2:W-:Y:S01]  /*a630*/  STL [R1+0x610], R11 ;  /* 0x0006100b01007387 */ /* 0x0005e20000100800 */
[----:B------:R-:W-:Y:S01]  /*a640*/  ISETP.GE.U32.AND P1, PT, R5, 0x7fffffb1, PT ;  /* 0x7fffffb10500780c */ /* 0x000fe20003f26070 */
[----:B-1----:R-:W-:Y:S02]  /*a650*/  @P0 IMAD.MOV.U32 R6, RZ, RZ, R21 ;  /* 0x000000ffff060224 */ /* 0x002fe400078e0015 */
[----:B------:R-:W-:Y:S01]  /*a660*/  @P0 IMAD.MOV.U32 R7, RZ, RZ, R3 ;  /* 0x000000ffff070224 */ /* 0x000fe200078e0003 */
[----:B--2---:R-:W-:Y:S01]  /*a670*/  LEA.HI.X.SX32 R11, R16, R2, 0x1, P6 ;  /* 0x00000002100b7211 */ /* 0x004fe200030f0eff */
[----:B------:R-:W-:Y:S01]  /*a680*/  STL [R1+0x60c], R81 ;  /* 0x00060c5101007387 */ /* 0x000fe20000100800 */
[----:B------:R-:W-:Y:S01]  /*a690*/  PRMT R42, RZ, 0x7610, R42 ;  /* 0x00007610ff2a7816 */ /* 0x000fe2000000002a */
[----:B------:R-:W-:Y:S02]  /*a6a0*/  VIADD R5, R4, 0xfffffff1 ;  /* 0xfffffff104057836 */ /* 0x000fe40000000000 */
[----:B------:R-:W-:Y:S04]  /*a6b0*/  STL [R1+0x618], R21 ;  /* 0x0006181501007387 */ /* 0x000fe80000100800 */
[----:B------:R1:W5:Y:S04]  /*a6c0*/  @P0 LDG.E.U16 R34, desc[UR20][R6.64] ;  /* 0x0000001406220981 */ /* 0x000368000c1e1500 */
[----:B------:R2:W-:Y:S01]  /*a6d0*/  STL [R1+0x614], R3 ;  /* 0x0006140301007387 */ /* 0x0005e20000100800 */
[----:B------:R-:W-:Y:S01]  /*a6e0*/  ISETP.GE.U32.AND P0, PT, R5, 0x7fffffb2, PT ;  /* 0x7fffffb20500780c */ /* 0x000fe20003f06070 */
[----:B-1----:R-:W-:-:S02]  /*a6f0*/  @P3 IMAD.MOV.U32 R6, RZ, RZ, R9 ;  /* 0x000000ffff063224 */ /* 0x002fc400078e0009 */
[----:B------:R-:W-:Y:S02]  /*a700*/  @P3 IMAD.MOV.U32 R7, RZ, RZ, R11 ;  /* 0x000000ffff073224 */ /* 0x000fe400078e000b */
[C---:B--2---:R-:W-:Y:S01]  /*a710*/  IMAD R3, R36.reuse, 0x7e, RZ ;  /* 0x0000007e24037824 */ /* 0x044fe200078e02ff */
[----:B------:R-:W-:Y:S01]  /*a720*/  STL [R1+0x620], R9 ;  /* 0x0006200901007387 */ /* 0x000fe20000100800 */
[----:B------:R-:W-:-:S03]  /*a730*/  IMAD R5, R36, 0x3f, RZ ;  /* 0x0000003f24057824 */ /* 0x000fc600078e02ff */
[----:B------:R1:W-:Y:S04]  /*a740*/  STL [R1+0x61c], R11 ;  /* 0x00061c0b01007387 */ /* 0x0003e80000100800 */
[----:B------:R2:W5:Y:S01]  /*a750*/  @P3 LDG.E.U16 R42, desc[UR20][R6.64] ;  /* 0x00000014062a3981 */ /* 0x000562000c1e1500 */
[-C--:B------:R-:W-:Y:S02]  /*a760*/  IADD3 R8, P6, PT, R17, R0.reuse, RZ ;  /* 0x0000000011087210 */ /* 0x080fe40007fde0ff */
[----:B-1----:R-:W-:Y:S01]  /*a770*/  IADD3 R11, P3, PT, R3, R0, RZ ;  /* 0x00000000030b7210 */ /* 0x002fe20007f7e0ff */
[----:B--2---:R-:W-:-:S03]  /*a780*/  IMAD R6, R36, 0xf, RZ ;  /* 0x0000000f24067824 */ /* 0x004fc600078e02ff */
[-C--:B------:R-:W-:Y:S02]  /*a790*/  LEA.HI.X.SX32 R21, R5, R2.reuse, 0x1, P3 ;  /* 0x0000000205157211 */ /* 0x080fe400018f0eff */
[----:B------:R-:W-:Y:S02]  /*a7a0*/  PRMT R35, RZ, 0x7610, R35 ;  /* 0x00007610ff237816 */ /* 0x000fe40000000023 */
[----:B------:R-:W-:Y:S01]  /*a7b0*/  LEA.HI.X.SX32 R9, R6, R2, 0x1, P6 ;  /* 0x0000000206097211 */ /* 0x000fe200030f0eff */
[----:B------:R-:W-:Y:S02]  /*a7c0*/  @!P5 IMAD.MOV.U32 R6, RZ, RZ, R11 ;  /* 0x000000ffff06d224 */ /* 0x000fe400078e000b */
[----:B------:R-:W-:Y:S01]  /*a7d0*/  @!P5 IMAD.MOV.U32 R7, RZ, RZ, R21 ;  /* 0x000000ffff07d224 */ /* 0x000fe200078e0015 */
[----:B------:R-:W-:-:S04]  /*a7e0*/  PRMT R19, RZ, 0x7610, R19 ;  /* 0x00007610ff137816 */ /* 0x000fc80000000013 */
[----:B------:R1:W5:Y:S01]  /*a7f0*/  @!P5 LDG.E.U16 R35, desc[UR20][R6.64] ;  /* 0x000000140623d981 */ /* 0x000362000c1e1500 */
[----:B------:R-:W-:-:S03]  /*a800*/  VIADD R3, R4, 0xfffffff2 ;  /* 0xfffffff204037836 */ /* 0x000fc60000000000 */
[----:B------:R-:W-:Y:S01]  /*a810*/  STL [R1+0x628], R11 ;  /* 0x0006280b01007387 */ /* 0x000fe20000100800 */
[----:B-1----:R-:W-:Y:S02]  /*a820*/  @!P1 IMAD.MOV.U32 R6, RZ, RZ, R8 ;  /* 0x000000ffff069224 */ /* 0x002fe400078e0008 */
[----:B------:R-:W-:Y:S01]  /*a830*/  @!P1 IMAD.MOV.U32 R7, RZ, RZ, R9 ;  /* 0x000000ffff079224 */ /* 0x000fe200078e0009 */
[----:B------:R1:W-:Y:S01]  /*a840*/  STL [R1+0x4a4], R8 ;  /* 0x0004a40801007387 */ /* 0x0003e20000100800 */
[----:B------:R-:W-:-:S03]  /*a850*/  ISETP.GE.U32.AND P3, PT, R3, 0x7fffffb3, PT ;  /* 0x7fffffb30300780c */ /* 0x000fc60003f66070 */
[----:B------:R2:W-:Y:S04]  /*a860*/  STL [R1+0x624], R21 ;  /* 0x0006241501007387 */ /* 0x0005e80000100800 */
[----:B------:R3:W5:Y:S01]  /*a870*/  @!P1 LDG.E.U16 R19, desc[UR20][R6.64] ;  /* 0x0000001406139981 */ /* 0x000762000c1e1500 */
[----:B-1----:R-:W-:Y:S01]  /*a880*/  IMAD R8, R36, 0xe, RZ ;  /* 0x0000000e24087824 */ /* 0x002fe200078e02ff */
[----:B--2---:R-:W-:Y:S02]  /*a890*/  IADD3 R21, P1, PT, R18, R0, RZ ;  /* 0x0000000012157210 */ /* 0x004fe40007f3e0ff */
[----:B------:R1:W-:Y:S01]  /*a8a0*/  STL [R1+0x4a0], R9 ;  /* 0x0004a00901007387 */ /* 0x0003e20000100800 */
[----:B------:R-:W-:Y:S01]  /*a8b0*/  IMAD R5, R36, 0xd, RZ ;  /* 0x0000000d24057824 */ /* 0x000fe200078e02ff */
[----:B------:R-:W-:Y:S01]  /*a8c0*/  LEA.HI.X.SX32 R81, R8, R2, 0x1, P1 ;  /* 0x0000000208517211 */ /* 0x000fe200008f0eff */
[----:B---3--:R-:W-:Y:S01]  /*a8d0*/  @!P0 IMAD.MOV.U32 R6, RZ, RZ, R21 ;  /* 0x000000ffff068224 */ /* 0x008fe200078e0015 */
[----:B------:R-:W-:-:S02]  /*a8e0*/  PRMT R18, RZ, 0x7610, R18 ;  /* 0x00007610ff127816 */ /* 0x000fc40000000012 */
[----:B-1----:R-:W-:Y:S01]  /*a8f0*/  IADD3 R9, P6, PT, R20, R0, RZ ;  /* 0x0000000014097210 */ /* 0x002fe20007fde0ff */
[----:B------:R-:W-:-:S03]  /*a900*/  @!P0 IMAD.MOV.U32 R7, RZ, RZ, R81 ;  /* 0x000000ffff078224 */ /* 0x000fc600078e0051 */
[----:B------:R-:W-:Y:S01]  /*a910*/  LEA.HI.X.SX32 R11, R5, R2, 0x1, P6 ;  /* 0x00000002050b7211 */ /* 0x000fe200030f0eff */
[C---:B------:R-:W-:Y:S01]  /*a920*/  VIADD R3, R4.reuse, 0xfffffff3 ;  /* 0xfffffff304037836 */ /* 0x040fe20000000000 */
[----:B------:R-:W-:Y:S01]  /*a930*/  PRMT R16, RZ, 0x7610, R16 ;  /* 0x00007610ff107816 */ /* 0x000fe20000000010 */
[----:B------:R1:W5:Y:S03]  /*a940*/  @!P0 LDG.E.U16 R18, desc[UR20][R6.64] ;  /* 0x0000001406128981 */ /* 0x000366000c1e1500 */
[----:B------:R-:W-:Y:S01]  /*a950*/  ISETP.GE.U32.AND P5, PT, R3, 0x7fffffb4, PT ;  /* 0x7fffffb40300780c */ /* 0x000fe20003fa6070 */
[----:B------:R-:W-:Y:S01]  /*a960*/  VIADD R3, R4, 0xfffffff4 ;  /* 0xfffffff404037836 */ /* 0x000fe20000000000 */
[----:B------:R2:W-:Y:S01]  /*a970*/  STL [R1+0x49c], R21 ;  /* 0x00049c1501007387 */ /* 0x0005e20000100800 */
[----:B-1----:R-:W-:Y:S02]  /*a980*/  @!P3 IMAD.MOV.U32 R6, RZ, RZ, R9 ;  /* 0x000000ffff06b224 */ /* 0x002fe400078e0009 */
[----:B------:R-:W-:-:S02]  /*a990*/  @!P3 IMAD.MOV.U32 R7, RZ, RZ, R11 ;  /* 0x000000ffff07b224 */ /* 0x000fc400078e000b */
[----:B------:R-:W-:-:S03]  /*a9a0*/  IMAD R20, R36, 0xc, RZ ;  /* 0x0000000c24147824 */ /* 0x000fc600078e02ff */
[----:B------:R1:W5:Y:S01]  /*a9b0*/  @!P3 LDG.E.U16 R16, desc[UR20][R6.64] ;  /* 0x000000140610b981 */ /* 0x000362000c1e1500 */
[----:B--2---:R-:W-:Y:S02]  /*a9c0*/  IADD3 R21, P3, PT, R38, R0, RZ ;  /* 0x0000000026157210 */ /* 0x004fe40007f7e0ff */
[----:B------:R-:W-:Y:S01]  /*a9d0*/  ISETP.GE.U32.AND P1, PT, R3, 0x7fffffb5, PT ;  /* 0x7fffffb50300780c */ /* 0x000fe20003f26070 */
[----:B------:R2:W-:Y:S01]  /*a9e0*/  STL [R1+0x494], R9 ;  /* 0x0004940901007387 */ /* 0x0005e20000100800 */
[----:B------:R-:W-:-:S03]  /*a9f0*/  IMAD R5, R36, 0xb, RZ ;  /* 0x0000000b24057824 */ /* 0x000fc600078e02ff */
[----:B------:R3:W-:Y:S01]  /*aa00*/  STL [R1+0x498], R81 ;  /* 0x0004985101007387 */ /* 0x0007e20000100800 */
[----:B------:R-:W-:Y:S01]  /*aa10*/  PRMT R17, RZ, 0x7610, R17 ;  /* 0x00007610ff117816 */ /* 0x000fe20000000011 */
[----:B-1----:R-:W-:Y:S01]  /*aa20*/  @!P5 IMAD.MOV.U32 R6, RZ, RZ, R21 ;  /* 0x000000ffff06d224 */ /* 0x002fe200078e0015 */
[----:B--2---:R-:W-:Y:S02]  /*aa30*/  IADD3 R9, P6, PT, R39, R0, RZ ;  /* 0x0000000027097210 */ /* 0x004fe40007fde0ff */
[----:B---3--:R-:W-:Y:S01]  /*aa40*/  LEA.HI.X.SX32 R81, R20, R2, 0x1, P3 ;  /* 0x0000000214517211 */ /* 0x008fe200018f0eff */
[----:B------:R1:W-:Y:S01]  /*aa50*/  STL [R1+0x490], R11 ;  /* 0x0004900b01007387 */ /* 0x0003e20000100800 */
[----:B------:R-:W-:-:S03]  /*aa60*/  VIADD R3, R4, 0xfffffff5 ;  /* 0xfffffff504037836 */ /* 0x000fc60000000000 */
[----:B------:R-:W-:Y:S01]  /*aa70*/  @!P5 IMAD.MOV.U32 R7, RZ, RZ, R81 ;  /* 0x000000ffff07d224 */ /* 0x000fe200078e0051 */
[----:B------:R-:W-:Y:S02]  /*aa80*/  PRMT R14, RZ, 0x7610, R14 ;  /* 0x00007610ff0e7816 */ /* 0x000fe4000000000e */
[----:B-1----:R-:W-:Y:S02]  /*aa90*/  LEA.HI.X.SX32 R11, R5, R2, 0x1, P6 ;  /* 0x00000002050b7211 */ /* 0x002fe400030f0eff */
[----:B------:R1:W5:Y:S01]  /*aaa0*/  @!P5 LDG.E.U16 R17, desc[UR20][R6.64] ;  /* 0x000000140611d981 */ /* 0x000362000c1e1500 */
[----:B------:R-:W-:Y:S01]  /*aab0*/  ISETP.GE.U32.AND P0, PT, R3, 0x7fffffb6, PT ;  /* 0x7fffffb60300780c */ /* 0x000fe20003f06070 */
[----:B------:R-:W-:Y:S02]  /*aac0*/  VIADD R3, R4, 0xfffffff6 ;  /* 0xfffffff604037836 */ /* 0x000fe40000000000 */
[----:B------:R-:W-:Y:S04]  /*aad0*/  STL [R1+0x48c], R21 ;  /* 0x00048c1501007387 */ /* 0x000fe80000100800 */
[----:B------:R-:W-:Y:S01]  /*aae0*/  STL [R1+0x484], R9 ;  /* 0x0004840901007387 */ /* 0x000fe20000100800 */
[----:B-1----:R-:W-:-:S02]  /*aaf0*/  @!P1 IMAD.MOV.U32 R6, RZ, RZ, R9 ;  /* 0x000000ffff069224 */ /* 0x002fc400078e0009 */
[----:B------:R-:W-:Y:S01]  /*ab00*/  @!P1 IMAD.MOV.U32 R7, RZ, RZ, R11 ;  /* 0x000000ffff079224 */ /* 0x000fe200078e000b */
[----:B------:R-:W-:Y:S01]  /*ab10*/  STL [R1+0x488], R81 ;  /* 0x0004885101007387 */ /* 0x000fe20000100800 */
[----:B------:R-:W-:-:S03]  /*ab20*/  ISETP.GE.U32.AND P3, PT, R3, 0x7fffffb7, PT ;  /* 0x7fffffb70300780c */ /* 0x000fc60003f66070 */
[----:B------:R1:W-:Y:S01]  /*ab30*/  STL [R1+0x480], R11 ;  /* 0x0004800b01007387 */ /* 0x0003e20000100800 */
[----:B------:R-:W-:-:S03]  /*ab40*/  VIADD R3, R4, 0xfffffff7 ;  /* 0xfffffff704037836 */ /* 0x000fc60000000000 */
[----:B------:R2:W5:Y:S01]  /*ab50*/  @!P1 LDG.E.U16 R14, desc[UR20][R6.64] ;  /* 0x00000014060e9981 */ /* 0x000562000c1e1500 */
[-C--:B------:R-:W-:Y:S01]  /*ab60*/  IADD3 R38, P1, PT, R41, R0.reuse, RZ ;  /* 0x0000000029267210 */ /* 0x080fe20007f3e0ff */
[----:B-1----:R-:W-:Y:S01]  /*ab70*/  IMAD R11, R36, 0xa, RZ ;  /* 0x0000000a240b7824 */ /* 0x002fe200078e02ff */
[----:B------:R-:W-:Y:S01]  /*ab80*/  IADD3 R9, P6, PT, R40, R0, RZ ;  /* 0x0000000028097210 */ /* 0x000fe20007fde0ff */
[----:B------:R-:W-:-:S03]  /*ab90*/  IMAD R5, R36, 0x9, RZ ;  /* 0x0000000924057824 */ /* 0x000fc600078e02ff */
[-C--:B------:R-:W-:Y:S02]  /*aba0*/  LEA.HI.X.SX32 R39, R11, R2.reuse, 0x1, P1 ;  /* 0x000000020b277211 */ /* 0x080fe400008f0eff */
[----:B------:R-:W-:Y:S01]  /*abb0*/  ISETP.GE.U32.AND P5, PT, R3, 0x7fffffb8, PT ;  /* 0x7fffffb80300780c */ /* 0x000fe20003fa6070 */
[C---:B------:R-:W-:Y:S01]  /*abc0*/  VIADD R3, R4.reuse, 0xfffffff8 ;  /* 0xfffffff804037836 */ /* 0x040fe20000000000 */
[----:B------:R-:W-:Y:S01]  /*abd0*/  PRMT R15, RZ, 0x7610, R15 ;  /* 0x00007610ff0f7816 */ /* 0x000fe2000000000f */
[----:B--2---:R-:W-:Y:S01]  /*abe0*/  @!P0 IMAD.MOV.U32 R6, RZ, RZ, R38 ;  /* 0x000000ffff068224 */ /* 0x004fe200078e0026 */
[----:B------:R-:W-:Y:S01]  /*abf0*/  LEA.HI.X.SX32 R21, R5, R2, 0x1, P6 ;  /* 0x0000000205157211 */ /* 0x000fe200030f0eff */
[----:B------:R-:W-:Y:S01]  /*ac00*/  @!P0 IMAD.MOV.U32 R7, RZ, RZ, R39 ;  /* 0x000000ffff078224 */ /* 0x000fe200078e0027 */
[----:B------:R-:W-:Y:S01]  /*ac10*/  ISETP.GE.U32.AND P1, PT, R3, 0x7fffffb9, PT ;  /* 0x7fffffb90300780c */ /* 0x000fe20003f26070 */
[----:B------:R-:W-:Y:S01]  /*ac20*/  VIADD R3, R4, 0xfffffff9 ;  /* 0xfffffff904037836 */ /* 0x000fe20000000000 */
[----:B------:R-:W-:-:S02]  /*ac30*/  PRMT R12, RZ, 0x7610, R12 ;  /* 0x00007610ff0c7816 */ /* 0x000fc4000000000c */
[----:B------:R1:W5:Y:S02]  /*ac40*/  @!P0 LDG.E.U16 R15, desc[UR20][R6.64] ;  /* 0x00000014060f8981 */ /* 0x000364000c1e1500 */
[----:B------:R-:W-:Y:S01]  /*ac50*/  ISETP.GE.U32.AND P0, PT, R3, 0x7fffffba, PT ;  /* 0x7fffffba0300780c */ /* 0x000fe20003f06070 */
[C---:B------:R-:W-:Y:S01]  /*ac60*/  IMAD.SHL.U32 R3, R36.reuse, 0x8, RZ ;  /* 0x0000000824037824 */ /* 0x040fe200078e00ff */
[----:B------:R2:W-:Y:S01]  /*ac70*/  STL [R1+0x47c], R38 ;  /* 0x00047c2601007387 */ /* 0x0005e20000100800 */
[----:B-1----:R-:W-:Y:S02]  /*ac80*/  @!P3 IMAD.MOV.U32 R6, RZ, RZ, R9 ;  /* 0x000000ffff06b224 */ /* 0x002fe400078e0009 */
[----:B------:R-:W-:Y:S01]  /*ac90*/  @!P3 IMAD.MOV.U32 R7, RZ, RZ, R21 ;  /* 0x000000ffff07b224 */ /* 0x000fe200078e0015 */
[----:B------:R1:W-:Y:S04]  /*aca0*/  STL [R1+0x474], R9 ;  /* 0x0004740901007387 */ /* 0x0003e80000100800 */
[----:B------:R3:W5:Y:S01]  /*acb0*/  @!P3 LDG.E.U16 R12, desc[UR20][R6.64] ;  /* 0x00000014060cb981 */ /* 0x000762000c1e1500 */
[----:B--2---:R-:W-:-:S03]  /*acc0*/  LEA R38, P3, R36, R0, 0x4 ;  /* 0x0000000024267211 */ /* 0x004fc600078620ff */
[----:B------:R2:W-:Y:S01]  /*acd0*/  STL [R1+0x478], R39 ;  /* 0x0004782701007387 */ /* 0x0005e20000100800 */
[----:B-1----:R-:W-:Y:S01]  /*ace0*/  IADD3 R9, P6, PT, R8, R0, RZ ;  /* 0x0000000008097210 */ /* 0x002fe20007fde0ff */
[----:B---3--:R-:W-:Y:S02]  /*acf0*/  IMAD R6, R36, 0x7, RZ ;  /* 0x0000000724067824 */ /* 0x008fe400078e02ff */
[----:B------:R1:W-:Y:S01]  /*ad00*/  STL [R1+0x470], R21 ;  /* 0x0004701501007387 */ /* 0x0003e20000100800 */
[----:B--2---:R-:W-:Y:S02]  /*ad10*/  LEA.HI.X.SX32 R39, R3, R2, 0x1, P3 ;  /* 0x0000000203277211 */ /* 0x004fe400018f0eff */
[----:B------:R-:W-:-:S03]  /*ad20*/  PRMT R13, RZ, 0x7610, R13 ;  /* 0x00007610ff0d7816 */ /* 0x000fc6000000000d */
[----:B------:R-:W-:Y:S01]  /*ad30*/  @!P5 IMAD.MOV.U32 R7, RZ, RZ, R39 ;  /* 0x000000ffff07d224 */ /* 0x000fe200078e0027 */
[----:B-1----:R-:W-:Y:S01]  /*ad40*/  LEA.HI.X.SX32 R21, R6, R2, 0x1, P6 ;  /* 0x0000000206157211 */ /* 0x002fe200030f0eff */
[----:B------:R-:W-:Y:S01]  /*ad50*/  @!P5 IMAD.MOV.U32 R6, RZ, RZ, R38 ;  /* 0x000000ffff06d224 */ /* 0x000fe200078e0026 */
[----:B------:R-:W-:Y:S01]  /*ad60*/  STL [R1+0x46c], R38 ;  /* 0x00046c2601007387 */ /* 0x000fe20000100800 */
[----:B------:R-:W-:Y:S01]  /*ad70*/  VIADD R5, R4, 0xfffffffa ;  /* 0xfffffffa04057836 */ /* 0x000fe20000000000 */
[----:B------:R-:W-:Y:S02]  /*ad80*/  PRMT R10, RZ, 0x7610, R10 ;  /* 0x00007610ff0a7816 */ /* 0x000fe4000000000a */
[----:B------:R1:W5:Y:S01]  /*ad90*/  @!P5 LDG.E.U16 R13, desc[UR20][R6.64] ;  /* 0x00000014060dd981 */ /* 0x000362000c1e1500 */
[----:B------:R-:W-:-:S03]  /*ada0*/  IADD3 R20, P6, PT, R20, R0, RZ ;  /* 0x0000000014147210 */ /* 0x000fc60007fde0ff */
[----:B------:R2:W-:Y:S01]  /*adb0*/  STL [R1+0x464], R9 ;  /* 0x0004640901007387 */ /* 0x0005e20000100800 */
[----:B------:R-:W-:Y:S01]  /*adc0*/  ISETP.GE.U32.AND P3, PT, R5, 0x7fffffbb, PT ;  /* 0x7fffffbb0500780c */ /* 0x000fe20003f66070 */
[----:B------:R-:W-:Y:S02]  /*add0*/  VIADD R3, R4, 0xfffffffb ;  /* 0xfffffffb04037836 */ /* 0x000fe40000000000 */
[----:B-1----:R-:W-:Y:S02]  /*ade0*/  @!P1 IMAD.MOV.U32 R6, RZ, RZ, R9 ;  /* 0x000000ffff069224 */ /* 0x002fe400078e0009 */
[----:B------:R-:W-:Y:S02]  /*adf0*/  @!P1 IMAD.MOV.U32 R7, RZ, RZ, R21 ;  /* 0x000000ffff079224 */ /* 0x000fe400078e0015 */
[C---:B--2---:R-:W-:Y:S01]  /*ae00*/  IMAD R9, R36.reuse, 0x6, RZ ;  /* 0x0000000624097824 */ /* 0x044fe200078e02ff */
[----:B------:R1:W-:Y:S01]  /*ae10*/  STL [R1+0x468], R39 ;  /* 0x0004682701007387 */ /* 0x0003e20000100800 */
[----:B------:R-:W-:Y:S01]  /*ae20*/  IMAD R5, R36, 0x5, RZ ;  /* 0x0000000524057824 */ /* 0x000fe200078e02ff */
[----:B------:R-:W-:-:S02]  /*ae30*/  ISETP.GE.U32.AND P5, PT, R3, 0x7fffffbc, PT ;  /* 0x7fffffbc0300780c */ /* 0x000fc40003fa6070 */
[----:B------:R2:W-:Y:S01]  /*ae40*/  STL [R1+0x460], R21 ;  /* 0x0004601501007387 */ /* 0x0005e20000100800 */
[----:B------:R-:W-:-:S03]  /*ae50*/  VIADD R3, R4, 0xfffffffc ;  /* 0xfffffffc04037836 */ /* 0x000fc60000000000 */
[----:B------:R3:W5:Y:S01]  /*ae60*/  @!P1 LDG.E.U16 R10, desc[UR20][R6.64] ;  /* 0x00000014060a9981 */ /* 0x000762000c1e1500 */
[----:B-1----:R-:W-:Y:S02]  /*ae70*/  LEA.HI.X.SX32 R39, R9, R2, 0x1, P6 ;  /* 0x0000000209277211 */ /* 0x002fe400030f0eff */
[----:B--2---:R-:W-:Y:S02]  /*ae80*/  IADD3 R21, P1, PT, R11, R0, RZ ;  /* 0x000000000b157210 */ /* 0x004fe40007f3e0ff */
[----:B------:R-:W-:Y:S01]  /*ae90*/  PRMT R11, RZ, 0x7610, R11 ;  /* 0x00007610ff0b7816 */ /* 0x000fe2000000000b */
[----:B---3--:R-:W-:Y:S01]  /*aea0*/  @!P0 IMAD.MOV.U32 R6, RZ, RZ, R20 ;  /* 0x000000ffff068224 */ /* 0x008fe200078e0014 */
[----:B------:R-:W-:Y:S01]  /*aeb0*/  LEA.HI.X.SX32 R38, R5, R2, 0x1, P1 ;  /* 0x0000000205267211 */ /* 0x000fe200008f0eff */
[----:B------:R-:W-:Y:S01]  /*aec0*/  @!P0 IMAD.MOV.U32 R7, RZ, RZ, R39 ;  /* 0x000000ffff078224 */ /* 0x000fe200078e0027 */
[----:B------:R-:W1:Y:S01]  /*aed0*/  S2R R84, SR_TID.X ;  /* 0x0000000000547919 */ /* 0x000e620000002100 */
[----:B------:R-:W-:Y:S01]  /*aee0*/  ISETP.GE.U32.AND P6, PT, R3, 0x7fffffbd, PT ;  /* 0x7fffffbd0300780c */ /* 0x000fe20003fc6070 */
[----:B------:R-:W-:Y:S01]  /*aef0*/  VIADD R3, R4, 0xfffffffd ;  /* 0xfffffffd04037836 */ /* 0x000fe20000000000 */
[----:B------:R-:W-:Y:S01]  /*af00*/  PRMT R8, RZ, 0x7610, R8 ;  /* 0x00007610ff087816 */ /* 0x000fe20000000008 */
[----:B------:R2:W5:Y:S01]  /*af10*/  @!P0 LDG.E.U16 R11, desc[UR20][R6.64] ;  /* 0x00000014060b8981 */ /* 0x000562000c1e1500 */
[----:B------:R-:W-:-:S02]  /*af20*/  IMAD R5, R36, 0x3, RZ ;  /* 0x0000000324057824 */ /* 0x000fc400078e02ff */
[----:B------:R-:W-:Y:S01]  /*af30*/  ISETP.GE.U32.AND P1, PT, R3, 0x7fffffbe, PT ;  /* 0x7fffffbe0300780c */ /* 0x000fe20003f26070 */
[----:B------:R3:W-:Y:S01]  /*af40*/  STL [R1+0x45c], R20 ;  /* 0x00045c1401007387 */ /* 0x0007e20000100800 */
[C---:B------:R-:W-:Y:S02]  /*af50*/  IMAD.SHL.U32 R3, R36.reuse, 0x4, RZ ;  /* 0x0000000424037824 */ /* 0x040fe400078e00ff */
[----:B--2---:R-:W-:Y:S02]  /*af60*/  @!P3 IMAD.MOV.U32 R6, RZ, RZ, R21 ;  /* 0x000000ffff06b224 */ /* 0x004fe400078e0015 */
[----:B------:R-:W-:Y:S01]  /*af70*/  @!P3 IMAD.MOV.U32 R7, RZ, RZ, R38 ;  /* 0x000000ffff07b224 */ /* 0x000fe200078e0026 */
[----:B------:R2:W-:Y:S04]  /*af80*/  STL [R1+0x454], R21 ;  /* 0x0004541501007387 */ /* 0x0005e80000100800 */
[----:B------:R-:W-:Y:S04]  /*af90*/  STL [R1+0x458], R39 ;  /* 0x0004582701007387 */ /* 0x000fe80000100800 */
[----:B------:R4:W5:Y:S01]  /*afa0*/  @!P3 LDG.E.U16 R8, desc[UR20][R6.64] ;  /* 0x000000140608b981 */ /* 0x000962000c1e1500 */
[----:B---3--:R-:W-:-:S03]  /*afb0*/  LEA R20, P3, R36, R0, 0x3 ;  /* 0x0000000024147211 */ /* 0x008fc600078618ff */
[----:B------:R3:W-:Y:S01]  /*afc0*/  STL [R1+0x450], R38 ;  /* 0x0004502601007387 */ /* 0x0007e20000100800 */
[----:B--2---:R-:W-:-:S03]  /*afd0*/  LEA.HI.X.SX32 R21, R3, R2, 0x1, P3 ;  /* 0x0000000203157211 */ /* 0x004fc600018f0eff */
[----:B------:R2:W-:Y:S01]  /*afe0*/  STL [R1+0x44c], R20 ;  /* 0x00044c1401007387 */ /* 0x0005e20000100800 */
[----:B---3--:R-:W-:Y:S02]  /*aff0*/  IADD3 R38, P0, PT, R9, R0, RZ ;  /* 0x0000000009267210 */ /* 0x008fe40007f1e0ff */
[----:B------:R-:W-:Y:S02]  /*b000*/  PRMT R9, RZ, 0x7610, R9 ;  /* 0x00007610ff097816 */ /* 0x000fe40000000009 */
[----:B------:R-:W-:Y:S01]  /*b010*/  LEA.HI.X.SX32 R39, R5, R2, 0x1, P0 ;  /* 0x0000000205277211 */ /* 0x000fe200000f0eff */
[----:B------:R-:W-:Y:S01]  /*b020*/  STL [R1+0x444], R38 ;  /* 0x0004442601007387 */ /* 0x000fe20000100800 */
[----:B----4-:R-:W-:Y:S01]  /*b030*/  PRMT R6, RZ, 0x7610, R6 ;  /* 0x00007610ff067816 */ /* 0x010fe20000000006 */
[----:B------:R-:W-:Y:S02]  /*b040*/  IMAD.SHL.U32 R3, R36, 0x2, RZ ;  /* 0x0000000224037824 */ /* 0x000fe400078e00ff */
[----:B------:R3:W-:Y:S04]  /*b050*/  STL [R1+0x448], R21 ;  /* 0x0004481501007387 */ /* 0x0007e80000100800 */
[----:B------:R2:W5:Y:S01]  /*b060*/  @!P5 LDG.E.U16 R9, desc[UR20][R20.64] ;  /* 0x000000141409d981 */ /* 0x000562000c1e1500 */
[----:B------:R-:W-:-:S02]  /*b070*/  VIADD R5, R4, 0xffffffff ;  /* 0xffffffff04057836 */ /* 0x000fc40000000000 */
[C---:B------:R-:W-:Y:S02]  /*b080*/  VIADD R40, R4.reuse, 0x3f ;  /* 0x0000003f04287836 */ /* 0x040fe40000000000 */
[----:B--2---:R-:W-:Y:S02]  /*b090*/  @!P6 IMAD.MOV.U32 R20, RZ, RZ, R38 ;  /* 0x000000ffff14e224 */ /* 0x004fe400078e0026 */
[----:B---3--:R-:W-:Y:S01]  /*b0a0*/  @!P6 IMAD.MOV.U32 R21, RZ, RZ, R39 ;  /* 0x000000ffff15e224 */ /* 0x008fe200078e0027 */
[----:B------:R2:W-:Y:S04]  /*b0b0*/  STL [R1+0x440], R39 ;  /* 0x0004402701007387 */ /* 0x0005e80000100800 */
[----:B------:R3:W5:Y:S01]  /*b0c0*/  @!P6 LDG.E.U16 R6, desc[UR20][R20.64] ;  /* 0x000000141406e981 */ /* 0x000762000c1e1500 */
[-C--:B------:R-:W-:Y:S01]  /*b0d0*/  IADD3 R81, P6, PT, R3, R0.reuse, RZ ;  /* 0x0000000003517210 */ /* 0x080fe20007fde0ff */
[----:B------:R-:W-:Y:S01]  /*b0e0*/  VIADD R7, R4, 0xfffffffe ;  /* 0xfffffffe04077836 */ /* 0x000fe20000000000 */
[----:B--2---:R-:W-:-:S02]  /*b0f0*/  LEA R39, P0, R36, R0, 0x2 ;  /* 0x0000000024277211 */ /* 0x004fc400078010ff */
[-C--:B------:R-:W-:Y:S02]  /*b100*/  LEA.HI.X.SX32 R82, R36, R2.reuse, 0x1, P6 ;  /* 0x0000000224527211 */ /* 0x080fe400030f0eff */
[----:B------:R-:W-:Y:S02]  /*b110*/  ISETP.GE.U32.AND P6, PT, R5, 0x7fffffc0, PT ;  /* 0x7fffffc00500780c */ /* 0x000fe40003fc6070 */
[----:B-1----:R-:W-:Y:S02]  /*b120*/  LOP3.LUT R38, R84, 0x3f, RZ, 0xc0, !PT ;  /* 0x0000003f54267812 */ /* 0x002fe400078ec0ff */
[----:B------:R-:W-:Y:S02]  /*b130*/  ISETP.GT.AND P5, PT, R40, 0x3f, PT ;  /* 0x0000003f2800780c */ /* 0x000fe40003fa4270 */
[----:B---3--:R-:W-:Y:S02]  /*b140*/  LEA.HI.X.SX32 R20, R3, R2, 0x1, P0 ;  /* 0x0000000203147211 */ /* 0x008fe400000f0eff */
[----:B------:R-:W-:-:S02]  /*b150*/  ISETP.GE.U32.AND P3, PT, R7, 0x7fffffbf, PT ;  /* 0x7fffffbf0700780c */ /* 0x000fc40003f66070 */
[----:B------:R-:W-:Y:S01]  /*b160*/  PRMT R7, RZ, 0x7610, R7 ;  /* 0x00007610ff077816 */ /* 0x000fe20000000007 */
[----:B------:R-:W-:Y:S01]  /*b170*/  @!P1 IMAD.MOV.U32 R5, RZ, RZ, R20 ;  /* 0x000000ffff059224 */ /* 0x000fe200078e0014 */
[C---:B------:R-:W-:Y:S01]  /*b180*/  ISETP.LT.AND P0, PT, R38.reuse, R4, P5 ;  /* 0x000000042600720c */ /* 0x040fe20002f01270 */
[----:B------:R-:W-:Y:S01]  /*b190*/  @!P1 IMAD.MOV.U32 R4, RZ, RZ, R39 ;  /* 0x000000ffff049224 */ /* 0x000fe200078e0027 */
[----:B------:R1:W-:Y:S01]  /*b1a0*/  STL [R1+0x63c], R40 ;  /* 0x00063c2801007387 */ /* 0x0003e20000100800 */
[----:B------:R-:W-:-:S03]  /*b1b0*/  IMAD R38, R38, R37, RZ ;  /* 0x0000002526267224 */ /* 0x000fc600078e02ff */
[----:B------:R-:W-:Y:S01]  /*b1c0*/  STL [R1+0x434], R81 ;  /* 0x0004345101007387 */ /* 0x000fe20000100800 */
[----:B------:R-:W-:-:S03]  /*b1d0*/  @!P6 IMAD.MOV.U32 R21, RZ, RZ, R2 ;  /* 0x000000ffff15e224 */ /* 0x000fc600078e0002 */
[----:B------:R2:W-:Y:S04]  /*b1e0*/  STL [R1+0x43c], R39 ;  /* 0x00043c2701007387 */ /* 0x0005e80000100800 */
[----:B------:R-:W-:Y:S01]  /*b1f0*/  STL [R1+0x430], R82 ;  /* 0x0004305201007387 */ /* 0x000fe20000100800 */
[----:B-1----:R-:W-:-:S03]  /*b200*/  IMAD R40, R120, UR7, RZ ;  /* 0x0000000778287c24 */ /* 0x002fc6000f8e02ff */
[----:B------:R1:W5:Y:S04]  /*b210*/  @!P1 LDG.E.U16 R7, desc[UR20][R4.64] ;  /* 0x0000001404079981 */ /* 0x000368000c1e1500 */
[----:B------:R3:W-:Y:S01]  /*b220*/  STL [R1+0x438], R20 ;  /* 0x0004381401007387 */ /* 0x0007e20000100800 */
[----:B--2---:R-:W-:Y:S02]  /*b230*/  LEA R39, P1, R38, UR18, 0x1 ;  /* 0x0000001226277c11 */ /* 0x004fe4000f8208ff */
[----:B-1----:R-:W-:Y:S01]  /*b240*/  PRMT R5, RZ, 0x7610, R5 ;  /* 0x00007610ff057816 */ /* 0x002fe20000000005 */
[----:B---3--:R-:W-:Y:S01]  /*b250*/  @!P6 IMAD.MOV.U32 R20, RZ, RZ, R0 ;  /* 0x000000ffff14e224 */ /* 0x008fe200078e0000 */
[----:B------:R-:W-:Y:S01]  /*b260*/  SHF.R.S32.HI R3, RZ, 0x6, R84 ;  /* 0x00000006ff037819 */ /* 0x000fe20000011454 */
[----:B------:R-:W-:-:S04]  /*b270*/  @!UP1 UIADD3 UR4, UPT, UPT, -UR4, 0x100000, URZ ;  /* 0x0010000004049890 */ /* 0x000fc8000fffe1ff */
[----:B------:R-:W-:Y:S02]  /*b280*/  @!UP1 USHF.L.U32 UR5, UR4, 0xb, URZ ;  /* 0x0000000b04059899 */ /* 0x000fe400080006ff */
[----:B------:R-:W-:Y:S01]  /*b290*/  @!UP1 USHF.L.U32 UR4, UR4, 0x1, URZ ;  /* 0x0000000104049899 */ /* 0x000fe200080006ff */
[----:B------:R1:W5:Y:S01]  /*b2a0*/  @!P6 LDG.E.U16 R5, desc[UR20][R20.64] ;  /* 0x000000141405e981 */ /* 0x000362000c1e1500 */
[----:B------:R-:W-:Y:S01]  /*b2b0*/  SGXT R3, R3, 0x1 ;  /* 0x000000010303781a */ /* 0x000fe20000000200 */
[----:B------:R-:W-:Y:S01]  /*b2c0*/  IMAD.SHL.U32 R41, R84, 0x2, RZ ;  /* 0x0000000254297824 */ /* 0x000fe200078e00ff */
[----:B------:R-:W-:Y:S01]  /*b2d0*/  PRMT R4, RZ, 0x7610, R4 ;  /* 0x00007610ff047816 */ /* 0x000fe20000000004 */
[----:B------:R-:W-:Y:S01]  /*b2e0*/  VOTEU.ALL UP1, P2 ;  /* 0x0000000000ff7886 */ /* 0x000fe20001020000 */
[----:B-1----:R-:W-:Y:S01]  /*b2f0*/  LEA R20, P6, R40, R39, 0x1 ;  /* 0x0000002728147211 */ /* 0x002fe200078c08ff */
[----:B------:R-:W-:Y:S01]  /*b300*/  @!P3 IMAD.MOV.U32 R21, RZ, RZ, R82 ;  /* 0x000000ffff15b224 */ /* 0x000fe200078e0052 */
[----:B------:R-:W-:-:S04]  /*b310*/  LOP3.LUT R3, R3, 0x90, RZ, 0xc0, !PT ;  /* 0x0000009003037812 */ /* 0x000fc800078ec0ff */
[----:B------:R0:W1:Y:S01]  /*b320*/  @!UP1 SYNCS.EXCH.64 URZ, [UR9+0x10008], UR4 ;  /* 0x0100080409ff95b2 */ /* 0x0000620008000100 */
[----:B------:R2:W-:Y:S01]  /*b330*/  STL [R1+0x518], R20 ;  /* 0x0005181401007387 */ /* 0x0005e20000100800 */
[----:B------:R-:W-:Y:S01]  /*b340*/  LOP3.LUT R3, R3, 0x7e, R41, 0x78, !PT ;  /* 0x0000007e03037812 */ /* 0x000fe200078e7829 */
[----:B------:R-:W-:Y:S01]  /*b350*/  IMAD R41, R121, UR7, RZ ;  /* 0x0000000779297c24 */ /* 0x000fe2000f8e02ff */
[----:B------:R-:W-:Y:S01]  /*b360*/  LEA.HI.X.SX32 R38, R38, UR19, 0x1, P1 ;  /* 0x0000001326267c11 */ /* 0x000fe200088f0eff */
[----:B--2---:R-:W-:-:S05]  /*b370*/  @!P3 IMAD.MOV.U32 R20, RZ, RZ, R81 ;  /* 0x000000ffff14b224 */ /* 0x004fca00078e0051 */
[----:B------:R0:W5:Y:S01]  /*b380*/  @!P3 LDG.E.U16 R4, desc[UR20][R20.64] ;  /* 0x000000141404b981 */ /* 0x000162000c1e1500 */
[----:B------:R-:W-:Y:S05]  /*b390*/  @!P5 BRA `(.L_x_6) ;  /* 0x000000000084d947 */ /* 0x000fea0003800000 */
[----:B-----5:R-:W-:Y:S02]  /*b3a0*/  PRMT R4, R5, 0x5410, R4 ;  /* 0x0000541005047816 */ /* 0x020fe40000000004 */
[----:B------:R-:W-:Y:S02]  /*b3b0*/  PRMT R5, R7, 0x5410, R6 ;  /* 0x0000541007057816 */ /* 0x000fe40000000006 */
[----:B------:R-:W-:Y:S02]  /*b3c0*/  PRMT R6, R9, 0x5410, R8 ;  /* 0x0000541009067816 */ /* 0x000fe40000000008 */
[----:B------:R-:W-:Y:S02]  /*b3d0*/  PRMT R7, R11, 0x5410, R10 ;  /* 0x000054100b077816 */ /* 0x000fe4000000000a */
[----:B------:R-:W-:Y:S02]  /*b3e0*/  PRMT R8, R13, 0x5410, R12 ;  /* 0x000054100d087816 */ /* 0x000fe4000000000c */
[----:B------:R-:W-:-:S02]  /*b3f0*/  PRMT R9, R15, 0x5410, R14 ;  /* 0x000054100f097816 */ /* 0x000fc4000000000e */
[----:B------:R-:W-:Y:S02]  /*b400*/  PRMT R10, R17, 0x5410, R16 ;  /* 0x00005410110a7816 */ /* 0x000fe40000000010 */
        /* <DEDUP_REMOVED lines=9> */
[----:B0-----:R-:W-:Y:S02]  /*b4a0*/  PRMT R20, R74, 0x5410, R72 ;  /* 0x000054104a147816 */ /* 0x001fe40000000048 */
        /* <DEDUP_REMOVED lines=14> */
[----:B------:R-:W-:-:S04]  /*b590*/  PRMT R35, R42, 0x5410, R35 ;  /* 0x000054102a237816 */ /* 0x000fc80000000023 */
[----:B------:R2:W-:Y:S03]  /*b5a0*/  STTM.x32 tmem[UR10+0x100], R4 ;  /* 0x00010004000079ed */ /* 0x0005e600082c000a */
.L_x_6:
[----:B--2--5:R-:W2:Y:S04]  /*b5b0*/  LDL.LU R4, [R1+0x4] ;  /* 0x0000040001047983 */ /* 0x024ea80000300800 */
[----:B------:R-:W3:Y:S04]  /*b5c0*/  LDL.LU R5, [R1] ;  /* 0x0000000001057983 */ /* 0x000ee80000300800 */
[----:B------:R-:W4:Y:S01]  /*b5d0*/  LDL R6, [R1+0x518] ;  /* 0x0005180001067983 */ /* 0x000f220000100800 */
[----:B------:R-:W0:Y:S01]  /*b5e0*/  FENCE.VIEW.ASYNC.T ;  /* 0x00000000000073c6 */ /* 0x000e220000000200 */
[----:B------:R-:W-:-:S02]  /*b5f0*/  LEA R13, P1, R41, R39, 0x1 ;  /* 0x00000027290d7211 */ /* 0x000fc400078208ff */
[----:B------:R-:W4:Y:S01]  /*b600*/  LDL.LU R9, [R1+0xc] ;  /* 0x00000c0001097983 */ /* 0x000f220000300800 */
[----:B------:R-:W-:Y:S02]  /*b610*/  PRMT R118, RZ, 0x7610, R118 ;  /* 0x00007610ff767816 */ /* 0x000fe40000000076 */
[-C--:B------:R-:W-:Y:S01]  /*b620*/  LEA.HI.X.SX32 R7, R40, R38.reuse, 0x1, P6 ;  /* 0x0000002628077211 */ /* 0x080fe200030f0eff */
[----:B01----:R-:W-:Y:S01]  /*b630*/  BAR.SYNC.DEFER_BLOCKING 0x0 ;  /* 0x0000000000007b1d */ /* 0x003fe20000010000 */
[----:B------:R-:W-:Y:S02]  /*b640*/  LEA.HI.X.SX32 R21, R41, R38, 0x1, P1 ;  /* 0x0000002629157211 */ /* 0x000fe400008f0eff */
[----:B------:R-:W-:-:S03]  /*b650*/  PRMT R8, RZ, 0x7610, R8 ;  /* 0x00007610ff087816 */ /* 0x000fc60000000008 */
[----:B------:R-:W4:Y:S04]  /*b660*/  LDL.LU R17, [R1+0x8] ;  /* 0x0000080001117983 */ /* 0x000f280000300800 */
[----:B------:R-:W-:Y:S04]  /*b670*/  STL [R1+0x654], R37 ;  /* 0x0006542501007387 */ /* 0x000fe80000100800 */
[----:B------:R-:W-:Y:S04]  /*b680*/  STL [R1+0x650], R36 ;  /* 0x0006502401007387 */ /* 0x000fe80000100800 */
[----:B------:R-:W-:Y:S04]  /*b690*/  STL [R1+0x64c], R2 ;  /* 0x00064c0201007387 */ /* 0x000fe80000100800 */
[----:B------:R-:W-:Y:S04]  /*b6a0*/  STL [R1+0x648], R0 ;  /* 0x0006480001007387 */ /* 0x000fe80000100800 */
[----:B------:R0:W-:Y:S04]  /*b6b0*/  STL [R1+0x34], R7 ;  /* 0x0000340701007387 */ /* 0x0001e80000100800 */
[----:B------:R-:W-:Y:S04]  /*b6c0*/  STL [R1+0x54], R13 ;  /* 0x0000540d01007387 */ /* 0x000fe80000100800 */
[----:B------:R-:W4:Y:S04]  /*b6d0*/  LDL.LU R20, [R1+0x14] ;  /* 0x0000140001147983 */ /* 0x000f280000300800 */
[----:B------:R-:W4:Y:S01]  /*b6e0*/  LDL.LU R19, [R1+0x10] ;  /* 0x0000100001137983 */ /* 0x000f220000300800 */
[----:B------:R-:W-:-:S02]  /*b6f0*/  PRMT R97, RZ, 0x7610, R97 ;  /* 0x00007610ff617816 */ /* 0x000fc40000000061 */
[----:B------:R-:W-:Y:S01]  /*b700*/  PRMT R12, RZ, 0x7610, R12 ;  /* 0x00007610ff0c7816 */ /* 0x000fe2000000000c */
[----:B--2---:R-:W-:Y:S02]  /*b710*/  IMAD R4, R4, UR7, RZ ;  /* 0x0000000704047c24 */ /* 0x004fe4000f8e02ff */
[----:B---3--:R-:W-:Y:S01]  /*b720*/  IMAD R5, R5, UR7, RZ ;  /* 0x0000000705057c24 */ /* 0x008fe2000f8e02ff */
[----:B----4-:R1:W2:Y:S02]  /*b730*/  @P0 LDG.E.U16 R118, desc[UR20][R6.64] ;  /* 0x0000001406760981 */ /* 0x0102a4000c1e1500 */
[----:B-1----:R-:W-:Y:S02]  /*b740*/  @P0 IMAD.MOV.U32 R6, RZ, RZ, R13 ;  /* 0x000000ffff060224 */ /* 0x002fe400078e000d */
[----:B0-----:R-:W-:-:S05]  /*b750*/  @P0 IMAD.MOV.U32 R7, RZ, RZ, R21 ;  /* 0x000000ffff070224 */ /* 0x001fca00078e0015 */
[----:B------:R0:W3:Y:S01]  /*b760*/  @P0 LDG.E.U16 R8, desc[UR20][R6.64] ;  /* 0x0000001406080981 */ /* 0x0000e2000c1e1500 */
[----:B------:R-:W-:-:S03]  /*b770*/  LEA R18, P1, R4, R39, 0x1 ;  /* 0x0000002704127211 */ /* 0x000fc600078208ff */
[----:B------:R-:W-:Y:S01]  /*b780*/  STL [R1+0x50], R21 ;  /* 0x0000501501007387 */ /* 0x000fe20000100800 */
[----:B------:R-:W-:Y:S01]  /*b790*/  LEA.HI.X.SX32 R4, R4, R38, 0x1, P1 ;  /* 0x0000002604047211 */ /* 0x000fe200008f0eff */
[----:B0-----:R-:W-:Y:S02]  /*b7a0*/  IMAD R6, R9, UR7, RZ ;  /* 0x0000000709067c24 */ /* 0x001fe4000f8e02ff */
[----:B---3--:R0:W-:Y:S04]  /*b7b0*/  STL [R1+0x24], R8 ;  /* 0x0000240801007387 */ /* 0x0081e80000100800 */
[----:B------:R-:W-:Y:S01]  /*b7c0*/  STL [R1+0x74], R18 ;  /* 0x0000741201007387 */ /* 0x000fe20000100800 */
[----:B0-----:R-:W-:-:S04]  /*b7d0*/  LEA R8, P3, R5, R39, 0x1 ;  /* 0x0000002705087211 */ /* 0x001fc800078608ff */
[----:B------:R-:W-:Y:S01]  /*b7e0*/  LEA.HI.X.SX32 R9, R5, R38, 0x1, P3 ;  /* 0x0000002605097211 */ /* 0x000fe200018f0eff */
[----:B------:R-:W-:Y:S01]  /*b7f0*/  STL [R1+0x94], R8 ;  /* 0x0000940801007387 */ /* 0x000fe20000100800 */
[----:B------:R-:W-:-:S03]  /*b800*/  @P0 IMAD.MOV.U32 R5, RZ, RZ, R4 ;  /* 0x000000ffff050224 */ /* 0x000fc600078e0004 */
[----:B------:R0:W-:Y:S04]  /*b810*/  STL [R1+0x70], R4 ;  /* 0x0000700401007387 */ /* 0x0001e80000100800 */
[----:B------:R-:W3:Y:S01]  /*b820*/  @P0 LDG.E.U16 R12, desc[UR20][R8.64] ;  /* 0x00000014080c0981 */ /* 0x000ee2000c1e1500 */
[----:B------:R-:W-:-:S03]  /*b830*/  LEA R7, P1, R6, R39, 0x1 ;  /* 0x0000002706077211 */ /* 0x000fc600078208ff */
[----:B------:R-:W4:Y:S01]  /*b840*/  LDL.LU R13, [R1+0x2c] ;  /* 0x00002c00010d7983 */ /* 0x000f220000300800 */
[----:B0-----:R-:W-:-:S05]  /*b850*/  @P0 IMAD.MOV.U32 R4, RZ, RZ, R18 ;  /* 0x000000ffff040224 */ /* 0x001fca00078e0012 */
[----:B------:R0:W2:Y:S01]  /*b860*/  @P0 LDG.E.U16 R97, desc[UR20][R4.64] ;  /* 0x0000001404610981 */ /* 0x0000a2000c1e1500 */
[----:B------:R-:W-:Y:S01]  /*b870*/  LEA.HI.X.SX32 R6, R6, R38, 0x1, P1 ;  /* 0x0000002606067211 */ /* 0x000fe200008f0eff */
[----:B0-----:R-:W-:-:S05]  /*b880*/  IMAD R4, R17, UR7, RZ ;  /* 0x0000000711047c24 */ /* 0x001fca000f8e02ff */
[----:B------:R-:W-:Y:S01]  /*b890*/  LEA R18, P3, R4, R39, 0x1 ;  /* 0x0000002704127211 */ /* 0x000fe200078608ff */
[----:B------:R-:W-:Y:S01]  /*b8a0*/  IMAD R5, R20, UR7, RZ ;  /* 0x0000000714057c24 */ /* 0x000fe2000f8e02ff */
[----:B------:R-:W-:Y:S02]  /*b8b0*/  PRMT R115, RZ, 0x7610, R115 ;  /* 0x00007610ff737816 */ /* 0x000fe40000000073 */
[----:B------:R-:W-:Y:S02]  /*b8c0*/  LEA.HI.X.SX32 R20, R4, R38, 0x1, P3 ;  /* 0x0000002604147211 */ /* 0x000fe400018f0eff */
[----:B------:R-:W-:Y:S01]  /*b8d0*/  PRMT R16, RZ, 0x7610, R16 ;  /* 0x00007610ff107816 */ /* 0x000fe20000000010 */
[----:B--2---:R-:W-:Y:S04]  /*b8e0*/  STL [R1+0x798], R97 ;  /* 0x0007986101007387 */ /* 0x004fe80000100800 */
[----:B------:R-:W-:Y:S04]  /*b8f0*/  STL [R1+0x90], R9 ;  /* 0x0000900901007387 */ /* 0x000fe80000100800 */
[----:B------:R-:W2:Y:S04]  /*b900*/  LDL.LU R17, [R1+0x28] ;  /* 0x0000280001117983 */ /* 0x000ea80000300800 */
[----:B---3--:R0:W-:Y:S04]  /*b910*/  STL [R1+0x20], R12 ;  /* 0x0000200c01007387 */ /* 0x0081e80000100800 */
[----:B0-----:R-:W3:Y:S04]  /*b920*/  LDL.LU R12, [R1+0x38] ;  /* 0x00003800010c7983 */ /* 0x001ee80000300800 */
[----:B------:R0:W-:Y:S04]  /*b930*/  STL [R1+0xb4], R7 ;  /* 0x0000b40701007387 */ /* 0x0001e80000100800 */
[----:B------:R-:W-:Y:S01]  /*b940*/  STL [R1+0xd4], R18 ;  /* 0x0000d41201007387 */ /* 0x000fe20000100800 */
[----:B0-----:R-:W-:-:S03]  /*b950*/  @P0 LOP3.LUT R7, R7, R6, RZ, 0x3c, !PT ;  /* 0x0000000607070212 */ /* 0x001fc600078e3cff */
[----:B------:R0:W-:Y:S02]  /*b960*/  STL [R1+0xb0], R6 ;  /* 0x0000b00601007387 */ /* 0x0001e40000100800 */
[----:B0-----:R-:W-:-:S04]  /*b970*/  @P0 LOP3.LUT R6, R7, R6, RZ, 0x3c, !PT ;  /* 0x0000000607060212 */ /* 0x001fc800078e3cff */
[----:B------:R-:W-:-:S05]  /*b980*/  @P0 LOP3.LUT R7, R7, R6, RZ, 0x3c, !PT ;  /* 0x0000000607070212 */ /* 0x000fca00078e3cff */
[----:B------:R0:W2:Y:S02]  /*b990*/  @P0 LDG.E.U16 R115, desc[UR20][R6.64] ;  /* 0x0000001406730981 */ /* 0x0000a4000c1e1500 */
[----:B0-----:R-:W-:Y:S02]  /*b9a0*/  @P0 IMAD.MOV.U32 R6, RZ, RZ, R18 ;  /* 0x000000ffff060224 */ /* 0x001fe400078e0012 */
[----:B------:R-:W-:-:S05]  /*b9b0*/  @P0 IMAD.MOV.U32 R7, RZ, RZ, R20 ;  /* 0x000000ffff070224 */ /* 0x000fca00078e0014 */
[----:B------:R0:W3:Y:S01]  /*b9c0*/  @P0 LDG.E.U16 R16, desc[UR20][R6.64] ;  /* 0x0000001406100981 */ /* 0x0000e2000c1e1500 */
[----:B------:R-:W-:Y:S01]  /*b9d0*/  LEA R8, P1, R5, R39, 0x1 ;  /* 0x0000002705087211 */ /* 0x000fe200078208ff */
[----:B------:R-:W-:Y:S02]  /*b9e0*/  IMAD R4, R19, UR7, RZ ;  /* 0x0000000713047c24 */ /* 0x000fe4000f8e02ff */
[----:B------:R-:W4:Y:S04]  /*b9f0*/  LDL.LU R19, [R1+0x30] ;  /* 0x0000300001137983 */ /* 0x000f280000300800 */
[----:B------:R1:W-:Y:S01]  /*ba00*/  STL [R1+0xd0], R20 ;  /* 0x0000d01401007387 */ /* 0x0003e20000100800 */
[----:B------:R-:W-:Y:S01]  /*ba10*/  PRMT R96, RZ, 0x7610, R96 ;  /* 0x00007610ff607816 */ /* 0x000fe20000000060 */
[----:B0-----:R-:W-:Y:S01]  /*ba20*/  @P0 IMAD.MOV.U32 R6, RZ, RZ, R8 ;  /* 0x000000ffff060224 */ /* 0x001fe200078e0008 */
[----:B-1----:R-:W-:-:S05]  /*ba30*/  LEA.HI.X.SX32 R20, R5, R38, 0x1, P1 ;  /* 0x0000002605147211 */ /* 0x002fca00008f0eff */
[----:B------:R-:W-:Y:S01]  /*ba40*/  @P0 IMAD.MOV.U32 R7, RZ, RZ, R20 ;  /* 0x000000ffff070224 */ /* 0x000fe200078e0014 */
[----:B------:R-:W-:-:S04]  /*ba50*/  PRMT R15, RZ, 0x7610, R15 ;  /* 0x00007610ff0f7816 */ /* 0x000fc8000000000f */
[----:B------:R0:W4:Y:S04]  /*ba60*/  @P0 LDG.E.U16 R96, desc[UR20][R6.64] ;  /* 0x0000001406600981 */ /* 0x000128000c1e1500 */
[----:B--2---:R-:W-:Y:S04]  /*ba70*/  STL [R1+0x794], R115 ;  /* 0x0007947301007387 */ /* 0x004fe80000100800 */
[----:B---3--:R1:W-:Y:S02]  /*ba80*/  STL [R1+0x1c], R16 ;  /* 0x00001c1001007387 */ /* 0x0083e40000100800 */
[----:B-1----:R-:W-:-:S04]  /*ba90*/  LEA R16, P3, R4, R39, 0x1 ;  /* 0x0000002704107211 */ /* 0x002fc800078608ff */
[----:B------:R-:W-:Y:S01]  /*baa0*/  LEA.HI.X.SX32 R18, R4, R38, 0x1, P3 ;  /* 0x0000002604127211 */ /* 0x000fe200018f0eff */
[----:B0-----:R-:W-:-:S04]  /*bab0*/  @P0 IMAD.MOV.U32 R6, RZ, RZ, R16 ;  /* 0x000000ffff060224 */ /* 0x001fc800078e0010 */
[----:B------:R-:W-:-:S05]  /*bac0*/  @P0 IMAD.MOV.U32 R7, RZ, RZ, R18 ;  /* 0x000000ffff070224 */ /* 0x000fca00078e0012 */
[----:B------:R0:W2:Y:S01]  /*bad0*/  @P0 LDG.E.U16 R15, desc[UR20][R6.64] ;  /* 0x00000014060f0981 */ /* 0x0000a2000c1e1500 */
[----:B----4-:R-:W-:-:S03]  /*bae0*/  IMAD R5, R13, UR7, RZ ;  /* 0x000000070d057c24 */ /* 0x010fc6000f8e02ff */
[----:B------:R1:W-:Y:S01]  /*baf0*/  STL [R1+0xf4], R8 ;  /* 0x0000f40801007387 */ /* 0x0003e20000100800 */
[----:B------:R-:W-:-:S03]  /*bb00*/  IMAD R4, R17, UR7, RZ ;  /* 0x0000000711047c24 */ /* 0x000fc6000f8e02ff */
[----:B------:R-:W-:Y:S04]  /*bb10*/  STL [R1+0x114], R16 ;  /* 0x0001141001007387 */ /* 0x000fe80000100800 */
[----:B------:R-:W-:Y:S01]  /*bb20*/  STL [R1+0xf0], R20 ;  /* 0x0000f01401007387 */ /* 0x000fe20000100800 */
[----:B-1----:R-:W-:-:S03]  /*bb30*/  LEA R8, P1, R5, R39, 0x1 ;  /* 0x0000002705087211 */ /* 0x002fc600078208ff */
[----:B------:R-:W3:Y:S04]  /*bb40*/  LDL.LU R13, [R1+0x40] ;  /* 0x00004000010d7983 */ /* 0x000ee80000300800 */
[----:B------:R-:W-:Y:S04]  /*bb50*/  STL [R1+0x790], R96 ;  /* 0x0007906001007387 */ /* 0x000fe80000100800 */
[----:B------:R1:W-:Y:S04]  /*bb60*/  STL [R1+0x110], R18 ;  /* 0x0001101201007387 */ /* 0x0003e80000100800 */
[----:B------:R-:W4:Y:S04]  /*bb70*/  LDL.LU R17, [R1+0x3c] ;  /* 0x00003c0001117983 */ /* 0x000f280000300800 */
[----:B------:R-:W-:Y:S01]  /*bb80*/  STL [R1+0x134], R8 ;  /* 0x0001340801007387 */ /* 0x000fe20000100800 */
[----:B-1----:R-:W-:Y:S01]  /*bb90*/  LEA.HI.X.SX32 R18, R5, R38, 0x1, P1 ;  /* 0x0000002605127211 */ /* 0x002fe200008f0eff */
[----:B0-----:R-:W-:Y:S01]  /*bba0*/  @P0 IMAD.MOV.U32 R6, RZ, RZ, R8 ;  /* 0x000000ffff060224 */ /* 0x001fe200078e0008 */
[----:B------:R-:W-:-:S03]  /*bbb0*/  PRMT R112, RZ, 0x7610, R112 ;  /* 0x00007610ff707816 */ /* 0x000fc60000000070 */
[----:B------:R-:W-:Y:S01]  /*bbc0*/  @P0 IMAD.MOV.U32 R7, RZ, RZ, R18 ;  /* 0x000000ffff070224 */ /* 0x000fe200078e0012 */
[----:B------:R-:W-:-:S04]  /*bbd0*/  PRMT R14, RZ, 0x7610, R14 ;  /* 0x00007610ff0e7816 */ /* 0x000fc8000000000e */
[----:B------:R0:W3:Y:S04]  /*bbe0*/  @P0 LDG.E.U16 R112, desc[UR20][R6.64] ;  /* 0x0000001406700981 */ /* 0x0000e8000c1e1500 */
[----:B--2---:R1:W-:Y:S02]  /*bbf0*/  STL [R1+0x18], R15 ;  /* 0x0000180f01007387 */ /* 0x0043e40000100800 */
[----:B-1----:R-:W-:-:S04]  /*bc00*/  LEA R15, P3, R4, R39, 0x1 ;  /* 0x00000027040f7211 */ /* 0x002fc800078608ff */
[----:B------:R-:W-:Y:S01]  /*bc10*/  LEA.HI.X.SX32 R16, R4, R38, 0x1, P3 ;  /* 0x0000002604107211 */ /* 0x000fe200018f0eff */
[----:B0-----:R-:W-:-:S04]  /*bc20*/  @P0 IMAD.MOV.U32 R6, RZ, RZ, R15 ;  /* 0x000000ffff060224 */ /* 0x001fc800078e000f */
[----:B------:R-:W-:-:S05]  /*bc30*/  @P0 IMAD.MOV.U32 R7, RZ, RZ, R16 ;  /* 0x000000ffff070224 */ /* 0x000fca00078e0010 */
[----:B------:R0:W2:Y:S01]  /*bc40*/  @P0 LDG.E.U16 R14, desc[UR20][R6.64] ;  /* 0x00000014060e0981 */ /* 0x0000a2000c1e1500 */
[----:B------:R-:W-:-:S03]  /*bc50*/  IMAD R5, R12, UR7, RZ ;  /* 0x000000070c057c24 */ /* 0x000fc6000f8e02ff */
[----:B------:R-:W-:Y:S02]  /*bc60*/  STL [R1+0x154], R15 ;  /* 0x0001540f01007387 */ /* 0x000fe40000100800 */
[----:B------:R-:W-:Y:S02]  /*bc70*/  LEA R8, P1, R5, R39, 0x1 ;  /* 0x0000002705087211 */ /* 0x000fe400078208ff */
[----:B------:R1:W-:Y:S01]  /*bc80*/  STL [R1+0x130], R18 ;  /* 0x0001301201007387 */ /* 0x0003e20000100800 */
[----:B------:R-:W-:-:S03]  /*bc90*/  IMAD R4, R19, UR7, RZ ;  /* 0x0000000713047c24 */ /* 0x000fc6000f8e02ff */
[----:B------:R-:W2:Y:S04]  /*bca0*/  LDL.LU R12, [R1+0x48] ;  /* 0x00004800010c7983 */ /* 0x000ea80000300800 */
[----:B-1----:R-:W2:Y:S04]  /*bcb0*/  LDL.LU R18, [R1+0x44] ;  /* 0x0000440001127983 */ /* 0x002ea80000300800 */
[----:B------:R1:W-:Y:S04]  /*bcc0*/  STL [R1+0x150], R16 ;  /* 0x0001501001007387 */ /* 0x0003e80000100800 */
[----:B---3--:R-:W-:Y:S04]  /*bcd0*/  STL [R1+0x78c], R112 ;  /* 0x00078c7001007387 */ /* 0x008fe80000100800 */
[----:B------:R-:W-:Y:S01]  /*bce0*/  STL [R1+0x174], R8 ;  /* 0x0001740801007387 */ /* 0x000fe20000100800 */
[----:B------:R-:W-:Y:S01]  /*bcf0*/  LEA R15, P3, R4, R39, 0x1 ;  /* 0x00000027040f7211 */ /* 0x000fe200078608ff */
[----:B0-----:R-:W-:Y:S01]  /*bd00*/  @P0 IMAD.MOV.U32 R6, RZ, RZ, R8 ;  /* 0x000000ffff060224 */ /* 0x001fe200078e0008 */
[----:B------:R-:W-:-:S02]  /*bd10*/  PRMT R95, RZ, 0x7610, R95 ;  /* 0x00007610ff5f7816 */ /* 0x000fc4000000005f */
[-C--:B-1----:R-:W-:Y:S01]  /*bd20*/  LEA.HI.X.SX32 R16, R4, R38.reuse, 0x1, P3 ;  /* 0x0000002604107211 */ /* 0x082fe200018f0eff */
[----:B----4-:R-:W-:Y:S01]  /*bd30*/  IMAD R4, R17, UR7, RZ ;  /* 0x0000000711047c24 */ /* 0x010fe2000f8e02ff */
[----:B------:R-:W-:Y:S02]  /*bd40*/  PRMT R10, RZ, 0x7610, R10 ;  /* 0x00007610ff0a7816 */ /* 0x000fe4000000000a */
[----:B------:R-:W-:Y:S02]  /*bd50*/  PRMT R109, RZ, 0x7610, R109 ;  /* 0x00007610ff6d7816 */ /* 0x000fe4000000006d */
[----:B------:R-:W-:Y:S01]  /*bd60*/  PRMT R11, RZ, 0x7610, R11 ;  /* 0x00007610ff0b7816 */ /* 0x000fe2000000000b */
[----:B--2---:R0:W-:Y:S02]  /*bd70*/  STL [R1+0x14], R14 ;  /* 0x0000140e01007387 */ /* 0x0041e40000100800 */
[----:B0-----:R-:W-:Y:S01]  /*bd80*/  LEA.HI.X.SX32 R14, R5, R38, 0x1, P1 ;  /* 0x00000026050e7211 */ /* 0x001fe200008f0eff */
[----:B------:R-:W-:-:S04]  /*bd90*/  IMAD R5, R13, UR7, RZ ;  /* 0x000000070d057c24 */ /* 0x000fc8000f8e02ff */
[----:B------:R-:W-:Y:S01]  /*bda0*/  @P0 IMAD.MOV.U32 R7, RZ, RZ, R14 ;  /* 0x000000ffff070224 */ /* 0x000fe200078e000e */
[C---:B------:R-:W-:Y:S01]  /*bdb0*/  LEA R8, P1, R5.reuse, R39, 0x1 ;  /* 0x0000002705087211 */ /* 0x040fe200078208ff */
[----:B------:R0:W-:Y:S04]  /*bdc0*/  STL [R1+0x1a8], R15 ;  /* 0x0001a80f01007387 */ /* 0x0001e80000100800 */
[----:B------:R1:W2:Y:S01]  /*bdd0*/  @P0 LDG.E.U16 R95, desc[UR20][R6.64] ;  /* 0x00000014065f0981 */ /* 0x0002a2000c1e1500 */
[----:B------:R-:W-:-:S03]  /*bde0*/  LEA.HI.X.SX32 R17, R5, R38, 0x1, P1 ;  /* 0x0000002605117211 */ /* 0x000fc600008f0eff */
[----:B------:R3:W-:Y:S04]  /*bdf0*/  STL [R1+0x170], R14 ;  /* 0x0001700e01007387 */ /* 0x0007e80000100800 */
[----:B------:R-:W4:Y:S01]  /*be00*/  LDL.LU R13, [R1+0x58] ;  /* 0x00005800010d7983 */ /* 0x000f220000300800 */
[----:B-1----:R-:W-:Y:S02]  /*be10*/  @P0 IMAD.MOV.U32 R6, RZ, RZ, R15 ;  /* 0x000000ffff060224 */ /* 0x002fe400078e000f */
[----:B------:R-:W-:Y:S01]  /*be20*/  @P0 IMAD.MOV.U32 R7, RZ, RZ, R16 ;  /* 0x000000ffff070224 */ /* 0x000fe200078e0010 */
[----:B0-----:R-:W-:Y:S01]  /*be30*/  LEA R15, P3, R4, R39, 0x1 ;  /* 0x00000027040f7211 */ /* 0x001fe200078608ff */
[----:B---3--:R-:W3:Y:S04]  /*be40*/  LDL.LU R14, [R1+0x4c] ;  /* 0x00004c00010e7983 */ /* 0x008ee80000300800 */
[----:B------:R0:W3:Y:S04]  /*be50*/  @P0 LDG.E.U16 R10, desc[UR20][R6.64] ;  /* 0x00000014060a0981 */ /* 0x0000e8000c1e1500 */
[----:B------:R1:W-:Y:S01]  /*be60*/  STL [R1+0x1a4], R16 ;  /* 0x0001a41001007387 */ /* 0x0003e20000100800 */
[----:B0-----:R-:W-:-:S02]  /*be70*/  @P0 IMAD.MOV.U32 R6, RZ, RZ, R8 ;  /* 0x000000ffff060224 */ /* 0x001fc400078e0008 */
[----:B------:R-:W-:Y:S01]  /*be80*/  @P0 IMAD.MOV.U32 R7, RZ, RZ, R17 ;  /* 0x000000ffff070224 */ /* 0x000fe200078e0011 */
[----:B-1----:R-:W-:-:S04]  /*be90*/  LEA.HI.X.SX32 R16, R4, R38, 0x1, P3 ;  /* 0x0000002604107211 */ /* 0x002fc800018f0eff */
[----:B------:R0:W4:Y:S02]  /*bea0*/  @P0 LDG.E.U16 R109, desc[UR20][R6.64] ;  /* 0x00000014066d0981 */ /* 0x000124000c1e1500 */
[----:B0-----:R-:W-:Y:S02]  /*beb0*/  @P0 IMAD.MOV.U32 R6, RZ, RZ, R15 ;  /* 0x000000ffff060224 */ /* 0x001fe400078e000f */
[----:B------:R-:W-:-:S05]  /*bec0*/  @P0 IMAD.MOV.U32 R7, RZ, RZ, R16 ;  /* 0x000000ffff070224 */ /* 0x000fca00078e0010 */
[----:B------:R-:W4:Y:S01]  /*bed0*/  @P0 LDG.E.U16 R11, desc[UR20][R6.64] ;  /* 0x00000014060b0981 */ /* 0x000f22000c1e1500 */
[----:B------:R-:W-:Y:S02]  /*bee0*/  IMAD R5, R12, UR7, RZ ;  /* 0x000000070c057c24 */ /* 0x000fe4000f8e02ff */
[----:B------:R-:W-:Y:S01]  /*bef0*/  IMAD R4, R18, UR7, RZ ;  /* 0x0000000712047c24 */ /* 0x000fe2000f8e02ff */
[----:B------:R-:W-:Y:S02]  /*bf00*/  PRMT R94, RZ, 0x7610, R94 ;  /* 0x00007610ff5e7816 */ /* 0x000fe4000000005e */
[----:B------:R-:W-:Y:S01]  /*bf10*/  PRMT R9, RZ, 0x7610, R9 ;  /* 0x00007610ff097816 */ /* 0x000fe20000000009 */
[----:B--2---:R-:W-:Y:S04]  /*bf20*/  STL [R1+0x788], R95 ;  /* 0x0007885f01007387 */ /* 0x004fe80000100800 */
[----:B---3--:R0:W-:Y:S04]  /*bf30*/  STL [R1+0x10], R10 ;  /* 0x0000100a01007387 */ /* 0x0081e80000100800 */
[----:B0-----:R-:W2:Y:S04]  /*bf40*/  LDL.LU R10, [R1+0x60] ;  /* 0x00006000010a7983 */ /* 0x001ea80000300800 */
[----:B------:R0:W-:Y:S04]  /*bf50*/  STL [R1+0x1c8], R8 ;  /* 0x0001c80801007387 */ /* 0x0001e80000100800 */
[----:B------:R1:W-:Y:S04]  /*bf60*/  STL [R1+0x1e8], R15 ;  /* 0x0001e80f01007387 */ /* 0x0003e80000100800 */
[----:B------:R-:W-:Y:S01]  /*bf70*/  STL [R1+0x1c4], R17 ;  /* 0x0001c41101007387 */ /* 0x000fe20000100800 */
[----:B0-----:R-:W-:-:S03]  /*bf80*/  LEA R8, P1, R5, R39, 0x1 ;  /* 0x0000002705087211 */ /* 0x001fc600078208ff */
[----:B------:R-:W3:Y:S01]  /*bf90*/  LDL.LU R12, [R1+0x5c] ;  /* 0x00005c00010c7983 */ /* 0x000ee20000300800 */
[----:B-1----:R-:W-:-:S03]  /*bfa0*/  LEA.HI.X.SX32 R15, R5, R38, 0x1, P1 ;  /* 0x00000026050f7211 */ /* 0x002fc600008f0eff */
[----:B------:R-:W-:Y:S04]  /*bfb0*/  STL [R1+0x1e4], R16 ;  /* 0x0001e41001007387 */ /* 0x000fe80000100800 */
[----:B----4-:R-:W-:Y:S04]  /*bfc0*/  STL [R1+0x77c], R109 ;  /* 0x00077c6d01007387 */ /* 0x010fe80000100800 */
[----:B------:R0:W-:Y:S01]  /*bfd0*/  STL [R1+0xc], R11 ;  /* 0x00000c0b01007387 */ /* 0x0001e20000100800 */
[----:B------:R-:W-:Y:S02]  /*bfe0*/  IMAD R5, R13, UR7, RZ ;  /* 0x000000070d057c24 */ /* 0x000fe4000f8e02ff */
[----:B------:R-:W-:-:S02]  /*bff0*/  @P0 IMAD.MOV.U32 R6, RZ, RZ, R8 ;  /* 0x000000ffff060224 */ /* 0x000fc400078e0008 */
[----:B------:R-:W-:Y:S01]  /*c000*/  @P0 IMAD.MOV.U32 R7, RZ, RZ, R15 ;  /* 0x000000ffff070224 */ /* 0x000fe200078e000f */
[----:B0-----:R-:W-:-:S04]  /*c010*/  LEA R11, P3, R4, R39, 0x1 ;  /* 0x00000027040b7211 */ /* 0x001fc800078608ff */
[----:B------:R0:W4:Y:S01]  /*c020*/  @P0 LDG.E.U16 R94, desc[UR20][R6.64] ;  /* 0x00000014065e0981 */ /* 0x000122000c1e1500 */
[----:B------:R-:W-:Y:S01]  /*c030*/  LEA.HI.X.SX32 R13, R4, R38, 0x1, P3 ;  /* 0x00000026040d7211 */ /* 0x000fe200018f0eff */
[----:B0-----:R-:W-:-:S04]  /*c040*/  @P0 IMAD.MOV.U32 R6, RZ, RZ, R11 ;  /* 0x000000ffff060224 */ /* 0x001fc800078e000b */
[----:B------:R-:W-:-:S05]  /*c050*/  @P0 IMAD.MOV.U32 R7, RZ, RZ, R13 ;  /* 0x000000ffff070224 */ /* 0x000fca00078e000d */
[----:B------:R0:W3:Y:S01]  /*c060*/  @P0 LDG.E.U16 R9, desc[UR20][R6.64] ;  /* 0x0000001406090981 */ /* 0x0000e2000c1e1500 */
[----:B------:R-:W-:-:S03]  /*c070*/  IMAD R4, R14, UR7, RZ ;  /* 0x000000070e047c24 */ /* 0x000fc6000f8e02ff */
[----:B------:R1:W-:Y:S04]  /*c080*/  STL [R1+0x208], R8 ;  /* 0x0002080801007387 */ /* 0x0003e80000100800 */
[----:B------:R0:W-:Y:S04]  /*c090*/  STL [R1+0x228], R11 ;  /* 0x0002280b01007387 */ /* 0x0001e80000100800 */
[----:B------:R-:W-:Y:S01]  /*c0a0*/  STL [R1+0x204], R15 ;  /* 0x0002040f01007387 */ /* 0x000fe20000100800 */
[----:B-1----:R-:W-:-:S04]  /*c0b0*/  LEA R8, P1, R5, R39, 0x1 ;  /* 0x0000002705087211 */ /* 0x002fc800078208ff */
[----:B0-----:R-:W-:Y:S01]  /*c0c0*/  LEA.HI.X.SX32 R11, R5, R38, 0x1, P1 ;  /* 0x00000026050b7211 */ /* 0x001fe200008f0eff */
[----:B------:R-:W-:Y:S01]  /*c0d0*/  @P0 IMAD.MOV.U32 R6, RZ, RZ, R8 ;  /* 0x000000ffff060224 */ /* 0x000fe200078e0008 */
[----:B------:R-:W-:-:S03]  /*c0e0*/  PRMT R106, RZ, 0x7610, R106 ;  /* 0x00007610ff6a7816 */ /* 0x000fc6000000006a */
[----:B------:R-:W-:Y:S01]  /*c0f0*/  @P0 IMAD.MOV.U32 R7, RZ, RZ, R11 ;  /* 0x000000ffff070224 */ /* 0x000fe200078e000b */
[----:B------:R-:W-:-:S04]  /*c100*/  PRMT R2, RZ, 0x7610, R2 ;  /* 0x00007610ff027816 */ /* 0x000fc80000000002 */
[----:B------:R0:W3:Y:S01]  /*c110*/  @P0 LDG.E.U16 R106, desc[UR20][R6.64] ;  /* 0x00000014066a0981 */ /* 0x0000e2000c1e1500 */
[----:B--2---:R-:W-:-:S03]  /*c120*/  IMAD R5, R10, UR7, RZ ;  /* 0x000000070a057c24 */ /* 0x004fc6000f8e02ff */
[----:B----4-:R-:W-:Y:S04]  /*c130*/  STL [R1+0x76c], R94 ;  /* 0x00076c5e01007387 */ /* 0x010fe80000100800 */
[----:B------:R-:W-:Y:S04]  /*c140*/  STL [R1+0x224], R13 ;  /* 0x0002240d01007387 */ /* 0x000fe80000100800 */
[----:B------:R-:W-:Y:S04]  /*c150*/  STL [R1+0x248], R8 ;  /* 0x0002480801007387 */ /* 0x000fe80000100800 */
[----:B---3--:R1:W-:Y:S02]  /*c160*/  STL [R1+0x8], R9 ;  /* 0x0000080901007387 */ /* 0x0083e40000100800 */
[----:B-1----:R-:W-:-:S04]  /*c170*/  LEA R9, P3, R4, R39, 0x1 ;  /* 0x0000002704097211 */ /* 0x002fc800078608ff */
[----:B------:R-:W-:Y:S01]  /*c180*/  LEA.HI.X.SX32 R10, R4, R38, 0x1, P3 ;  /* 0x00000026040a7211 */ /* 0x000fe200018f0eff */
[----:B0-----:R-:W-:-:S04]  /*c190*/  @P0 IMAD.MOV.U32 R6, RZ, RZ, R9 ;  /* 0x000000ffff060224 */ /* 0x001fc800078e0009 */
[----:B------:R-:W-:-:S05]  /*c1a0*/  @P0 IMAD.MOV.U32 R7, RZ, RZ, R10 ;  /* 0x000000ffff070224 */ /* 0x000fca00078e000a */
[----:B------:R0:W2:Y:S01]  /*c1b0*/  @P0 LDG.E.U16 R2, desc[UR20][R6.64] ;  /* 0x0000001406020981 */ /* 0x0000a2000c1e1500 */
[----:B------:R-:W-:Y:S01]  /*c1c0*/  LEA R8, P1, R5, R39, 0x1 ;  /* 0x0000002705087211 */ /* 0x000fe200078208ff */
[----:B------:R-:W-:Y:S02]  /*c1d0*/  IMAD R4, R12, UR7, RZ ;  /* 0x000000070c047c24 */ /* 0x000fe4000f8e02ff */
[----:B------:R-:W-:Y:S04]  /*c1e0*/  STL [R1+0x268], R9 ;  /* 0x0002680901007387 */ /* 0x000fe80000100800 */
[----:B------:R-:W-:Y:S04]  /*c1f0*/  STL [R1+0x244], R11 ;  /* 0x0002440b01007387 */ /* 0x000fe80000100800 */
[----:B------:R1:W-:Y:S04]  /*c200*/  STL [R1+0x264], R10 ;  /* 0x0002640a01007387 */ /* 0x0003e80000100800 */
[----:B------:R-:W-:Y:S01]  /*c210*/  STL [R1+0x75c], R106 ;  /* 0x00075c6a01007387 */ /* 0x000fe20000100800 */
[----:B------:R-:W-:-:S02]  /*c220*/  PRMT R93, RZ, 0x7610, R93 ;  /* 0x00007610ff5d7816 */ /* 0x000fc4000000005d */
[----:B-1----:R-:W-:Y:S01]  /*c230*/  LEA.HI.X.SX32 R10, R5, R38, 0x1, P1 ;  /* 0x00000026050a7211 */ /* 0x002fe200008f0eff */
[----:B0-----:R-:W-:-:S04]  /*c240*/  @P0 IMAD.MOV.U32 R6, RZ, RZ, R8 ;  /* 0x000000ffff060224 */ /* 0x001fc800078e0008 */
        /* <DEDUP_REMOVED lines=10> */
[----:B------:R1:W-:Y:S01]  /*c2f0*/  STL [R1+0x288], R8 ;  /* 0x0002880801007387 */ /* 0x0003e20000100800 */
[----:B------:R-:W-:-:S03]  /*c300*/  IMAD R4, R83, UR7, RZ ;  /* 0x0000000753047c24 */ /* 0x000fc6000f8e02ff */
[----:B------:R-:W-:Y:S04]  /*c310*/  STL [R1+0x2a8], R2 ;  /* 0x0002a80201007387 */ /* 0x000fe80000100800 */
[----:B------:R-:W-:Y:S01]  /*c320*/  STL [R1+0x284], R10 ;  /* 0x0002840a01007387 */ /* 0x000fe20000100800 */
[----:B-1----:R-:W-:-:S03]  /*c330*/  LEA R8, P1, R5, R39, 0x1 ;  /* 0x0000002705087211 */ /* 0x002fc600078208ff */
[----:B---3--:R-:W-:Y:S04]  /*c340*/  STL [R1+0x74c], R93 ;  /* 0x00074c5d01007387 */ /* 0x008fe80000100800 */
[----:B------:R1:W-:Y:S04]  /*c350*/  STL [R1+0x2a4], R9 ;  /* 0x0002a40901007387 */ /* 0x0003e80000100800 */
[----:B------:R3:W-:Y:S01]  /*c360*/  STL [R1+0x2c8], R8 ;  /* 0x0002c80801007387 */ /* 0x0007e20000100800 */
[----:B------:R-:W-:Y:S02]  /*c370*/  PRMT R103, RZ, 0x7610, R103 ;  /* 0x00007610ff677816 */ /* 0x000fe40000000067 */
[----:B-1----:R-:W-:Y:S01]  /*c380*/  LEA.HI.X.SX32 R9, R5, R38, 0x1, P1 ;  /* 0x0000002605097211 */ /* 0x002fe200008f0eff */
[----:B0-----:R-:W-:-:S02]  /*c390*/  @P0 IMAD.MOV.U32 R6, RZ, RZ, R8 ;  /* 0x000000ffff060224 */ /* 0x001fc400078e0008 */
[----:B------:R-:W-:Y:S02]  /*c3a0*/  IMAD R5, R87, UR7, RZ ;  /* 0x0000000757057c24 */ /* 0x000fe4000f8e02ff */
[----:B------:R-:W-:Y:S01]  /*c3b0*/  @P0 IMAD.MOV.U32 R7, RZ, RZ, R9 ;  /* 0x000000ffff070224 */ /* 0x000fe200078e0009 */
[----:B------:R-:W-:Y:S02]  /*c3c0*/  PRMT R125, RZ, 0x7610, R125 ;  /* 0x00007610ff7d7816 */ /* 0x000fe4000000007d */
[-C--:B---3--:R-:W-:Y:S02]  /*c3d0*/  LEA R8, P1, R5, R39.reuse, 0x1 ;  /* 0x0000002705087211 */ /* 0x088fe400078208ff */
[----:B------:R0:W3:Y:S01]  /*c3e0*/  @P0 LDG.E.U16 R103, desc[UR20][R6.64] ;  /* 0x0000001406670981 */ /* 0x0000e2000c1e1500 */
[----:B------:R-:W-:Y:S02]  /*c3f0*/  PRMT R92, RZ, 0x7610, R92 ;  /* 0x00007610ff5c7816 */ /* 0x000fe4000000005c */
[----:B------:R-:W-:Y:S01]  /*c400*/  PRMT R124, RZ, 0x7610, R124 ;  /* 0x00007610ff7c7816 */ /* 0x000fe2000000007c */
[----:B--2---:R1:W-:Y:S02]  /*c410*/  STL [R1], R0 ;  /* 0x0000000001007387 */ /* 0x0043e40000100800 */
[----:B-1----:R-:W-:-:S04]  /*c420*/  LEA R0, P3, R4, R39, 0x1 ;  /* 0x0000002704007211 */ /* 0x002fc800078608ff */
[-C--:B------:R-:W-:Y:S01]  /*c430*/  LEA.HI.X.SX32 R2, R4, R38.reuse, 0x1, P3 ;  /* 0x0000002604027211 */ /* 0x080fe200018f0eff */
[----:B0-----:R-:W-:Y:S01]  /*c440*/  @P0 IMAD.MOV.U32 R6, RZ, RZ, R0 ;  /* 0x000000ffff060224 */ /* 0x001fe200078e0000 */
[----:B------:R-:W-:Y:S03]  /*c450*/  STL [R1+0x2e8], R0 ;  /* 0x0002e80001007387 */ /* 0x000fe60000100800 */
[----:B------:R-:W-:Y:S01]  /*c460*/  @P0 IMAD.MOV.U32 R7, RZ, RZ, R2 ;  /* 0x000000ffff070224 */ /* 0x000fe200078e0002 */
[----:B------:R0:W-:Y:S04]  /*c470*/  STL [R1+0x2c4], R9 ;  /* 0x0002c40901007387 */ /* 0x0001e80000100800 */
[----:B------:R1:W2:Y:S01]  /*c480*/  @P0 LDG.E.U16 R125, desc[UR20][R6.64] ;  /* 0x00000014067d0981 */ /* 0x0002a2000c1e1500 */
[----:B0-----:R-:W-:Y:S01]  /*c490*/  LEA.HI.X.SX32 R9, R5, R38, 0x1, P1 ;  /* 0x0000002605097211 */ /* 0x001fe200008f0eff */
[----:B-1----:R-:W-:-:S04]  /*c4a0*/  @P0 IMAD.MOV.U32 R6, RZ, RZ, R8 ;  /* 0x000000ffff060224 */ /* 0x002fc800078e0008 */
[----:B------:R-:W-:Y:S02]  /*c4b0*/  @P0 IMAD.MOV.U32 R7, RZ, RZ, R9 ;  /* 0x000000ffff070224 */ /* 0x000fe400078e0009 */
[----:B------:R-:W-:-:S03]  /*c4c0*/  IMAD R4, R91, UR7, RZ ;  /* 0x000000075b047c24 */ /* 0x000fc6000f8e02ff */
[----:B------:R0:W4:Y:S02]  /*c4d0*/  @P0 LDG.E.U16 R92, desc[UR20][R6.64] ;  /* 0x00000014065c0981 */ /* 0x000124000c1e1500 */
[C---:B------:R-:W-:Y:S02]  /*c4e0*/  LEA R0, P3, R4.reuse, R39, 0x1 ;  /* 0x0000002704007211 */ /* 0x040fe400078608ff */
[----:B------:R1:W-:Y:S02]  /*c4f0*/  STL [R1+0x2e4], R2 ;  /* 0x0002e40201007387 */ /* 0x0003e40000100800 */
[----:B-1----:R-:W-:Y:S01]  /*c500*/  LEA.HI.X.SX32 R2, R4, R38, 0x1, P3 ;  /* 0x0000002604027211 */ /* 0x002fe200018f0eff */
[----:B0-----:R-:W-:-:S04]  /*c510*/  @P0 IMAD.MOV.U32 R6, RZ, RZ, R0 ;  /* 0x000000ffff060224 */ /* 0x001fc800078e0000 */
[----:B------:R-:W-:-:S05]  /*c520*/  @P0 IMAD.MOV.U32 R7, RZ, RZ, R2 ;  /* 0x000000ffff070224 */ /* 0x000fca00078e0002 */
[----:B------:R0:W4:Y:S01]  /*c530*/  @P0 LDG.E.U16 R124, desc[UR20][R6.64] ;  /* 0x00000014067c0981 */ /* 0x000122000c1e1500 */
[----:B------:R-:W-:-:S03]  /*c540*/  IMAD R5, R76, UR7, RZ ;  /* 0x000000074c057c24 */ /* 0x000fc6000f8e02ff */
[----:B---3--:R-:W-:Y:S01]  /*c550*/  STL [R1+0x73c], R103 ;  /* 0x00073c6701007387 */ /* 0x008fe20000100800 */
[----:B------:R-:W-:Y:S01]  /*c560*/  IMAD R4, R99, UR7, RZ ;  /* 0x0000000763047c24 */ /* 0x000fe2000f8e02ff */
[----:B------:R-:W-:Y:S02]  /*c570*/  PRMT R100, RZ, 0x7610, R100 ;  /* 0x00007610ff647816 */ /* 0x000fe40000000064 */
[----:B------:R-:W-:Y:S02]  /*c580*/  PRMT R123, RZ, 0x7610, R123 ;  /* 0x00007610ff7b7816 */ /* 0x000fe4000000007b */
[----:B------:R-:W-:Y:S02]  /*c590*/  PRMT R91, RZ, 0x7610, R91 ;  /* 0x00007610ff5b7816 */ /* 0x000fe4000000005b */
[----:B------:R-:W-:Y:S01]  /*c5a0*/  PRMT R122, RZ, 0x7610, R122 ;  /* 0x00007610ff7a7816 */ /* 0x000fe2000000007a */
[----:B--2---:R-:W-:Y:S04]  /*c5b0*/  STL [R1+0x734], R125 ;  /* 0x0007347d01007387 */ /* 0x004fe80000100800 */
[----:B------:R1:W-:Y:S04]  /*c5c0*/  STL [R1+0x308], R8 ;  /* 0x0003080801007387 */ /* 0x0003e80000100800 */
[----:B------:R2:W-:Y:S01]  /*c5d0*/  STL [R1+0x328], R0 ;  /* 0x0003280001007387 */ /* 0x0005e20000100800 */
[----:B-1----:R-:W-:-:S03]  /*c5e0*/  LEA R8, P1, R5, R39, 0x1 ;  /* 0x0000002705087211 */ /* 0x002fc600078208ff */
[----:B------:R1:W-:Y:S01]  /*c5f0*/  STL [R1+0x304], R9 ;  /* 0x0003040901007387 */ /* 0x0003e20000100800 */
[----:B--2---:R-:W-:-:S03]  /*c600*/  LEA R0, P3, R4, R39, 0x1 ;  /* 0x0000002704007211 */ /* 0x004fc600078608ff */
[----:B----4-:R-:W-:Y:S01]  /*c610*/  STL [R1+0x72c], R92 ;  /* 0x00072c5c01007387 */ /* 0x010fe20000100800 */
[----:B0-----:R-:W-:Y:S01]  /*c620*/  @P0 IMAD.MOV.U32 R6, RZ, RZ, R8 ;  /* 0x000000ffff060224 */ /* 0x001fe200078e0008 */
[----:B-1----:R-:W-:Y:S02]  /*c630*/  LEA.HI.X.SX32 R9, R5, R38, 0x1, P1 ;  /* 0x0000002605097211 */ /* 0x002fe400008f0eff */
[----:B------:R0:W-:Y:S03]  /*c640*/  STL [R1+0x324], R2 ;  /* 0x0003240201007387 */ /* 0x0001e60000100800 */
[----:B------:R-:W-:-:S05]  /*c650*/  @P0 IMAD.MOV.U32 R7, RZ, RZ, R9 ;  /* 0x000000ffff070224 */ /* 0x000fca00078e0009 */
[----:B------:R1:W2:Y:S01]  /*c660*/  @P0 LDG.E.U16 R100, desc[UR20][R6.64] ;  /* 0x0000001406640981 */ /* 0x0002a2000c1e1500 */
[----:B0-----:R-:W-:Y:S01]  /*c670*/  LEA.HI.X.SX32 R2, R4, R38, 0x1, P3 ;  /* 0x0000002604027211 */ /* 0x001fe200018f0eff */
[----:B-1----:R-:W-:-:S04]  /*c680*/  @P0 IMAD.MOV.U32 R6, RZ, RZ, R0 ;  /* 0x000000ffff060224 */ /* 0x002fc800078e0000 */
[----:B------:R-:W-:-:S05]  /*c690*/  @P0 IMAD.MOV.U32 R7, RZ, RZ, R2 ;  /* 0x000000ffff070224 */ /* 0x000fca00078e0002 */
[----:B------:R0:W3:Y:S01]  /*c6a0*/  @P0 LDG.E.U16 R123, desc[UR20][R6.64] ;  /* 0x00000014067b0981 */ /* 0x0000e2000c1e1500 */
[----:B------:R-:W-:-:S03]  /*c6b0*/  IMAD R5, R77, UR7, RZ ;  /* 0x000000074d057c24 */ /* 0x000fc6000f8e02ff */
[----:B------:R-:W-:Y:S04]  /*c6c0*/  STL [R1+0x724], R124 ;  /* 0x0007247c01007387 */ /* 0x000fe80000100800 */
[----:B------:R1:W-:Y:S01]  /*c6d0*/  STL [R1+0x348], R8 ;  /* 0x0003480801007387 */ /* 0x0003e20000100800 */
[----:B------:R-:W-:-:S03]  /*c6e0*/  IMAD R4, R107, UR7, RZ ;  /* 0x000000076b047c24 */ /* 0x000fc6000f8e02ff */
[----:B------:R4:W-:Y:S01]  /*c6f0*/  STL [R1+0x368], R0 ;  /* 0x0003680001007387 */ /* 0x0009e20000100800 */
[----:B-1----:R-:W-:-:S03]  /*c700*/  LEA R8, P1, R5, R39, 0x1 ;  /* 0x0000002705087211 */ /* 0x002fc600078208ff */
[----:B------:R1:W-:Y:S01]  /*c710*/  STL [R1+0x344], R9 ;  /* 0x0003440901007387 */ /* 0x0003e20000100800 */
[----:B----4-:R-:W-:Y:S01]  /*c720*/  LEA R0, P3, R4, R39, 0x1 ;  /* 0x0000002704007211 */ /* 0x010fe200078608ff */
[----:B0-----:R-:W-:Y:S01]  /*c730*/  @P0 IMAD.MOV.U32 R6, RZ, RZ, R8 ;  /* 0x000000ffff060224 */ /* 0x001fe200078e0008 */
[----:B-1----:R-:W-:Y:S01]  /*c740*/  LEA.HI.X.SX32 R9, R5, R38, 0x1, P1 ;  /* 0x0000002605097211 */ /* 0x002fe200008f0eff */
[----:B------:R0:W-:Y:S04]  /*c750*/  STL [R1+0x364], R2 ;  /* 0x0003640201007387 */ /* 0x0001e80000100800 */
[----:B------:R-:W-:-:S05]  /*c760*/  @P0 IMAD.MOV.U32 R7, RZ, RZ, R9 ;  /* 0x000000ffff070224 */ /* 0x000fca00078e0009 */
[----:B------:R1:W4:Y:S01]  /*c770*/  @P0 LDG.E.U16 R91, desc[UR20][R6.64] ;  /* 0x00000014065b0981 */ /* 0x000322000c1e1500 */
[----:B0-----:R-:W-:Y:S01]  /*c780*/  LEA.HI.X.SX32 R2, R4, R38, 0x1, P3 ;  /* 0x0000002604027211 */ /* 0x001fe200018f0eff */
[----:B-1----:R-:W-:-:S04]  /*c790*/  @P0 IMAD.MOV.U32 R6, RZ, RZ, R0 ;  /* 0x000000ffff060224 */ /* 0x002fc800078e0000 */
[----:B------:R-:W-:-:S05]  /*c7a0*/  @P0 IMAD.MOV.U32 R7, RZ, RZ, R2 ;  /* 0x000000ffff070224 */ /* 0x000fca00078e0002 */
[----:B------:R0:W4:Y:S01]  /*c7b0*/  @P0 LDG.E.U16 R122, desc[UR20][R6.64] ;  /* 0x00000014067a0981 */ /* 0x000122000c1e1500 */
[----:B------:R-:W-:Y:S02]  /*c7c0*/  IMAD R5, R111, UR7, RZ ;  /* 0x000000076f057c24 */ /* 0x000fe4000f8e02ff */
[----:B------:R-:W-:Y:S01]  /*c7d0*/  IMAD R4, R78, UR7, RZ ;  /* 0x000000074e047c24 */ /* 0x000fe2000f8e02ff */
[----:B------:R-:W-:Y:S02]  /*c7e0*/  PRMT R98, RZ, 0x7610, R98 ;  /* 0x00007610ff627816 */ /* 0x000fe40000000062 */
[----:B------:R-:W-:Y:S02]  /*c7f0*/  PRMT R121, RZ, 0x7610, R121 ;  /* 0x00007610ff797816 */ /* 0x000fe40000000079 */
[----:B------:R-:W-:Y:S02]  /*c800*/  PRMT R90, RZ, 0x7610, R90 ;  /* 0x00007610ff5a7816 */ /* 0x000fe4000000005a */
[----:B------:R-:W-:Y:S01]  /*c810*/  PRMT R120, RZ, 0x7610, R120 ;  /* 0x00007610ff787816 */ /* 0x000fe20000000078 */
[----:B--2---:R-:W-:Y:S04]  /*c820*/  STL [R1+0x71c], R100 ;  /* 0x00071c6401007387 */ /* 0x004fe80000100800 */
[----:B---3--:R-:W-:Y:S04]  /*c830*/  STL [R1+0x714], R123 ;  /* 0x0007147b01007387 */ /* 0x008fe80000100800 */
[----:B------:R1:W-:Y:S04]  /*c840*/  STL [R1+0x388], R8 ;  /* 0x0003880801007387 */ /* 0x0003e80000100800 */
[----:B------:R2:W-:Y:S01]  /*c850*/  STL [R1+0x3a8], R0 ;  /* 0x0003a80001007387 */ /* 0x0005e20000100800 */
[----:B-1----:R-:W-:-:S03]  /*c860*/  LEA R8, P1, R5, R39, 0x1 ;  /* 0x0000002705087211 */ /* 0x002fc600078208ff */
[----:B------:R1:W-:Y:S01]  /*c870*/  STL [R1+0x384], R9 ;  /* 0x0003840901007387 */ /* 0x0003e20000100800 */
[----:B--2---:R-:W-:-:S03]  /*c880*/  LEA R0, P3, R4, R39, 0x1 ;  /* 0x0000002704007211 */ /* 0x004fc600078608ff */
[----:B------:R-:W2:Y:S01]  /*c890*/  LDL.LU R13, [R1+0x68] ;  /* 0x00006800010d7983 */ /* 0x000ea20000300800 */
[----:B0-----:R-:W-:Y:S01]  /*c8a0*/  @P0 IMAD.MOV.U32 R6, RZ, RZ, R8 ;  /* 0x000000ffff060224 */ /* 0x001fe200078e0008 */
[----:B-1----:R-:W-:Y:S02]  /*c8b0*/  LEA.HI.X.SX32 R9, R5, R38, 0x1, P1 ;  /* 0x0000002605097211 */ /* 0x002fe400008f0eff */
[----:B------:R0:W-:Y:S03]  /*c8c0*/  STL [R1+0x3a4], R2 ;  /* 0x0003a40201007387 */ /* 0x0001e60000100800 */
[----:B------:R-:W-:-:S05]  /*c8d0*/  @P0 IMAD.MOV.U32 R7, RZ, RZ, R9 ;  /* 0x000000ffff070224 */ /* 0x000fca00078e0009 */
[----:B------:R1:W3:Y:S01]  /*c8e0*/  @P0 LDG.E.U16 R98, desc[UR20][R6.64] ;  /* 0x0000001406620981 */ /* 0x0002e2000c1e1500 */
[----:B0-----:R-:W-:Y:S01]  /*c8f0*/  LEA.HI.X.SX32 R2, R4, R38, 0x1, P3 ;  /* 0x0000002604027211 */ /* 0x001fe200018f0eff */
[----:B-1----:R-:W-:-:S04]  /*c900*/  @P0 IMAD.MOV.U32 R6, RZ, RZ, R0 ;  /* 0x000000ffff060224 */ /* 0x002fc800078e0000 */
[----:B------:R-:W-:Y:S01]  /*c910*/  @P0 IMAD.MOV.U32 R7, RZ, RZ, R2 ;  /* 0x000000ffff070224 */ /* 0x000fe200078e0002 */
[----:B----4-:R-:W-:Y:S04]  /*c920*/  STL [R1+0x70c], R91 ;  /* 0x00070c5b01007387 */ /* 0x010fe80000100800 */
[----:B------:R0:W4:Y:S01]  /*c930*/  @P0 LDG.E.U16 R121, desc[UR20][R6.64] ;  /* 0x0000001406790981 */ /* 0x000122000c1e1500 */
[----:B------:R-:W-:-:S03]  /*c940*/  IMAD R5, R119, UR7, RZ ;  /* 0x0000000777057c24 */ /* 0x000fc6000f8e02ff */
[----:B------:R-:W4:Y:S04]  /*c950*/  LDL.LU R12, [R1+0x64] ;  /* 0x00006400010c7983 */ /* 0x000f280000300800 */
[----:B------:R-:W4:Y:S01]  /*c960*/  LDL.LU R11, [R1+0x78] ;  /* 0x00007800010b7983 */ /* 0x000f220000300800 */
[----:B------:R-:W-:-:S03]  /*c970*/  IMAD R4, R80, UR7, RZ ;  /* 0x0000000750047c24 */ /* 0x000fc6000f8e02ff */
[----:B------:R1:W-:Y:S04]  /*c980*/  STL [R1+0x3c8], R8 ;  /* 0x0003c80801007387 */ /* 0x0003e80000100800 */
[----:B------:R-:W-:Y:S04]  /*c990*/  STL [R1+0x704], R122 ;  /* 0x0007047a01007387 */ /* 0x000fe80000100800 */
[----:B------:R0:W-:Y:S01]  /*c9a0*/  STL [R1+0x3e8], R0 ;  /* 0x0003e80001007387 */ /* 0x0001e20000100800 */
[----:B-1----:R-:W-:-:S03]  /*c9b0*/  LEA R8, P1, R5, R39, 0x1 ;  /* 0x0000002705087211 */ /* 0x002fc600078208ff */
[----:B------:R1:W-:Y:S02]  /*c9c0*/  STL [R1+0x3c4], R9 ;  /* 0x0003c40901007387 */ /* 0x0003e40000100800 */
[----:B0-----:R-:W-:Y:S02]  /*c9d0*/  @P0 IMAD.MOV.U32 R6, RZ, RZ, R8 ;  /* 0x000000ffff060224 */ /* 0x001fe400078e0008 */
[----:B------:R-:W4:Y:S01]  /*c9e0*/  LDL.LU R10, [R1+0x6c] ;  /* 0x00006c00010a7983 */ /* 0x000f220000300800 */
[----:B------:R-:W-:Y:S02]  /*c9f0*/  LEA R0, P3, R4, R39, 0x1 ;  /* 0x0000002704007211 */ /* 0x000fe400078608ff */
        /* <DEDUP_REMOVED lines=8> */
[----:B------:R-:W-:Y:S02]  /*ca80*/  PRMT R89, RZ, 0x7610, R89 ;  /* 0x00007610ff597816 */ /* 0x000fe40000000059 */
[----:B------:R-:W-:Y:S02]  /*ca90*/  PRMT R117, RZ, 0x7610, R117 ;  /* 0x00007610ff757816 */ /* 0x000fe40000000075 */
[----:B------:R-:W-:Y:S02]  /*caa0*/  PRMT R87, RZ, 0x7610, R87 ;  /* 0x00007610ff577816 */ /* 0x000fe40000000057 */
[----:B------:R-:W-:Y:S01]  /*cab0*/  PRMT R116, RZ, 0x7610, R116 ;  /* 0x00007610ff747816 */ /* 0x000fe20000000074 */
[----:B--2---:R-:W-:Y:S01]  /*cac0*/  IMAD R5, R13, UR7, RZ ;  /* 0x000000070d057c24 */ /* 0x004fe2000f8e02ff */
[----:B---3--:R-:W-:Y:S04]  /*cad0*/  STL [R1+0x700], R98 ;  /* 0x0007006201007387 */ /* 0x008fe80000100800 */
[----:B----4-:R-:W-:Y:S04]  /*cae0*/  STL [R1+0x6f8], R121 ;  /* 0x0006f87901007387 */ /* 0x010fe80000100800 */
[----:B------:R1:W-:Y:S01]  /*caf0*/  STL [R1+0x404], R8 ;  /* 0x0004040801007387 */ /* 0x0003e20000100800 */
[----:B------:R-:W-:-:S03]  /*cb00*/  IMAD R4, R12, UR7, RZ ;  /* 0x000000070c047c24 */ /* 0x000fc6000f8e02ff */
        /* <DEDUP_REMOVED lines=11> */
[----:B------:R-:W-:Y:S02]  /*cbc0*/  IMAD R5, R11, UR7, RZ ;  /* 0x000000070b057c24 */ /* 0x000fe4000f8e02ff */
[----:B-1----:R-:W-:Y:S02]  /*cbd0*/  @P0 IMAD.MOV.U32 R6, RZ, RZ, R0 ;  /* 0x000000ffff060224 */ /* 0x002fe400078e0000 */
[----:B------:R-:W-:Y:S01]  /*cbe0*/  @P0 IMAD.MOV.U32 R7, RZ, RZ, R2 ;  /* 0x000000ffff070224 */ /* 0x000fe200078e0002 */
[----:B------:R-:W-:Y:S04]  /*cbf0*/  STL [R1+0x6f4], R90 ;  /* 0x0006f45a01007387 */ /* 0x000fe80000100800 */
[----:B------:R0:W4:Y:S04]  /*cc00*/  @P0 LDG.E.U16 R117, desc[UR20][R6.64] ;  /* 0x0000001406750981 */ /* 0x000128000c1e1500 */
[----:B------:R-:W4:Y:S01]  /*cc10*/  LDL.LU R12, [R1+0x80] ;  /* 0x00008000010c7983 */ /* 0x000f220000300800 */
[----:B------:R-:W-:-:S03]  /*cc20*/  IMAD R4, R10, UR7, RZ ;  /* 0x000000070a047c24 */ /* 0x000fc6000f8e02ff */
[----:B------:R1:W-:Y:S04]  /*cc30*/  STL [R1+0x3c], R8 ;  /* 0x00003c0801007387 */ /* 0x0003e80000100800 */
[----:B------:R-:W-:Y:S04]  /*cc40*/  STL [R1+0x6ec], R120 ;  /* 0x0006ec7801007387 */ /* 0x000fe80000100800 */
[----:B------:R0:W-:Y:S01]  /*cc50*/  STL [R1+0x5c], R0 ;  /* 0x00005c0001007387 */ /* 0x0001e20000100800 */
[----:B-1----:R-:W-:-:S03]  /*cc60*/  LEA R8, P1, R5, R39, 0x1 ;  /* 0x0000002705087211 */ /* 0x002fc600078208ff */
[----:B------:R1:W-:Y:S04]  /*cc70*/  STL [R1+0x38], R9 ;  /* 0x0000380901007387 */ /* 0x0003e80000100800 */
[----:B------:R-:W4:Y:S01]  /*cc80*/  LDL.LU R11, [R1+0x8c] ;  /* 0x00008c00010b7983 */ /* 0x000f220000300800 */
[----:B0-----:R-:W-:Y:S01]  /*cc90*/  LEA R0, P3, R4, R39, 0x1 ;  /* 0x0000002704007211 */ /* 0x001fe200078608ff */
[----:B------:R-:W-:Y:S02]  /*cca0*/  @P0 IMAD.MOV.U32 R6, RZ, RZ, R8 ;  /* 0x000000ffff060224 */ /* 0x000fe400078e0008 */
[----:B------:R-:W4:Y:S01]  /*ccb0*/  LDL.LU R10, [R1+0x88] ;  /* 0x00008800010a7983 */ /* 0x000f220000300800 */
[----:B-1----:R-:W-:-:S03]  /*ccc0*/  LEA.HI.X.SX32 R9, R5, R38, 0x1, P1 ;  /* 0x0000002605097211 */ /* 0x002fc600008f0eff */
[----:B------:R0:W-:Y:S02]  /*ccd0*/  STL [R1+0x58], R2 ;  /* 0x0000580201007387 */ /* 0x0001e40000100800 */
        /* <DEDUP_REMOVED lines=30> */
[----:B------:R0:W4:Y:S01]  /*cec0*/  @P0 LDG.E.U16 R114, desc[UR20][R6.64] ;  /* 0x0000001406720981 */ /* 0x000122000c1e1500 */
[----:B------:R-:W-:-:S03]  /*ced0*/  IMAD R4, R10, UR7, RZ ;  /* 0x000000070a047c24 */ /* 0x000fc6000f8e02ff */
[----:B------:R-:W4:Y:S04]  /*cee0*/  LDL.LU R12, [R1+0xa0] ;  /* 0x0000a000010c7983 */ /* 0x000f280000300800 */
        /* <DEDUP_REMOVED lines=34> */
[----:B------:R-:W-:Y:S02]  /*d110*/  @P0 IMAD.MOV.U32 R7, RZ, RZ, R9 ;  /* 0x000000ffff070224 */ /* 0x000fe400078e0009 */
[----:B------:R-:W-:-:S03]  /*d120*/  IMAD R5, R11, UR7, RZ ;  /* 0x000000070b057c24 */ /* 0x000fc6000f8e02ff */
[----:B------:R1:W3:Y:S01]  /*d130*/  @P0 LDG.E.U16 R85, desc[UR20][R6.64] ;  /* 0x0000001406550981 */ /* 0x0002e2000c1e1500 */
[----:B0-----:R-:W-:-:S03]  /*d140*/  LEA.HI.X.SX32 R2, R4, R38, 0x1, P3 ;  /* 0x0000002604027211 */ /* 0x001fc600018f0eff */
[----:B------:R-:W-:Y:S01]  /*d150*/  STL [R1+0x6d4], R86 ;  /* 0x0006d45601007387 */ /* 0x000fe20000100800 */
[----:B-1----:R-:W-:-:S03]  /*d160*/  @P0 IMAD.MOV.U32 R6, RZ, RZ, R0 ;  /* 0x000000ffff060224 */ /* 0x002fc600078e0000 */
[----:B------:R-:W4:Y:S01]  /*d170*/  LDL.LU R12, [R1+0xc0] ;  /* 0x0000c000010c7983 */ /* 0x000f220000300800 */
[----:B------:R-:W-:-:S03]  /*d180*/  @P0 IMAD.MOV.U32 R7, RZ, RZ, R2 ;  /* 0x000000ffff070224 */ /* 0x000fc600078e0002 */
[----:B------:R0:W-:Y:S01]  /*d190*/  STL [R1+0x13c], R8 ;  /* 0x00013c0801007387 */ /* 0x0001e20000100800 */
[----:B------:R-:W-:-:S03]  /*d1a0*/  IMAD R4, R10, UR7, RZ ;  /* 0x000000070a047c24 */ /* 0x000fc6000f8e02ff */
[----:B------:R1:W4:Y:S04]  /*d1b0*/  @P0 LDG.E.U16 R111, desc[UR20][R6.64] ;  /* 0x00000014066f0981 */ /* 0x000328000c1e1500 */
[----:B------:R-:W-:Y:S01]  /*d1c0*/  STL [R1+0x6d0], R113 ;  /* 0x0006d07101007387 */ /* 0x000fe20000100800 */
[----:B0-----:R-:W-:-:S03]  /*d1d0*/  LEA R8, P1, R5, R39, 0x1 ;  /* 0x0000002705087211 */ /* 0x001fc600078208ff */
[----:B------:R0:W-:Y:S04]  /*d1e0*/  STL [R1+0x15c], R0 ;  /* 0x00015c0001007387 */ /* 0x0001e80000100800 */
[----:B------:R0:W-:Y:S01]  /*d1f0*/  STL [R1+0x138], R9 ;  /* 0x0001380901007387 */ /* 0x0001e20000100800 */
[----:B-1----:R-:W-:-:S03]  /*d200*/  @P0 IMAD.MOV.U32 R6, RZ, RZ, R8 ;  /* 0x000000ffff060224 */ /* 0x002fc600078e0008 */
[----:B------:R-:W4:Y:S01]  /*d210*/  LDL.LU R11, [R1+0xcc] ;  /* 0x0000cc00010b7983 */ /* 0x000f220000300800 */
[----:B0-----:R-:W-:-:S03]  /*d220*/  LEA R0, P3, R4, R39, 0x1 ;  /* 0x0000002704007211 */ /* 0x001fc600078608ff */
[----:B------:R-:W4:Y:S01]  /*d230*/  LDL.LU R10, [R1+0xc8] ;  /* 0x0000c800010a7983 */ /* 0x000f220000300800 */
[----:B------:R-:W-:-:S03]  /*d240*/  LEA.HI.X.SX32 R9, R5, R38, 0x1, P1 ;  /* 0x0000002605097211 */ /* 0x000fc600008f0eff */
        /* <DEDUP_REMOVED lines=12> */
[----:B---3--:R-:W-:Y:S01]  /*d310*/  STL [R1+0x6cc], R85 ;  /* 0x0006cc5501007387 */ /* 0x008fe20000100800 */
[----:B----4-:R-:W-:-:S03]  /*d320*/  IMAD R4, R12, UR7, RZ ;  /* 0x000000070c047c24 */ /* 0x010fc6000f8e02ff */
[----:B------:R-:W-:Y:S04]  /*d330*/  STL [R1+0x6c8], R111 ;  /* 0x0006c86f01007387 */ /* 0x000fe80000100800 */
[----:B------:R1:W-:Y:S04]  /*d340*/  STL [R1+0x17c], R8 ;  /* 0x00017c0801007387 */ /* 0x0003e80000100800 */
[----:B------:R2:W-:Y:S01]  /*d350*/  STL [R1+0x1b0], R0 ;  /* 0x0001b00001007387 */ /* 0x0005e20000100800 */
[----:B-1----:R-:W-:-:S03]  /*d360*/  LEA R8, P1, R5, R39, 0x1 ;  /* 0x0000002705087211 */ /* 0x002fc600078208ff */
[----:B------:R1:W-:Y:S01]  /*d370*/  STL [R1+0x178], R9 ;  /* 0x0001780901007387 */ /* 0x0003e20000100800 */
[----:B--2---:R-:W-:-:S03]  /*d380*/  LEA R0, P3, R4, R39, 0x1 ;  /* 0x0000002704007211 */ /* 0x004fc600078608ff */
[----:B------:R-:W2:Y:S01]  /*d390*/  LDL.LU R13, [R1+0xe4] ;  /* 0x0000e400010d7983 */ /* 0x000ea20000300800 */
[----:B0-----:R-:W-:Y:S01]  /*d3a0*/  @P0 IMAD.MOV.U32 R6, RZ, RZ, R8 ;  /* 0x000000ffff060224 */ /* 0x001fe200078e0008 */
[-C--:B-1----:R-:W-:Y:S02]  /*d3b0*/  LEA.HI.X.SX32 R9, R5, R38.reuse, 0x1, P1 ;  /* 0x0000002605097211 */ /* 0x082fe400008f0eff */
[----:B------:R0:W-:Y:S03]  /*d3c0*/  STL [R1+0x1ac], R2 ;  /* 0x0001ac0201007387 */ /* 0x0001e60000100800 */
[----:B------:R-:W-:Y:S02]  /*d3d0*/  @P0 IMAD.MOV.U32 R7, RZ, RZ, R9 ;  /* 0x000000ffff070224 */ /* 0x000fe400078e0009 */
[----:B------:R-:W-:Y:S01]  /*d3e0*/  IMAD R5, R11, UR7, RZ ;  /* 0x000000070b057c24 */ /* 0x000fe2000f8e02ff */
[----:B0-----:R-:W-:-:S02]  /*d3f0*/  LEA.HI.X.SX32 R2, R4, R38, 0x1, P3 ;  /* 0x0000002604027211 */ /* 0x001fc400018f0eff */
[----:B------:R0:W3:Y:S04]  /*d400*/  @P0 LDG.E.U16 R83, desc[UR20][R6.64] ;  /* 0x0000001406530981 */ /* 0x0000e8000c1e1500 */
[----:B------:R-:W-:Y:S01]  /*d410*/  STL [R1+0x6c4], R84 ;  /* 0x0006c45401007387 */ /* 0x000fe20000100800 */
[----:B------:R-:W-:-:S03]  /*d420*/  IMAD R4, R10, UR7, RZ ;  /* 0x000000070a047c24 */ /* 0x000fc6000f8e02ff */
[----:B------:R-:W4:Y:S01]  /*d430*/  LDL.LU R12, [R1+0xe0] ;  /* 0x0000e000010c7983 */ /* 0x000f220000300800 */
[----:B0-----:R-:W-:Y:S02]  /*d440*/  @P0 IMAD.MOV.U32 R6, RZ, RZ, R0 ;  /* 0x000000ffff060224 */ /* 0x001fe400078e0000 */
[----:B------:R-:W-:Y:S01]  /*d450*/  @P0 IMAD.MOV.U32 R7, RZ, RZ, R2 ;  /* 0x000000ffff070224 */ /* 0x000fe200078e0002 */
[----:B------:R0:W-:Y:S04]  /*d460*/  STL [R1+0x1d0], R8 ;  /* 0x0001d00801007387 */ /* 0x0001e80000100800 */
[----:B------:R-:W-:Y:S04]  /*d470*/  STL [R1+0x6bc], R110 ;  /* 0x0006bc6e01007387 */ /* 0x000fe80000100800 */
[----:B------:R1:W4:Y:S01]  /*d480*/  @P0 LDG.E.U16 R108, desc[UR20][R6.64] ;  /* 0x00000014066c0981 */ /* 0x000322000c1e1500 */
        /* <DEDUP_REMOVED lines=31> */
[----:B------:R0:W-:Y:S01]  /*d680*/  STL [R1+0x22c], R2 ;  /* 0x00022c0201007387 */ /* 0x0001e20000100800 */
[----:B------:R-:W-:Y:S02]  /*d690*/  IMAD R5, R11, UR7, RZ ;  /* 0x000000070b057c24 */ /* 0x000fe4000f8e02ff */
[----:B------:R-:W-:Y:S01]  /*d6a0*/  @P0 IMAD.MOV.U32 R7, RZ, RZ, R9 ;  /* 0x000000ffff070224 */ /* 0x000fe200078e0009 */
[----:B------:R-:W-:Y:S04]  /*d6b0*/  STL [R1+0x6b4], R82 ;  /* 0x0006b45201007387 */ /* 0x000fe80000100800 */
[----:B------:R-:W3:Y:S01]  /*d6c0*/  LDL.LU R12, [R1+0x100] ;  /* 0x00010000010c7983 */ /* 0x000ee20000300800 */
[----:B0-----:R-:W-:-:S03]  /*d6d0*/  LEA.HI.X.SX32 R2, R4, R38, 0x1, P3 ;  /* 0x0000002604027211 */ /* 0x001fc600018f0eff */
[----:B------:R0:W4:Y:S01]  /*d6e0*/  @P0 LDG.E.U16 R81, desc[UR20][R6.64] ;  /* 0x0000001406510981 */ /* 0x000122000c1e1500 */
[----:B------:R-:W-:-:S03]  /*d6f0*/  IMAD R4, R10, UR7, RZ ;  /* 0x000000070a047c24 */ /* 0x000fc6000f8e02ff */
[----:B------:R1:W-:Y:S04]  /*d700*/  STL [R1+0x250], R8 ;  /* 0x0002500801007387 */ /* 0x0003e80000100800 */
[----:B------:R-:W-:Y:S01]  /*d710*/  STL [R1+0x6b0], R107 ;  /* 0x0006b06b01007387 */ /* 0x000fe20000100800 */
[----:B0-----:R-:W-:Y:S02]  /*d720*/  @P0 IMAD.MOV.U32 R6, RZ, RZ, R0 ;  /* 0x000000ffff060224 */ /* 0x001fe400078e0000 */
[----:B------:R-:W-:Y:S01]  /*d730*/  @P0 IMAD.MOV.U32 R7, RZ, RZ, R2 ;  /* 0x000000ffff070224 */ /* 0x000fe200078e0002 */
[-C--:B-1----:R-:W-:Y:S01]  /*d740*/  LEA R8, P1, R5, R39.reuse, 0x1 ;  /* 0x0000002705087211 */ /* 0x082fe200078208ff */
[----:B------:R0:W-:Y:S04]  /*d750*/  STL [R1+0x270], R0 ;  /* 0x0002700001007387 */ /* 0x0001e80000100800 */
[----:B------:R1:W-:Y:S04]  /*d760*/  STL [R1+0x24c], R9 ;  /* 0x00024c0901007387 */ /* 0x0003e80000100800 */
[----:B------:R1:W4:Y:S01]  /*d770*/  @P0 LDG.E.U16 R105, desc[UR20][R6.64] ;  /* 0x0000001406690981 */ /* 0x000322000c1e1500 */
[----:B0-----:R-:W-:-:S03]  /*d780*/  LEA R0, P3, R4, R39, 0x1 ;  /* 0x0000002704007211 */ /* 0x001fc600078608ff */
[----:B------:R-:W4:Y:S01]  /*d790*/  LDL.LU R11, [R1+0x10c] ;  /* 0x00010c00010b7983 */ /* 0x000f220000300800 */
[----:B-1----:R-:W-:-:S03]  /*d7a0*/  LEA.HI.X.SX32 R9, R5, R38, 0x1, P1 ;  /* 0x0000002605097211 */ /* 0x002fc600008f0eff */
[----:B------:R-:W4:Y:S01]  /*d7b0*/  LDL.LU R10, [R1+0x108] ;  /* 0x00010800010a7983 */ /* 0x000f220000300800 */
[----:B------:R-:W-:-:S03]  /*d7c0*/  @P0 IMAD.MOV.U32 R6, RZ, RZ, R8 ;  /* 0x000000ffff060224 */ /* 0x000fc600078e0008 */
[----:B------:R0:W-:Y:S01]  /*d7d0*/  STL [R1+0x26c], R2 ;  /* 0x00026c0201007387 */ /* 0x0001e20000100800 */
        /* <DEDUP_REMOVED lines=8> */
[----:B------:R-:W-:Y:S01]  /*d860*/  PRMT R78, RZ, 0x7610, R78 ;  /* 0x00007610ff4e7816 */ /* 0x000fe2000000004e */
[----:B--2---:R-:W-:Y:S02]  /*d870*/  IMAD R5, R13, UR7, RZ ;  /* 0x000000070d057c24 */ /* 0x004fe4000f8e02ff */
[----:B---3--:R-:W-:Y:S01]  /*d880*/  IMAD R4, R12, UR7, RZ ;  /* 0x000000070c047c24 */ /* 0x008fe2000f8e02ff */
[----:B----4-:R-:W-:Y:S04]  /*d890*/  STL [R1+0x6ac], R81 ;  /* 0x0006ac5101007387 */ /* 0x010fe80000100800 */
        /* <DEDUP_REMOVED lines=8> */
[-C--:B-1----:R-:W-:Y:S01]  /*d920*/  LEA.HI.X.SX32 R9, R5, R38.reuse, 0x1, P1 ;  /* 0x0000002605097211 */ /* 0x082fe200008f0eff */
[----:B------:R-:W-:Y:S01]  /*d930*/  IMAD R5, R11, UR7, RZ ;  /* 0x000000070b057c24 */ /* 0x000fe2000f8e02ff */
[----:B------:R0:W-:Y:S03]  /*d940*/  STL [R1+0x2ac], R2 ;  /* 0x0002ac0201007387 */ /* 0x0001e60000100800 */
[----:B------:R-:W-:Y:S01]  /*d950*/  @P0 IMAD.MOV.U32 R7, RZ, RZ, R9 ;  /* 0x000000ffff070224 */ /* 0x000fe200078e0009 */
[----:B------:R-:W-:Y:S04]  /*d960*/  STL [R1+0x6a4], R80 ;  /* 0x0006a45001007387 */ /* 0x000fe80000100800 */
[----:B------:R-:W3:Y:S01]  /*d970*/  LDL.LU R13, [R1+0x120] ;  /* 0x00012000010d7983 */ /* 0x000ee20000300800 */
[----:B0-----:R-:W-:-:S03]  /*d980*/  LEA.HI.X.SX32 R2, R4, R38, 0x1, P3 ;  /* 0x0000002604027211 */ /* 0x001fc600018f0eff */
[----:B------:R0:W-:Y:S04]  /*d990*/  STL [R1+0x2d0], R8 ;  /* 0x0002d00801007387 */ /* 0x0001e80000100800 */
[----:B------:R-:W-:Y:S04]  /*d9a0*/  STL [R1+0x6a0], R104 ;  /* 0x0006a06801007387 */ /* 0x000fe80000100800 */
[----:B------:R1:W4:Y:S01]  /*d9b0*/  @P0 LDG.E.U16 R79, desc[UR20][R6.64] ;  /* 0x00000014064f0981 */ /* 0x000322000c1e1500 */
[----:B0-----:R-:W-:-:S03]  /*d9c0*/  LEA R8, P1, R5, R39, 0x1 ;  /* 0x0000002705087211 */ /* 0x001fc600078208ff */
[----:B------:R-:W-:Y:S04]  /*d9d0*/  STL [R1+0x2f0], R0 ;  /* 0x0002f00001007387 */ /* 0x000fe80000100800 */
[----:B------:R0:W-:Y:S01]  /*d9e0*/  STL [R1+0x2cc], R9 ;  /* 0x0002cc0901007387 */ /* 0x0001e20000100800 */
[----:B-1----:R-:W-:Y:S02]  /*d9f0*/  @P0 IMAD.MOV.U32 R6, RZ, RZ, R0 ;  /* 0x000000ffff060224 */ /* 0x002fe400078e0000 */
[----:B------:R-:W-:Y:S01]  /*da00*/  @P0 IMAD.MOV.U32 R7, RZ, RZ, R2 ;  /* 0x000000ffff070224 */ /* 0x000fe200078e0002 */
[----:B------:R-:W4:Y:S04]  /*da10*/  LDL.LU R12, [R1+0x12c] ;  /* 0x00012c00010c7983 */ /* 0x000f280000300800 */
[----:B------:R1:W4:Y:S01]  /*da20*/  @P0 LDG.E.U16 R102, desc[UR20][R6.64] ;  /* 0x0000001406660981 */ /* 0x000322000c1e1500 */
[----:B0-----:R-:W-:Y:S01]  /*da30*/  LEA.HI.X.SX32 R9, R5, R38, 0x1, P1 ;  /* 0x0000002605097211 */ /* 0x001fe200008f0eff */
[----:B-1----:R-:W-:-:S04]  /*da40*/  @P0 IMAD.MOV.U32 R6, RZ, RZ, R8 ;  /* 0x000000ffff060224 */ /* 0x002fc800078e0008 */
[----:B------:R-:W-:-:S05]  /*da50*/  @P0 IMAD.MOV.U32 R7, RZ, RZ, R9 ;  /* 0x000000ffff070224 */ /* 0x000fca00078e0009 */
[----:B------:R0:W4:Y:S01]  /*da60*/  @P0 LDG.E.U16 R78, desc[UR20][R6.64] ;  /* 0x00000014064e0981 */ /* 0x000122000c1e1500 */
[----:B------:R-:W-:-:S03]  /*da70*/  IMAD R4, R10, UR7, RZ ;  /* 0x000000070a047c24 */ /* 0x000fc6000f8e02ff */
[----:B------:R1:W-:Y:S02]  /*da80*/  STL [R1+0x2ec], R2 ;  /* 0x0002ec0201007387 */ /* 0x0003e40000100800 */
[C---:B------:R-:W-:Y:S02]  /*da90*/  LEA R0, P3, R4.reuse, R39, 0x1 ;  /* 0x0000002704007211 */ /* 0x040fe400078608ff */
[----:B------:R-:W4:Y:S01]  /*daa0*/  LDL.LU R11, [R1+0x128] ;  /* 0x00012800010b7983 */ /* 0x000f220000300800 */
[----:B------:R-:W-:Y:S02]  /*dab0*/  PRMT R101, RZ, 0x7610, R101 ;  /* 0x00007610ff657816 */ /* 0x000fe40000000065 */
[----:B-1----:R-:W-:Y:S01]  /*dac0*/  LEA.HI.X.SX32 R2, R4, R38, 0x1, P3 ;  /* 0x0000002604027211 */ /* 0x002fe200018f0eff */
[----:B0-----:R-:W-:-:S04]  /*dad0*/  @P0 IMAD.MOV.U32 R6, RZ, RZ, R0 ;  /* 0x000000ffff060224 */ /* 0x001fc800078e0000 */
[----:B------:R-:W-:Y:S01]  /*dae0*/  @P0 IMAD.MOV.U32 R7, RZ, RZ, R2 ;  /* 0x000000ffff070224 */ /* 0x000fe200078e0002 */
[----:B------:R-:W-:-:S04]  /*daf0*/  PRMT R77, RZ, 0x7610, R77 ;  /* 0x00007610ff4d7816 */ /* 0x000fc8000000004d */
[----:B------:R0:W4:Y:S01]  /*db00*/  @P0 LDG.E.U16 R101, desc[UR20][R6.64] ;  /* 0x0000001406650981 */ /* 0x000122000c1e1500 */
[----:B------:R-:W-:Y:S01]  /*db10*/  PRMT R99, RZ, 0x7610, R99 ;  /* 0x00007610ff637816 */ /* 0x000fe20000000063 */
[----:B--2---:R-:W-:Y:S02]  /*db20*/  IMAD R5, R14, UR7, RZ ;  /* 0x000000070e057c24 */ /* 0x004fe4000f8e02ff */
[----:B---3--:R-:W-:Y:S01]  /*db30*/  IMAD R4, R13, UR7, RZ ;  /* 0x000000070d047c24 */ /* 0x008fe2000f8e02ff */
[----:B----4-:R-:W-:Y:S04]  /*db40*/  STL [R1+0x69c], R79 ;  /* 0x00069c4f01007387 */ /* 0x010fe80000100800 */
[----:B------:R-:W2:Y:S04]  /*db50*/  LDL.LU R10, [R1+0x140] ;  /* 0x00014000010a7983 */ /* 0x000ea80000300800 */
[----:B------:R1:W-:Y:S04]  /*db60*/  STL [R1+0x310], R8 ;  /* 0x0003100801007387 */ /* 0x0003e80000100800 */
[----:B------:R-:W-:Y:S01]  /*db70*/  STL [R1+0x698], R102 ;  /* 0x0006986601007387 */ /* 0x000fe20000100800 */
[----:B-1----:R-:W-:-:S03]  /*db80*/  LEA R8, P1, R5, R39, 0x1 ;  /* 0x0000002705087211 */ /* 0x002fc600078208ff */
[----:B------:R1:W-:Y:S04]  /*db90*/  STL [R1+0x330], R0 ;  /* 0x0003300001007387 */ /* 0x0003e80000100800 */
[----:B------:R3:W-:Y:S01]  /*dba0*/  STL [R1+0x30c], R9 ;  /* 0x00030c0901007387 */ /* 0x0007e20000100800 */
[----:B0-----:R-:W-:Y:S01]  /*dbb0*/  @P0 IMAD.MOV.U32 R6, RZ, RZ, R8 ;  /* 0x000000ffff060224 */ /* 0x001fe200078e0008 */
[----:B-1----:R-:W-:Y:S02]  /*dbc0*/  LEA R0, P3, R4, R39, 0x1 ;  /* 0x0000002704007211 */ /* 0x002fe400078608ff */
[----:B---3--:R-:W-:Y:S01]  /*dbd0*/  LEA.HI.X.SX32 R9, R5, R38, 0x1, P1 ;  /* 0x0000002605097211 */ /* 0x008fe200008f0eff */
[----:B------:R-:W-:Y:S04]  /*dbe0*/  STL [R1+0x694], R78 ;  /* 0x0006944e01007387 */ /* 0x000fe80000100800 */
[----:B------:R0:W-:Y:S01]  /*dbf0*/  STL [R1+0x32c], R2 ;  /* 0x00032c0201007387 */ /* 0x0001e20000100800 */
[----:B------:R-:W-:-:S03]  /*dc00*/  @P0 IMAD.MOV.U32 R7, RZ, RZ, R9 ;  /* 0x000000ffff070224 */ /* 0x000fc600078e0009 */
[----:B------:R-:W3:Y:S04]  /*dc10*/  LDL.LU R14, [R1+0x14c] ;  /* 0x00014c00010e7983 */ /* 0x000ee80000300800 */
[----:B------:R1:W4:Y:S01]  /*dc20*/  @P0 LDG.E.U16 R77, desc[UR20][R6.64] ;  /* 0x00000014064d0981 */ /* 0x000322000c1e1500 */
[----:B0-----:R-:W-:-:S03]  /*dc30*/  LEA.HI.X.SX32 R2, R4, R38, 0x1, P3 ;  /* 0x0000002604027211 */ /* 0x001fc600018f0eff */
[----:B------:R-:W2:Y:S01]  /*dc40*/  LDL.LU R13, [R1+0x148] ;  /* 0x00014800010d7983 */ /* 0x000ea20000300800 */
[----:B-1----:R-:W-:Y:S02]  /*dc50*/  @P0 IMAD.MOV.U32 R6, RZ, RZ, R0 ;  /* 0x000000ffff060224 */ /* 0x002fe400078e0000 */
[----:B------:R-:W-:-:S05]  /*dc60*/  @P0 IMAD.MOV.U32 R7, RZ, RZ, R2 ;  /* 0x000000ffff070224 */ /* 0x000fca00078e0002 */
[----:B------:R0:W2:Y:S01]  /*dc70*/  @P0 LDG.E.U16 R99, desc[UR20][R6.64] ;  /* 0x0000001406630981 */ /* 0x0000a2000c1e1500 */
[----:B------:R-:W-:Y:S02]  /*dc80*/  IMAD R5, R12, UR7, RZ ;  /* 0x000000070c057c24 */ /* 0x000fe4000f8e02ff */
[----:B------:R-:W-:Y:S01]  /*dc90*/  IMAD R4, R11, UR7, RZ ;  /* 0x000000070b047c24 */ /* 0x000fe2000f8e02ff */
[----:B------:R1:W-:Y:S04]  /*dca0*/  STL [R1+0x350], R8 ;  /* 0x0003500801007387 */ /* 0x0003e80000100800 */
[----:B------:R-:W-:Y:S04]  /*dcb0*/  STL [R1+0x68c], R101 ;  /* 0x00068c6501007387 */ /* 0x000fe80000100800 */
[----:B------:R-:W-:Y:S04]  /*dcc0*/  STL [R1+0x370], R0 ;  /* 0x0003700001007387 */ /* 0x000fe80000100800 */
[----:B------:R-:W-:Y:S01]  /*dcd0*/  STL [R1+0x34c], R9 ;  /* 0x00034c0901007387 */ /* 0x000fe20000100800 */
[----:B-1----:R-:W-:-:S03]  /*dce0*/  LEA R8, P1, R5, R39, 0x1 ;  /* 0x0000002705087211 */ /* 0x002fc600078208ff */
[----:B------:R-:W3:Y:S04]  /*dcf0*/  LDL.LU R12, [R1+0x144] ;  /* 0x00014400010c7983 */ /* 0x000ee80000300800 */
[----:B------:R1:W-:Y:S01]  /*dd00*/  STL [R1+0x36c], R2 ;  /* 0x00036c0201007387 */ /* 0x0003e20000100800 */
[----:B------:R-:W-:Y:S02]  /*dd10*/  PRMT R76, RZ, 0x7610, R76 ;  /* 0x00007610ff4c7816 */ /* 0x000fe4000000004c */
[----:B------:R-:W-:Y:S02]  /*dd20*/  LEA.HI.X.SX32 R5, R5, R38, 0x1, P1 ;  /* 0x0000002605057211 */ /* 0x000fe400008f0eff */
[----:B-1----:R-:W-:-:S04]  /*dd30*/  LEA R2, P3, R4, R39, 0x1 ;  /* 0x0000002704027211 */ /* 0x002fc800078608ff */
[----:B0-----:R-:W-:Y:S01]  /*dd40*/  LEA.HI.X.SX32 R7, R4, R38, 0x1, P3 ;  /* 0x0000002604077211 */ /* 0x001fe200018f0eff */
[----:B------:R-:W-:Y:S01]  /*dd50*/  @P0 IMAD.MOV.U32 R4, RZ, RZ, R8 ;  /* 0x000000ffff040224 */ /* 0x000fe200078e0008 */
[----:B------:R-:W-:-:S04]  /*dd60*/  PRMT R75, RZ, 0x7610, R75 ;  /* 0x00007610ff4b7816 */ /* 0x000fc8000000004b */
[----:B------:R0:W3:Y:S02]  /*dd70*/  @P0 LDG.E.U16 R76, desc[UR20][R4.64] ;  /* 0x00000014044c0981 */ /* 0x0000e4000c1e1500 */
[----:B0-----:R-:W-:Y:S02]  /*dd80*/  @P0 IMAD.MOV.U32 R4, RZ, RZ, R2 ;  /* 0x000000ffff040224 */ /* 0x001fe400078e0002 */
[----:B----4-:R-:W-:Y:S04]  /*dd90*/  STL [R1+0x684], R77 ;  /* 0x0006844d01007387 */ /* 0x010fe80000100800 */
[----:B--2---:R-:W-:Y:S04]  /*dda0*/  STL [R1+0x67c], R99 ;  /* 0x00067c6301007387 */ /* 0x004fe80000100800 */
[----:B------:R-:W-:Y:S04]  /*ddb0*/  STL [R1+0x390], R8 ;  /* 0x0003900801007387 */ /* 0x000fe80000100800 */
[----:B------:R-:W-:Y:S04]  /*ddc0*/  STL [R1+0x3b0], R2 ;  /* 0x0003b00201007387 */ /* 0x000fe80000100800 */
[----:B------:R0:W-:Y:S02]  /*ddd0*/  STL [R1+0x38c], R5 ;  /* 0x00038c0501007387 */ /* 0x0001e40000100800 */
[----:B0-----:R-:W-:-:S05]  /*dde0*/  @P0 IMAD.MOV.U32 R5, RZ, RZ, R7 ;  /* 0x000000ffff050224 */ /* 0x001fca00078e0007 */
[----:B------:R3:W2:Y:S01]  /*ddf0*/  @P0 LDG.E.U16 R75, desc[UR20][R4.64] ;  /* 0x00000014044b0981 */ /* 0x0006a2000c1e1500 */
[----:B------:R-:W-:-:S05]  /*de00*/  IMAD R6, R10, UR7, RZ ;  /* 0x000000070a067c24 */ /* 0x000fca000f8e02ff */
[----:B------:R-:W-:Y:S01]  /*de10*/  LEA R0, P1, R6, R39, 0x1 ;  /* 0x0000002706007211 */ /* 0x000fe200078208ff */
[----:B---3--:R-:W-:-:S03]  /*de20*/  IMAD R4, R14, UR7, RZ ;  /* 0x000000070e047c24 */ /* 0x008fc6000f8e02ff */
[-C--:B------:R-:W-:Y:S01]  /*de30*/  LEA.HI.X.SX32 R2, R6, R38.reuse, 0x1, P1 ;  /* 0x0000002606027211 */ /* 0x080fe200008f0eff */
[----:B------:R-:W-:Y:S01]  /*de40*/  IMAD R5, R13, UR7, RZ ;  /* 0x000000070d057c24 */ /* 0x000fe2000f8e02ff */
[CC--:B------:R-:W-:Y:S01]  /*de50*/  LEA R13, P1, R4.reuse, R39.reuse, 0x1 ;  /* 0x00000027040d7211 */ /* 0x0c0fe200078208ff */
[----:B------:R0:W-:Y:S03]  /*de60*/  STL [R1+0x3ac], R7 ;  /* 0x0003ac0701007387 */ /* 0x0001e60000100800 */
[----:B------:R-:W-:Y:S01]  /*de70*/  LEA.HI.X.SX32 R14, R4, R38, 0x1, P1 ;  /* 0x00000026040e7211 */ /* 0x000fe200008f0eff */
[----:B------:R-:W-:Y:S01]  /*de80*/  IMAD R6, R12, UR7, RZ ;  /* 0x000000070c067c24 */ /* 0x000fe2000f8e02ff */
[----:B------:R-:W-:Y:S01]  /*de90*/  PRMT R73, RZ, 0x7610, R73 ;  /* 0x00007610ff497816 */ /* 0x000fe20000000049 */
[----:B------:R-:W3:Y:S01]  /*dea0*/  LDL.LU R11, [R1+0x33c] ;  /* 0x00033c00010b7983 */ /* 0x000ee20000300800 */
[----:B0-----:R-:W-:Y:S01]  /*deb0*/  LEA R7, P3, R5, R39, 0x1 ;  /* 0x0000002705077211 */ /* 0x001fe200078608ff */
[----:B------:R-:W-:-:S02]  /*dec0*/  @P0 IMAD.MOV.U32 R4, RZ, RZ, R13 ;  /* 0x000000ffff040224 */ /* 0x000fc400078e000d */
[----:B------:R-:W4:Y:S01]  /*ded0*/  LDL.LU R10, [R1+0x338] ;  /* 0x00033800010a7983 */ /* 0x000f220000300800 */
[----:B------:R-:W-:Y:S01]  /*dee0*/  LEA.HI.X.SX32 R12, R5, R38, 0x1, P3 ;  /* 0x00000026050c7211 */ /* 0x000fe200018f0eff */
[----:B------:R-:W-:Y:S02]  /*def0*/  @P0 IMAD.MOV.U32 R5, RZ, RZ, R14 ;  /* 0x000000ffff050224 */ /* 0x000fe400078e000e */
[----:B------:R0:W-:Y:S01]  /*df00*/  STL [R1+0x3d0], R0 ;  /* 0x0003d00001007387 */ /* 0x0001e20000100800 */
[----:B------:R-:W-:Y:S01]  /*df10*/  PRMT R74, RZ, 0x7610, R74 ;  /* 0x00007610ff4a7816 */ /* 0x000fe2000000004a */
[----:B------:R-:W-:Y:S02]  /*df20*/  @P0 IMAD.MOV.U32 R8, RZ, RZ, R0 ;  /* 0x000000ffff080224 */ /* 0x000fe400078e0000 */
[----:B------:R-:W-:Y:S01]  /*df30*/  @P0 IMAD.MOV.U32 R9, RZ, RZ, R2 ;  /* 0x000000ffff090224 */ /* 0x000fe200078e0002 */
[----:B------:R-:W-:Y:S01]  /*df40*/  STL [R1+0x674], R76 ;  /* 0x0006744c01007387 */ /* 0x000fe20000100800 */
[----:B------:R-:W-:-:S03]  /*df50*/  PRMT R72, RZ, 0x7610, R72 ;  /* 0x00007610ff487816 */ /* 0x000fc60000000048 */
[----:B------:R1:W3:Y:S01]  /*df60*/  @P0 LDG.E.U16 R73, desc[UR20][R4.64] ;  /* 0x0000001404490981 */ /* 0x0002e2000c1e1500 */
[----:B0-----:R-:W-:-:S03]  /*df70*/  LEA R0, P5, R6, R39, 0x1 ;  /* 0x0000002706007211 */ /* 0x001fc600078a08ff */
[----:B------:R-:W3:Y:S01]  /*df80*/  @P0 LDG.E.U16 R74, desc[UR20][R8.64] ;  /* 0x00000014084a0981 */ /* 0x000ee2000c1e1500 */
[----:B------:R-:W-:Y:S01]  /*df90*/  PRMT R119, RZ, 0x7610, R119 ;  /* 0x00007610ff777816 */ /* 0x000fe20000000077 */
[----:B-1----:R-:W-:Y:S02]  /*dfa0*/  @P0 IMAD.MOV.U32 R4, RZ, RZ, R7 ;  /* 0x000000ffff040224 */ /* 0x002fe400078e0007 */
[----:B------:R-:W-:-:S05]  /*dfb0*/  @P0 IMAD.MOV.U32 R5, RZ, RZ, R12 ;  /* 0x000000ffff050224 */ /* 0x000fca00078e000c */
[----:B------:R0:W4:Y:S02]  /*dfc0*/  @P0 LDG.E.U16 R72, desc[UR20][R4.64] ;  /* 0x0000001404480981 */ /* 0x000124000c1e1500 */
[----:B0-----:R-:W-:Y:S02]  /*dfd0*/  @P0 IMAD.MOV.U32 R4, RZ, RZ, R0 ;  /* 0x000000ffff040224 */ /* 0x001fe400078e0000 */
[----:B--2---:R-:W-:Y:S04]  /*dfe0*/  STL [R1+0x670], R75 ;  /* 0x0006704b01007387 */ /* 0x004fe80000100800 */
[----:B------:R0:W-:Y:S02]  /*dff0*/  STL [R1+0x3cc], R2 ;  /* 0x0003cc0201007387 */ /* 0x0001e40000100800 */
[----:B0-----:R-:W-:-:S05]  /*e000*/  LEA.HI.X.SX32 R2, R6, R38, 0x1, P5 ;  /* 0x0000002606027211 */ /* 0x001fca00028f0eff */
[----:B------:R-:W-:-:S05]  /*e010*/  @P0 IMAD.MOV.U32 R5, RZ, RZ, R2 ;  /* 0x000000ffff050224 */ /* 0x000fca00078e0002 */
[----:B------:R0:W2:Y:S04]  /*e020*/  @P0 LDG.E.U16 R119, desc[UR20][R4.64] ;  /* 0x0000001404770981 */ /* 0x0000a8000c1e1500 */
[----:B---3--:R-:W-:Y:S04]  /*e030*/  STL [R1+0x66c], R74 ;  /* 0x00066c4a01007387 */ /* 0x008fe80000100800 */
[----:B------:R-:W-:Y:S04]  /*e040*/  STL [R1+0x3f0], R13 ;  /* 0x0003f00d01007387 */ /* 0x000fe80000100800 */
[----:B------:R-:W-:Y:S04]  /*e050*/  STL [R1+0x40c], R7 ;  /* 0x00040c0701007387 */ /* 0x000fe80000100800 */
[----:B------:R-:W-:Y:S04]  /*e060*/  STL [R1+0x3ec], R14 ;  /* 0x0003ec0e01007387 */ /* 0x000fe80000100800 */
[----:B------:R-:W-:Y:S04]  /*e070*/  STL [R1+0x424], R0 ;  /* 0x0004240001007387 */ /* 0x000fe80000100800 */
[----:B------:R1:W-:Y:S04]  /*e080*/  STL [R1+0x408], R12 ;  /* 0x0004080c01007387 */ /* 0x0003e80000100800 */
[----:B------:R-:W-:Y:S04]  /*e090*/  STL [R1+0x668], R73 ;  /* 0x0006684901007387 */ /* 0x000fe80000100800 */
[----:B------:R3:W-:Y:S04]  /*e0a0*/  STL [R1+0x420], R2 ;  /* 0x0004200201007387 */ /* 0x0007e80000100800 */
[----:B----4-:R-:W-:Y:S01]  /*e0b0*/  STL [R1+0x664], R72 ;  /* 0x0006644801007387 */ /* 0x010fe20000100800 */
[----:B0-----:R-:W-:-:S02]  /*e0c0*/  IMAD R5, R10, UR7, RZ ;  /* 0x000000070a057c24 */ /* 0x001fc4000f8e02ff */
[----:B------:R-:W-:Y:S01]  /*e0d0*/  IMAD R4, R11, UR7, RZ ;  /* 0x000000070b047c24 */ /* 0x000fe2000f8e02ff */
[----:B--2---:R-:W-:Y:S04]  /*e0e0*/  STL [R1+0x660], R119 ;  /* 0x0006607701007387 */ /* 0x004fe80000100800 */
[----:B------:R-:W2:Y:S04]  /*e0f0*/  LDL.LU R46, [R1+0x334] ;  /* 0x00033400012e7983 */ /* 0x000ea80000300800 */
[----:B------:R-:W4:Y:S04]  /*e100*/  LDL.LU R45, [R1+0x320] ;  /* 0x00032000012d7983 */ /* 0x000f280000300800 */
[----:B------:R-:W2:Y:S04]  /*e110*/  LDL.LU R44, [R1+0x31c] ;  /* 0x00031c00012c7983 */ /* 0x000ea80000300800 */
[----:B------:R-:W2:Y:S04]  /*e120*/  LDL.LU R43, [R1+0x318] ;  /* 0x00031800012b7983 */ /* 0x000ea80000300800 */
[----:B------:R-:W4:Y:S04]  /*e130*/  LDL.LU R10, [R1+0x314] ;  /* 0x00031400010a7983 */ /* 0x000f280000300800 */
[----:B------:R-:W4:Y:S04]  /*e140*/  LDL.LU R11, [R1+0x300] ;  /* 0x00030000010b7983 */ /* 0x000f280000300800 */
[----:B-1----:R-:W4:Y:S04]  /*e150*/  LDL.LU R12, [R1+0x2fc] ;  /* 0x0002fc00010c7983 */ /* 0x002f280000300800 */
[----:B------:R-:W4:Y:S04]  /*e160*/  LDL.LU R13, [R1+0x2f8] ;  /* 0x0002f800010d7983 */ /* 0x000f280000300800 */
        /* <DEDUP_REMOVED lines=23> */
[----:B------:R-:W4:Y:S01]  /*e2e0*/  LDL.LU R37, [R1+0x238] ;  /* 0x0002380001257983 */ /* 0x000f220000300800 */
[----:B---3--:R-:W-:-:S02]  /*e2f0*/  LEA R2, P5, R5, R39, 0x1 ;  /* 0x0000002705027211 */ /* 0x008fc400078a08ff */
[-C--:B------:R-:W-:Y:S01]  /*e300*/  LEA R0, P6, R4, R39.reuse, 0x1 ;  /* 0x0000002704007211 */ /* 0x080fe200078c08ff */
[----:B--2---:R-:W-:Y:S02]  /*e310*/  IMAD R9, R43, UR7, RZ ;  /* 0x000000072b097c24 */ /* 0x004fe4000f8e02ff */
[----:B------:R-:W-:Y:S02]  /*e320*/  IMAD R8, R44, UR7, RZ ;  /* 0x000000072c087c24 */ /* 0x000fe4000f8e02ff */
[----:B----4-:R-:W-:Y:S02]  /*e330*/  IMAD R7, R45, UR7, RZ ;  /* 0x000000072d077c24 */ /* 0x010fe4000f8e02ff */
[----:B------:R-:W-:Y:S02]  /*e340*/  IMAD R6, R46, UR7, RZ ;  /* 0x000000072e067c24 */ /* 0x000fe4000f8e02ff */
[----:B------:R-:W-:Y:S02]  /*e350*/  IMAD R40, R42, UR7, RZ ;  /* 0x000000072a287c24 */ /* 0x000fe4000f8e02ff */
[----:B------:R-:W2:Y:S04]  /*e360*/  LDL.LU R42, [R1+0x234] ;  /* 0x00023400012a7983 */ /* 0x000ea80000300800 */
[----:B------:R-:W3:Y:S04]  /*e370*/  LDL.LU R43, [R1+0x220] ;  /* 0x00022000012b7983 */ /* 0x000ee80000300800 */
[----:B------:R-:W4:Y:S04]  /*e380*/  LDL.LU R44, [R1+0x21c] ;  /* 0x00021c00012c7983 */ /* 0x000f280000300800 */
[----:B------:R-:W2:Y:S04]  /*e390*/  LDL.LU R45, [R1+0x218] ;  /* 0x00021800012d7983 */ /* 0x000ea80000300800 */
        /* <DEDUP_REMOVED lines=21> */
[----:B------:R-:W2:Y:S01]  /*e4f0*/  LDL.LU R67, [R1+0x180] ;  /* 0x0001800001437983 */ /* 0x000ea20000300800 */
[----:B------:R-:W-:-:S03]  /*e500*/  LEA R116, P3, R6, R39, 0x1 ;  /* 0x0000002706747211 */ /* 0x000fc600078608ff */
[----:B------:R-:W2:Y:S01]  /*e510*/  LDL.LU R68, [R1+0x16c] ;  /* 0x00016c0001447983 */ /* 0x000ea20000300800 */
[----:B------:R-:W-:-:S03]  /*e520*/  LEA R97, P1, R7, R39, 0x1 ;  /* 0x0000002707617211 */ /* 0x000fc600078208ff */
[----:B------:R-:W2:Y:S04]  /*e530*/  LDL.LU R69, [R1+0x168] ;  /* 0x0001680001457983 */ /* 0x000ea80000300800 */
[----:B------:R-:W2:Y:S04]  /*e540*/  LDL.LU R70, [R1+0x164] ;  /* 0x0001640001467983 */ /* 0x000ea80000300800 */
[----:B------:R-:W2:Y:S04]  /*e550*/  LDL.LU R71, [R1+0x160] ;  /* 0x0001600001477983 */ /* 0x000ea80000300800 */
[----:B------:R0:W-:Y:S04]  /*e560*/  STL [R1+0x44], R2 ;  /* 0x0000440201007387 */ /* 0x0001e80000100800 */
[----:B------:R-:W-:Y:S04]  /*e570*/  STL [R1+0x42c], R0 ;  /* 0x00042c0001007387 */ /* 0x000fe80000100800 */
[----:B------:R1:W-:Y:S01]  /*e580*/  STL [R1+0x658], R0 ;  /* 0x0006580001007387 */ /* 0x0003e20000100800 */
[----:B0-----:R-:W-:-:S03]  /*e590*/  LEA.HI.X.SX32 R2, R4, R38, 0x1, P6 ;  /* 0x0000002604027211 */ /* 0x001fc600030f0eff */
[----:B------:R-:W-:Y:S01]  /*e5a0*/  STL [R1+0x4c], R116 ;  /* 0x00004c7401007387 */ /* 0x000fe20000100800 */
[----:B------:R-:W-:-:S03]  /*e5b0*/  LEA R88, P6, R8, R39, 0x1 ;  /* 0x0000002708587211 */ /* 0x000fc600078c08ff */
[----:B------:R-:W-:Y:S01]  /*e5c0*/  STL [R1+0x64], R97 ;  /* 0x0000646101007387 */ /* 0x000fe20000100800 */
[----:B-1----:R-:W-:-:S03]  /*e5d0*/  LEA.HI.X.SX32 R0, R5, R38, 0x1, P5 ;  /* 0x0000002605007211 */ /* 0x002fc600028f0eff */
[----:B------:R-:W-:Y:S01]  /*e5e0*/  STL [R1+0x6fc], R116 ;  /* 0x0006fc7401007387 */ /* 0x000fe20000100800 */
[----:B------:R-:W-:-:S03]  /*e5f0*/  LEA R115, P5, R9, R39, 0x1 ;  /* 0x0000002709737211 */ /* 0x000fc600078a08ff */
[----:B------:R-:W-:Y:S01]  /*e600*/  STL [R1+0x708], R5 ;  /* 0x0007080501007387 */ /* 0x000fe20000100800 */
[----:B------:R-:W-:-:S03]  /*e610*/  IMAD R11, R11, UR7, RZ ;  /* 0x000000070b0b7c24 */ /* 0x000fc6000f8e02ff */
[----:B------:R-:W-:Y:S04]  /*e620*/  STL [R1+0x40], R0 ;  /* 0x0000400001007387 */ /* 0x000fe80000100800 */
[----:B------:R-:W-:Y:S01]  /*e630*/  STL [R1+0x428], R2 ;  /* 0x0004280201007387 */ /* 0x000fe20000100800 */
[----:B------:R-:W-:-:S03]  /*e640*/  LEA.HI.X.SX32 R87, R6, R38, 0x1, P3 ;  /* 0x0000002606577211 */ /* 0x000fc600018f0eff */
[----:B------:R-:W-:Y:S04]  /*e650*/  STL [R1+0x6c], R88 ;  /* 0x00006c5801007387 */ /* 0x000fe80000100800 */
[----:B------:R-:W-:Y:S04]  /*e660*/  STL [R1+0x710], R88 ;  /* 0x0007105801007387 */ /* 0x000fe80000100800 */
[----:B------:R-:W-:Y:S01]  /*e670*/  STL [R1+0x84], R115 ;  /* 0x0000847301007387 */ /* 0x000fe20000100800 */
[----:B------:R-:W-:-:S03]  /*e680*/  IMAD R10, R10, UR7, RZ ;  /* 0x000000070a0a7c24 */ /* 0x000fc6000f8e02ff */
[----:B------:R0:W-:Y:S04]  /*e690*/  STL [R1+0x65c], R2 ;  /* 0x00065c0201007387 */ /* 0x0001e80000100800 */
[----:B------:R-:W-:Y:S01]  /*e6a0*/  STL [R1+0x48], R87 ;  /* 0x0000485701007387 */ /* 0x000fe20000100800 */
[----:B0-----:R-:W-:Y:S02]  /*e6b0*/  LEA.HI.X.SX32 R2, R7, R38, 0x1, P1 ;  /* 0x0000002607027211 */ /* 0x001fe400008f0eff */
[----:B------:R-:W-:-:S03]  /*e6c0*/  LEA R0, P1, R11, R39, 0x1 ;  /* 0x000000270b007211 */ /* 0x000fc600078208ff */
[----:B------:R-:W-:Y:S01]  /*e6d0*/  STL [R1+0x60], R2 ;  /* 0x0000600201007387 */ /* 0x000fe20000100800 */
[----:B------:R-:W-:-:S03]  /*e6e0*/  LEA R114, P3, R10, R39, 0x1 ;  /* 0x000000270a727211 */ /* 0x000fc600078608ff */
[----:B------:R-:W-:Y:S04]  /*e6f0*/  STL [R1+0x718], R87 ;  /* 0x0007185701007387 */ /* 0x000fe80000100800 */
[----:B------:R0:W-:Y:S01]  /*e700*/  STL [R1+0xa4], R0 ;  /* 0x0000a40001007387 */ /* 0x0001e20000100800 */
[----:B------:R-:W-:-:S03]  /*e710*/  IMAD R13, R13, UR7, RZ ;  /* 0x000000070d0d7c24 */ /* 0x000fc6000f8e02ff */
[----:B------:R-:W-:Y:S01]  /*e720*/  STL [R1+0x720], R8 ;  /* 0x0007200801007387 */ /* 0x000fe20000100800 */
[----:B0-----:R-:W-:-:S03]  /*e730*/  LEA.HI.X.SX32 R0, R8, R38, 0x1, P6 ;  /* 0x0000002608007211 */ /* 0x001fc600030f0eff */
[----:B------:R-:W-:Y:S01]  /*e740*/  STL [R1+0x8c], R114 ;  /* 0x00008c7201007387 */ /* 0x000fe20000100800 */
[----:B------:R-:W-:-:S03]  /*e750*/  IMAD R12, R12, UR7, RZ ;  /* 0x000000070c0c7c24 */ /* 0x000fc6000f8e02ff */
[----:B------:R0:W-:Y:S01]  /*e760*/  STL [R1+0x68], R0 ;  /* 0x0000680001007387 */ /* 0x0001e20000100800 */
[----:B------:R-:W-:Y:S01]  /*e770*/  IMAD R14, R14, UR7, RZ ;  /* 0x000000070e0e7c24 */ /* 0x000fe2000f8e02ff */
[----:B------:R-:W-:Y:S02]  /*e780*/  LEA R86, P6, R12, R39, 0x1 ;  /* 0x000000270c567211 */ /* 0x000fe400078c08ff */
[----:B------:R-:W-:Y:S01]  /*e790*/  STL [R1+0x728], R114 ;  /* 0x0007287201007387 */ /* 0x000fe20000100800 */
[----:B0-----:R-:W-:-:S03]  /*e7a0*/  LEA.HI.X.SX32 R0, R9, R38, 0x1, P5 ;  /* 0x0000002609007211 */ /* 0x001fc600028f0eff */
[----:B------:R-:W-:Y:S01]  /*e7b0*/  STL [R1+0x730], R9 ;  /* 0x0007300901007387 */ /* 0x000fe20000100800 */
[----:B------:R-:W-:-:S03]  /*e7c0*/  LEA R2, P5, R13, R39, 0x1 ;  /* 0x000000270d027211 */ /* 0x000fc600078a08ff */
[----:B------:R0:W-:Y:S04]  /*e7d0*/  STL [R1+0x80], R0 ;  /* 0x0000800001007387 */ /* 0x0001e80000100800 */
[----:B------:R-:W-:Y:S01]  /*e7e0*/  STL [R1+0x738], R10 ;  /* 0x0007380a01007387 */ /* 0x000fe20000100800 */
[----:B0-----:R-:W-:-:S03]  /*e7f0*/  LEA.HI.X.SX32 R0, R10, R38, 0x1, P3 ;  /* 0x000000260a007211 */ /* 0x001fc600018f0eff */
[----:B------:R0:W-:Y:S04]  /*e800*/  STL [R1+0xc4], R2 ;  /* 0x0000c40201007387 */ /* 0x0001e80000100800 */
[----:B------:R-:W-:Y:S04]  /*e810*/  STL [R1+0xac], R86 ;  /* 0x0000ac5601007387 */ /* 0x000fe80000100800 */
[----:B------:R1:W-:Y:S01]  /*e820*/  STL [R1+0x88], R0 ;  /* 0x0000880001007387 */ /* 0x0003e20000100800 */
[----:B0-----:R-:W-:-:S03]  /*e830*/  LEA R2, P3, R14, R39, 0x1 ;  /* 0x000000270e027211 */ /* 0x001fc600078608ff */
[----:B------:R-:W-:Y:S01]  /*e840*/  STL [R1+0x740], R86 ;  /* 0x0007405601007387 */ /* 0x000fe20000100800 */
[----:B------:R-:W-:Y:S01]  /*e850*/  IMAD R15, R15, UR7, RZ ;  /* 0x000000070f0f7c24 */ /* 0x000fe2000f8e02ff */
[----:B-1----:R-:W-:Y:S02]  /*e860*/  LEA.HI.X.SX32 R0, R11, R38, 0x1, P1 ;  /* 0x000000260b007211 */ /* 0x002fe400008f0eff */
[----:B------:R-:W-:Y:S04]  /*e870*/  STL [R1+0x744], R11 ;  /* 0x0007440b01007387 */ /* 0x000fe80000100800 */
[----:B------:R-:W-:Y:S04]  /*e880*/  STL [R1+0xcc], R2 ;  /* 0x0000cc0201007387 */ /* 0x000fe80000100800 */
[----:B------:R0:W-:Y:S01]  /*e890*/  STL [R1+0xa0], R0 ;  /* 0x0000a00001007387 */ /* 0x0001e20000100800 */
[----:B------:R-:W-:Y:S01]  /*e8a0*/  LEA R96, P1, R15, R39, 0x1 ;  /* 0x000000270f607211 */ /* 0x000fe200078208ff */
[----:B------:R-:W-:-:S02]  /*e8b0*/  IMAD R16, R16, UR7, RZ ;  /* 0x0000000710107c24 */ /* 0x000fc4000f8e02ff */
[----:B------:R-:W-:Y:S01]  /*e8c0*/  STL [R1+0x748], R12 ;  /* 0x0007480c01007387 */ /* 0x000fe20000100800 */
[----:B0-----:R-:W-:Y:S01]  /*e8d0*/  LEA.HI.X.SX32 R0, R12, R38, 0x1, P6 ;  /* 0x000000260c007211 */ /* 0x001fe200030f0eff */
[----:B------:R-:W-:-:S04]  /*e8e0*/  IMAD R17, R17, UR7, RZ ;  /* 0x0000000711117c24 */ /* 0x000fc8000f8e02ff */
[----:B------:R0:W-:Y:S01]  /*e8f0*/  STL [R1+0xa8], R0 ;  /* 0x0000a80001007387 */ /* 0x0001e20000100800 */
[----:B------:R-:W-:-:S03]  /*e900*/  LEA R85, P6, R16, R39, 0x1 ;  /* 0x0000002710557211 */ /* 0x000fc600078c08ff */
[----:B------:R-:W-:Y:S01]  /*e910*/  STL [R1+0xe4], R96 ;  /* 0x0000e46001007387 */ /* 0x000fe20000100800 */
[----:B0-----:R-:W-:-:S03]  /*e920*/  LEA.HI.X.SX32 R0, R13, R38, 0x1, P5 ;  /* 0x000000260d007211 */ /* 0x001fc600028f0eff */
[----:B------:R-:W-:Y:S01]  /*e930*/  STL [R1+0x750], R13 ;  /* 0x0007500d01007387 */ /* 0x000fe20000100800 */
[----:B------:R-:W-:Y:S01]  /*e940*/  IMAD R19, R19, UR7, RZ ;  /* 0x0000000713137c24 */ /* 0x000fe2000f8e02ff */
[----:B------:R-:W-:Y:S02]  /*e950*/  LEA R112, P5, R17, R39, 0x1 ;  /* 0x0000002711707211 */ /* 0x000fe400078a08ff */
[----:B------:R0:W-:Y:S01]  /*e960*/  STL [R1+0xc0], R0 ;  /* 0x0000c00001007387 */ /* 0x0001e20000100800 */
[----:B------:R-:W-:Y:S01]  /*e970*/  IMAD R18, R18, UR7, RZ ;  /* 0x0000000712127c24 */ /* 0x000fe2000f8e02ff */
[-C--:B------:R-:W-:Y:S02]  /*e980*/  LEA.HI.X.SX32 R2, R15, R38.reuse, 0x1, P1 ;  /* 0x000000260f027211 */ /* 0x080fe400008f0eff */
[----:B------:R-:W-:Y:S01]  /*e990*/  STL [R1+0x754], R14 ;  /* 0x0007540e01007387 */ /* 0x000fe20000100800 */
[----:B------:R-:W-:Y:S01]  /*e9a0*/  IMAD R20, R20, UR7, RZ ;  /* 0x0000000714147c24 */ /* 0x000fe2000f8e02ff */
[----:B0-----:R-:W-:-:S02]  /*e9b0*/  LEA.HI.X.SX32 R0, R14, R38, 0x1, P3 ;  /* 0x000000260e007211 */ /* 0x001fc400018f0eff */
[----:B------:R-:W-:Y:S01]  /*e9c0*/  STL [R1+0xec], R85 ;  /* 0x0000ec5501007387 */ /* 0x000fe20000100800 */
[----:B------:R-:W-:-:S03]  /*e9d0*/  LEA R111, P3, R18, R39, 0x1 ;  /* 0x00000027126f7211 */ /* 0x000fc600078608ff */
[----:B------:R0:W-:Y:S01]  /*e9e0*/  STL [R1+0xc8], R0 ;  /* 0x0000c80001007387 */ /* 0x0001e20000100800 */
[----:B------:R-:W-:-:S03]  /*e9f0*/  LEA.HI.X.SX32 R113, R16, R38, 0x1, P6 ;  /* 0x0000002610717211 */ /* 0x000fc600030f0eff */
[----:B------:R-:W-:Y:S04]  /*ea00*/  STL [R1+0x104], R112 ;  /* 0x0001047001007387 */ /* 0x000fe80000100800 */
[----:B------:R-:W-:Y:S01]  /*ea10*/  STL [R1+0x758], R85 ;  /* 0x0007585501007387 */ /* 0x000fe20000100800 */
[----:B0-----:R-:W-:-:S03]  /*ea20*/  LEA R0, P1, R19, R39, 0x1 ;  /* 0x0000002713007211 */ /* 0x001fc600078208ff */
[----:B------:R-:W-:Y:S04]  /*ea30*/  STL [R1+0x760], R15 ;  /* 0x0007600f01007387 */ /* 0x000fe80000100800 */
[----:B------:R0:W-:Y:S04]  /*ea40*/  STL [R1+0xe0], R2 ;  /* 0x0000e00201007387 */ /* 0x0001e80000100800 */
[----:B------:R-:W-:Y:S04]  /*ea50*/  STL [R1+0x764], R16 ;  /* 0x0007641001007387 */ /* 0x000fe80000100800 */
[----:B------:R1:W-:Y:S01]  /*ea60*/  STL [R1+0x124], R0 ;  /* 0x0001240001007387 */ /* 0x0003e20000100800 */
[----:B0-----:R-:W-:-:S03]  /*ea70*/  LEA R2, P6, R20, R39, 0x1 ;  /* 0x0000002714027211 */ /* 0x001fc600078c08ff */
[----:B------:R-:W-:Y:S04]  /*ea80*/  STL [R1+0x10c], R111 ;  /* 0x00010c6f01007387 */ /* 0x000fe80000100800 */
[----:B------:R-:W-:Y:S01]  /*ea90*/  STL [R1+0x768], R111 ;  /* 0x0007686f01007387 */ /* 0x000fe20000100800 */
[----:B-1----:R-:W-:-:S03]  /*eaa0*/  LEA.HI.X.SX32 R0, R17, R38, 0x1, P5 ;  /* 0x0000002611007211 */ /* 0x002fc600028f0eff */
[----:B------:R-:W-:Y:S01]  /*eab0*/  STL [R1+0x770], R17 ;  /* 0x0007701101007387 */ /* 0x000fe20000100800 */
[----:B------:R-:W-:-:S03]  /*eac0*/  IMAD R21, R21, UR7, RZ ;  /* 0x0000000715157c24 */ /* 0x000fc6000f8e02ff */
[----:B------:R-:W-:Y:S04]  /*ead0*/  STL [R1+0x12c], R2 ;  /* 0x00012c0201007387 */ /* 0x000fe80000100800 */
[----:B------:R-:W-:Y:S04]  /*eae0*/  STL [R1+0xe8], R113 ;  /* 0x0000e87101007387 */ /* 0x000fe80000100800 */
[----:B------:R0:W-:Y:S01]  /*eaf0*/  STL [R1+0x100], R0 ;  /* 0x0001000001007387 */ /* 0x0001e20000100800 */
[----:B------:R-:W-:Y:S01]  /*eb00*/  LEA R95, P5, R21, R39, 0x1 ;  /* 0x00000027155f7211 */ /* 0x000fe200078a08ff */
[----:B------:R-:W-:-:S02]  /*eb10*/  IMAD R23, R23, UR7, RZ ;  /* 0x0000000717177c24 */ /* 0x000fc4000f8e02ff */
        /* <DEDUP_REMOVED lines=11> */
[----:B------:R0:W-:Y:S01]  /*ebd0*/  STL [R1+0x120], R0 ;  /* 0x0001200001007387 */ /* 0x0001e20000100800 */
[----:B------:R-:W-:Y:S02]  /*ebe0*/  IMAD R25, R25, UR7, RZ ;  /* 0x0000000719197c24 */ /* 0x000fe4000f8e02ff */
[----:B------:R-:W-:Y:S01]  /*ebf0*/  IMAD R26, R26, UR7, RZ ;  /* 0x000000071a1a7c24 */ /* 0x000fe2000f8e02ff */
[----:B------:R-:W-:Y:S01]  /*ec00*/  STL [R1+0x784], R20 ;  /* 0x0007841401007387 */ /* 0x000fe20000100800 */
[----:B------:R-:W-:Y:S01]  /*ec10*/  IMAD R27, R27, UR7, RZ ;  /* 0x000000071b1b7c24 */ /* 0x000fe2000f8e02ff */
[----:B0-----:R-:W-:Y:S02]  /*ec20*/  LEA.HI.X.SX32 R0, R20, R38, 0x1, P6 ;  /* 0x0000002614007211 */ /* 0x001fe400030f0eff */
[----:B------:R0:W-:Y:S01]  /*ec30*/  STL [R1+0x164], R2 ;  /* 0x0001640201007387 */ /* 0x0001e20000100800 */
[----:B------:R-:W-:-:S03]  /*ec40*/  LEA R110, P6, R24, R39, 0x1 ;  /* 0x00000027186e7211 */ /* 0x000fc600078c08ff */
[----:B------:R-:W-:Y:S01]  /*ec50*/  STL [R1+0x14c], R84 ;  /* 0x00014c5401007387 */ /* 0x000fe20000100800 */
[----:B------:R-:W-:-:S03]  /*ec60*/  IMAD R28, R28, UR7, RZ ;  /* 0x000000071c1c7c24 */ /* 0x000fc6000f8e02ff */
[----:B------:R1:W-:Y:S01]  /*ec70*/  STL [R1+0x128], R0 ;  /* 0x0001280001007387 */ /* 0x0003e20000100800 */
[-C--:B0-----:R-:W-:Y:S02]  /*ec80*/  LEA.HI.X.SX32 R2, R21, R38.reuse, 0x1, P5 ;  /* 0x0000002615027211 */ /* 0x081fe400028f0eff */
[-C--:B------:R-:W-:Y:S02]  /*ec90*/  LEA R109, P5, R25, R39.reuse, 0x1 ;  /* 0x00000027196d7211 */ /* 0x080fe400078a08ff */
[-C--:B------:R-:W-:Y:S01]  /*eca0*/  LEA.HI.X.SX32 R20, R23, R38.reuse, 0x1, P1 ;  /* 0x0000002617147211 */ /* 0x080fe200008f0eff */
[----:B------:R-:W-:Y:S01]  /*ecb0*/  STL [R1+0x140], R2 ;  /* 0x0001400201007387 */ /* 0x000fe20000100800 */
[-C--:B-1----:R-:W-:Y:S02]  /*ecc0*/  LEA.HI.X.SX32 R0, R22, R38.reuse, 0x1, P3 ;  /* 0x0000002616007211 */ /* 0x082fe400018f0eff */
[-C--:B------:R-:W-:Y:S01]  /*ecd0*/  LEA R108, P3, R26, R39.reuse, 0x1 ;  /* 0x000000271a6c7211 */ /* 0x080fe200078608ff */
[----:B------:R-:W-:Y:S01]  /*ece0*/  STL [R1+0x16c], R110 ;  /* 0x00016c6e01007387 */ /* 0x000fe20000100800 */
[-C--:B------:R-:W-:Y:S01]  /*ecf0*/  LEA R113, P1, R27, R39.reuse, 0x1 ;  /* 0x000000271b717211 */ /* 0x080fe200078208ff */
[----:B------:R-:W-:Y:S01]  /*ed00*/  IMAD R29, R29, UR7, RZ ;  /* 0x000000071d1d7c24 */ /* 0x000fe2000f8e02ff */
[-C--:B------:R-:W-:Y:S01]  /*ed10*/  LEA.HI.X.SX32 R83, R24, R38.reuse, 0x1, P6 ;  /* 0x0000002618537211 */ /* 0x080fe200030f0eff */
[----:B------:R0:W-:Y:S01]  /*ed20*/  STL [R1+0x148], R0 ;  /* 0x0001480001007387 */ /* 0x0001e20000100800 */
[-C--:B------:R-:W-:Y:S01]  /*ed30*/  LEA.HI.X.SX32 R19, R25, R38.reuse, 0x1, P5 ;  /* 0x0000002619137211 */ /* 0x080fe200028f0eff */
[----:B------:R-:W-:Y:S01]  /*ed40*/  IMAD R30, R30, UR7, RZ ;  /* 0x000000071e1e7c24 */ /* 0x000fe2000f8e02ff */
[----:B------:R-:W-:Y:S01]  /*ed50*/  LEA R82, P6, R28, R39, 0x1 ;  /* 0x000000271c527211 */ /* 0x000fe200078c08ff */
[----:B------:R-:W-:Y:S04]  /*ed60*/  STL [R1+0x184], R109 ;  /* 0x0001846d01007387 */ /* 0x000fe80000100800 */
[----:B------:R-:W-:Y:S01]  /*ed70*/  STL [R1+0x1a0], R108 ;  /* 0x0001a06c01007387 */ /* 0x000fe20000100800 */
[----:B0-----:R-:W-:-:S03]  /*ed80*/  LEA.HI.X.SX32 R0, R26, R38, 0x1, P3 ;  /* 0x000000261a007211 */ /* 0x001fc600018f0eff */
[----:B------:R-:W-:Y:S01]  /*ed90*/  STL [R1+0x160], R20 ;  /* 0x0001601401007387 */ /* 0x000fe20000100800 */
[----:B------:R-:W-:-:S03]  /*eda0*/  LEA R94, P5, R29, R39, 0x1 ;  /* 0x000000271d5e7211 */ /* 0x000fc600078a08ff */
[----:B------:R-:W-:Y:S01]  /*edb0*/  STL [R1+0x1b8], R113 ;  /* 0x0001b87101007387 */ /* 0x000fe20000100800 */
[----:B------:R-:W-:Y:S01]  /*edc0*/  IMAD R31, R31, UR7, RZ ;  /* 0x000000071f1f7c24 */ /* 0x000fe2000f8e02ff */
[-C--:B------:R-:W-:Y:S02]  /*edd0*/  LEA R107, P3, R30, R39.reuse, 0x1 ;  /* 0x000000271e6b7211 */ /* 0x080fe400078608ff */
[----:B------:R-:W-:Y:S01]  /*ede0*/  STL [R1+0x168], R83 ;  /* 0x0001685301007387 */ /* 0x000fe20000100800 */
[----:B------:R-:W-:Y:S01]  /*edf0*/  IMAD R32, R32, UR7, RZ ;  /* 0x0000000720207c24 */ /* 0x000fe2000f8e02ff */
[----:B------:R-:W-:Y:S02]  /*ee00*/  LEA.HI.X.SX32 R18, R27, R38, 0x1, P1 ;  /* 0x000000261b127211 */ /* 0x000fe400008f0eff */
[----:B------:R-:W-:Y:S04]  /*ee10*/  STL [R1+0x180], R19 ;  /* 0x0001801301007387 */ /* 0x000fe80000100800 */
[----:B------:R-:W-:Y:S04]  /*ee20*/  STL [R1+0x1c0], R82 ;  /* 0x0001c05201007387 */ /* 0x000fe80000100800 */
[----:B------:R0:W-:Y:S01]  /*ee30*/  STL [R1+0x188], R0 ;  /* 0x0001880001007387 */ /* 0x0001e20000100800 */
[----:B------:R-:W-:Y:S01]  /*ee40*/  LEA R16, P1, R31, R39, 0x1 ;  /* 0x000000271f107211 */ /* 0x000fe200078208ff */
[----:B------:R-:W-:-:S02]  /*ee50*/  IMAD R33, R33, UR7, RZ ;  /* 0x0000000721217c24 */ /* 0x000fc4000f8e02ff */
[----:B------:R-:W-:Y:S01]  /*ee60*/  STL [R1+0x1d8], R94 ;  /* 0x0001d85e01007387 */ /* 0x000fe20000100800 */
[----:B------:R-:W-:Y:S01]  /*ee70*/  IMAD R34, R34, UR7, RZ ;  /* 0x0000000722227c24 */ /* 0x000fe2000f8e02ff */
[-C--:B0-----:R-:W-:Y:S02]  /*ee80*/  LEA.HI.X.SX32 R0, R28, R38.reuse, 0x1, P6 ;  /* 0x000000261c007211 */ /* 0x081fe400030f0eff */
[----:B------:R-:W-:Y:S01]  /*ee90*/  STL [R1+0x1e0], R107 ;  /* 0x0001e06b01007387 */ /* 0x000fe20000100800 */
[-C--:B------:R-:W-:Y:S02]  /*eea0*/  LEA R81, P6, R32, R39.reuse, 0x1 ;  /* 0x0000002720517211 */ /* 0x080fe400078c08ff */
[----:B------:R-:W-:Y:S01]  /*eeb0*/  LEA.HI.X.SX32 R17, R29, R38, 0x1, P5 ;  /* 0x000000261d117211 */ /* 0x000fe200028f0eff */
[----:B------:R-:W-:Y:S04]  /*eec0*/  STL [R1+0x1b4], R18 ;  /* 0x0001b41201007387 */ /* 0x000fe80000100800 */
[----:B------:R0:W-:Y:S01]  /*eed0*/  STL [R1+0x1bc], R0 ;  /* 0x0001bc0001007387 */ /* 0x0001e20000100800 */
[----:B------:R-:W-:Y:S01]  /*eee0*/  LEA R106, P5, R33, R39, 0x1 ;  /* 0x00000027216a7211 */ /* 0x000fe200078a08ff */
[----:B------:R-:W-:-:S02]  /*eef0*/  IMAD R35, R35, UR7, RZ ;  /* 0x0000000723237c24 */ /* 0x000fc4000f8e02ff */
[----:B------:R-:W-:Y:S01]  /*ef00*/  STL [R1+0x1f8], R16 ;  /* 0x0001f81001007387 */ /* 0x000fe20000100800 */
[-C--:B------:R-:W-:Y:S02]  /*ef10*/  LEA.HI.X.SX32 R111, R31, R38.reuse, 0x1, P1 ;  /* 0x000000261f6f7211 */ /* 0x080fe400008f0eff */
[----:B0-----:R-:W-:Y:S01]  /*ef20*/  LEA.HI.X.SX32 R0, R30, R38, 0x1, P3 ;  /* 0x000000261e007211 */ /* 0x001fe200018f0eff */
[----:B------:R-:W-:Y:S01]  /*ef30*/  STL [R1+0x200], R81 ;  /* 0x0002005101007387 */ /* 0x000fe20000100800 */
[----:B------:R-:W-:-:S03]  /*ef40*/  LEA R105, P3, R34, R39, 0x1 ;  /* 0x0000002722697211 */ /* 0x000fc600078608ff */
[----:B------:R-:W-:Y:S04]  /*ef50*/  STL [R1+0x1d4], R17 ;  /* 0x0001d41101007387 */ /* 0x000fe80000100800 */
[----:B------:R0:W-:Y:S01]  /*ef60*/  STL [R1+0x1dc], R0 ;  /* 0x0001dc0001007387 */ /* 0x0001e20000100800 */
[----:B------:R-:W-:Y:S01]  /*ef70*/  LEA R14, P1, R35, R39, 0x1 ;  /* 0x00000027230e7211 */ /* 0x000fe200078208ff */
[----:B------:R-:W-:Y:S02]  /*ef80*/  IMAD R41, R37, UR7, RZ ;  /* 0x0000000725297c24 */ /* 0x000fe4000f8e02ff */
[----:B------:R-:W-:Y:S01]  /*ef90*/  STL [R1+0x218], R106 ;  /* 0x0002186a01007387 */ /* 0x000fe20000100800 */
[----:B--2---:R-:W-:Y:S01]  /*efa0*/  IMAD R42, R42, UR7, RZ ;  /* 0x000000072a2a7c24 */ /* 0x004fe2000f8e02ff */
[----:B0-----:R-:W-:-:S02]  /*efb0*/  LEA.HI.X.SX32 R0, R32, R38, 0x1, P6 ;  /* 0x0000002620007211 */ /* 0x001fc400030f0eff */
[----:B------:R-:W-:Y:S01]  /*efc0*/  STL [R1+0x220], R105 ;  /* 0x0002206901007387 */ /* 0x000fe20000100800 */
[-C--:B------:R-:W-:Y:S02]  /*efd0*/  LEA R80, P6, R40, R39.reuse, 0x1 ;  /* 0x0000002728507211 */ /* 0x080fe400078c08ff */
[----:B------:R-:W-:Y:S01]  /*efe0*/  LEA.HI.X.SX32 R15, R33, R38, 0x1, P5 ;  /* 0x00000026210f7211 */ /* 0x000fe200028f0eff */
[----:B------:R-:W-:Y:S04]  /*eff0*/  STL [R1+0x1f4], R111 ;  /* 0x0001f46f01007387 */ /* 0x000fe80000100800 */
[----:B------:R0:W-:Y:S01]  /*f000*/  STL [R1+0x1fc], R0 ;  /* 0x0001fc0001007387 */ /* 0x0001e20000100800 */
[----:B------:R-:W-:Y:S01]  /*f010*/  LEA R93, P5, R41, R39, 0x1 ;  /* 0x00000027295d7211 */ /* 0x000fe200078a08ff */
[----:B---3--:R-:W-:-:S02]  /*f020*/  IMAD R43, R43, UR7, RZ ;  /* 0x000000072b2b7c24 */ /* 0x008fc4000f8e02ff */
[----:B------:R-:W-:Y:S01]  /*f030*/  STL [R1+0x238], R14 ;  /* 0x0002380e01007387 */ /* 0x000fe20000100800 */
[-C--:B------:R-:W-:Y:S02]  /*f040*/  LEA.HI.X.SX32 R85, R35, R38.reuse, 0x1, P1 ;  /* 0x0000002623557211 */ /* 0x080fe400008f0eff */
[----:B0-----:R-:W-:Y:S01]  /*f050*/  LEA.HI.X.SX32 R0, R34, R38, 0x1, P3 ;  /* 0x0000002622007211 */ /* 0x001fe200018f0eff */
[----:B------:R-:W-:Y:S01]  /*f060*/  STL [R1+0x240], R80 ;  /* 0x0002405001007387 */ /* 0x000fe20000100800 */
[----:B------:R-:W-:-:S03]  /*f070*/  LEA R104, P3, R42, R39, 0x1 ;  /* 0x000000272a687211 */ /* 0x000fc600078608ff */
[----:B------:R-:W-:Y:S04]  /*f080*/  STL [R1+0x214], R15 ;  /* 0x0002140f01007387 */ /* 0x000fe80000100800 */
[----:B------:R0:W-:Y:S01]  /*f090*/  STL [R1+0x21c], R0 ;  /* 0x00021c0001007387 */ /* 0x0001e20000100800 */
[----:B------:R-:W-:-:S03]  /*f0a0*/  LEA R11, P1, R43, R39, 0x1 ;  /* 0x000000272b0b7211 */ /* 0x000fc600078208ff */
[----:B------:R-:W-:Y:S01]  /*f0b0*/  STL [R1+0x258], R93 ;  /* 0x0002585d01007387 */ /* 0x000fe20000100800 */
[-C--:B------:R-:W-:Y:S02]  /*f0c0*/  LEA.HI.X.SX32 R13, R41, R38.reuse, 0x1, P5 ;  /* 0x00000026290d7211 */ /* 0x080fe400028f0eff */
[----:B0-----:R-:W-:Y:S01]  /*f0d0*/  LEA.HI.X.SX32 R0, R40, R38, 0x1, P6 ;  /* 0x0000002628007211 */ /* 0x001fe200030f0eff */
[----:B------:R-:W-:Y:S01]  /*f0e0*/  STL [R1+0x260], R104 ;  /* 0x0002606801007387 */ /* 0x000fe20000100800 */
[----:B----4-:R-:W-:-:S03]  /*f0f0*/  IMAD R44, R44, UR7, RZ ;  /* 0x000000072c2c7c24 */ /* 0x010fc6000f8e02ff */
[----:B------:R-:W-:Y:S04]  /*f100*/  STL [R1+0x234], R85 ;  /* 0x0002345501007387 */ /* 0x000fe80000100800 */
[----:B------:R0:W-:Y:S01]  /*f110*/  STL [R1+0x23c], R0 ;  /* 0x00023c0001007387 */ /* 0x0001e20000100800 */
[----:B------:R-:W-:-:S03]  /*f120*/  LEA.HI.X.SX32 R12, R43, R38, 0x1, P1 ;  /* 0x000000262b0c7211 */ /* 0x000fc600008f0eff */
[----:B------:R-:W-:Y:S01]  /*f130*/  STL [R1+0x278], R11 ;  /* 0x0002780b01007387 */ /* 0x000fe20000100800 */
[----:B0-----:R-:W-:-:S03]  /*f140*/  LEA.HI.X.SX32 R0, R42, R38, 0x1, P3 ;  /* 0x000000262a007211 */ /* 0x001fc600018f0eff */
[----:B------:R-:W-:Y:S01]  /*f150*/  STL [R1+0x678], R42 ;  /* 0x0006782a01007387 */ /* 0x000fe20000100800 */
[----:B------:R-:W-:-:S03]  /*f160*/  IMAD R45, R45, UR7, RZ ;  /* 0x000000072d2d7c24 */ /* 0x000fc6000f8e02ff */
[----:B------:R-:W-:Y:S04]  /*f170*/  STL [R1+0x254], R13 ;  /* 0x0002540d01007387 */ /* 0x000fe80000100800 */
[----:B------:R0:W-:Y:S01]  /*f180*/  STL [R1+0x25c], R0 ;  /* 0x00025c0001007387 */ /* 0x0001e20000100800 */
[----:B------:R-:W-:Y:S01]  /*f190*/  IMAD R46, R46, UR7, RZ ;  /* 0x000000072e2e7c24 */ /* 0x000fe2000f8e02ff */
[-C--:B------:R-:W-:Y:S02]  /*f1a0*/  LEA R103, P3, R45, R39.reuse, 0x1 ;  /* 0x000000272d677211 */ /* 0x080fe400078608ff */
[----:B------:R-:W-:Y:S01]  /*f1b0*/  STL [R1+0x680], R43 ;  /* 0x0006802b01007387 */ /* 0x000fe20000100800 */
[----:B0-----:R-:W-:-:S03]  /*f1c0*/  LEA R0, P1, R44, R39, 0x1 ;  /* 0x000000272c007211 */ /* 0x001fc600078208ff */
[----:B------:R-:W-:Y:S01]  /*f1d0*/  STL [R1+0x274], R12 ;  /* 0x0002740c01007387 */ /* 0x000fe20000100800 */
[----:B------:R-:W-:-:S03]  /*f1e0*/  IMAD R47, R47, UR7, RZ ;  /* 0x000000072f2f7c24 */ /* 0x000fc6000f8e02ff */
[----:B------:R0:W-:Y:S01]  /*f1f0*/  STL [R1+0x280], R0 ;  /* 0x0002800001007387 */ /* 0x0001e20000100800 */
[----:B------:R-:W-:Y:S01]  /*f200*/  IMAD R48, R48, UR7, RZ ;  /* 0x0000000730307c24 */ /* 0x000fe2000f8e02ff */
[-C--:B------:R-:W-:Y:S01]  /*f210*/  LEA R79, P5, R46, R39.reuse, 0x1 ;  /* 0x000000272e4f7211 */ /* 0x080fe200078a08ff */
[----:B------:R-:W-:Y:S01]  /*f220*/  IMAD R49, R49, UR7, RZ ;  /* 0x0000000731317c24 */ /* 0x000fe2000f8e02ff */
[----:B------:R-:W-:Y:S01]  /*f230*/  STL [R1+0x688], R44 ;  /* 0x0006882c01007387 */ /* 0x000fe20000100800 */
[-C--:B------:R-:W-:Y:S02]  /*f240*/  LEA.HI.X.SX32 R86, R45, R38.reuse, 0x1, P3 ;  /* 0x000000262d567211 */ /* 0x080fe400018f0eff */
[----:B0-----:R-:W-:Y:S01]  /*f250*/  LEA.HI.X.SX32 R0, R44, R38, 0x1, P1 ;  /* 0x000000262c007211 */ /* 0x001fe200008f0eff */
[----:B------:R-:W-:Y:S01]  /*f260*/  STL [R1+0x298], R103 ;  /* 0x0002986701007387 */ /* 0x000fe20000100800 */
[----:B------:R-:W-:Y:S01]  /*f270*/  LEA R125, P1, R47, R39, 0x1 ;  /* 0x000000272f7d7211 */ /* 0x000fe200078208ff */
[----:B------:R-:W-:-:S02]  /*f280*/  IMAD R50, R50, UR7, RZ ;  /* 0x0000000732327c24 */ /* 0x000fc4000f8e02ff */
[----:B------:R0:W-:Y:S01]  /*f290*/  STL [R1+0x27c], R0 ;  /* 0x00027c0001007387 */ /* 0x0001e20000100800 */
[-C--:B------:R-:W-:Y:S01]  /*f2a0*/  LEA R78, P3, R48, R39.reuse, 0x1 ;  /* 0x00000027304e7211 */ /* 0x080fe200078608ff */
[----:B------:R-:W-:Y:S01]  /*f2b0*/  IMAD R51, R51, UR7, RZ ;  /* 0x0000000733337c24 */ /* 0x000fe2000f8e02ff */
[-C--:B------:R-:W-:Y:S01]  /*f2c0*/  LEA.HI.X.SX32 R10, R47, R38.reuse, 0x1, P1 ;  /* 0x000000262f0a7211 */ /* 0x080fe200008f0eff */
[----:B------:R-:W-:Y:S01]  /*f2d0*/  STL [R1+0x2a0], R79 ;  /* 0x0002a04f01007387 */ /* 0x000fe20000100800 */
[----:B------:R-:W-:Y:S01]  /*f2e0*/  IMAD R52, R52, UR7, RZ ;  /* 0x0000000734347c24 */ /* 0x000fe2000f8e02ff */
[-C--:B0-----:R-:W-:Y:S02]  /*f2f0*/  LEA.HI.X.SX32 R0, R46, R38.reuse, 0x1, P5 ;  /* 0x000000262e007211 */ /* 0x081fe400028f0eff */
[----:B------:R0:W-:Y:S01]  /*f300*/  STL [R1+0x690], R45 ;  /* 0x0006902d01007387 */ /* 0x0001e20000100800 */
[-C--:B------:R-:W-:Y:S02]  /*f310*/  LEA R92, P5, R49, R39.reuse, 0x1 ;  /* 0x00000027315c7211 */ /* 0x080fe400078a08ff */
[-C--:B------:R-:W-:Y:S01]  /*f320*/  LEA.HI.X.SX32 R102, R48, R38.reuse, 0x1, P3 ;  /* 0x0000002630667211 */ /* 0x080fe200018f0eff */
[----:B------:R-:W-:Y:S01]  /*f330*/  STL [R1+0x294], R86 ;  /* 0x0002945601007387 */ /* 0x000fe20000100800 */
[-C--:B------:R-:W-:Y:S01]  /*f340*/  LEA R101, P1, R50, R39.reuse, 0x1 ;  /* 0x0000002732657211 */ /* 0x080fe200078208ff */
[----:B------:R-:W-:Y:S01]  /*f350*/  IMAD R53, R53, UR7, RZ ;  /* 0x0000000735357c24 */ /* 0x000fe2000f8e02ff */
[----:B------:R-:W-:Y:S01]  /*f360*/  LEA.HI.X.SX32 R9, R49, R38, 0x1, P5 ;  /* 0x0000002631097211 */ /* 0x000fe200028f0eff */
[----:B------:R1:W-:Y:S01]  /*f370*/  STL [R1+0x29c], R0 ;  /* 0x00029c0001007387 */ /* 0x0003e20000100800 */
[----:B------:R-:W-:Y:S01]  /*f380*/  LEA R124, P3, R51, R39, 0x1 ;  /* 0x00000027337c7211 */ /* 0x000fe200078608ff */
[----:B------:R-:W-:-:S02]  /*f390*/  IMAD R54, R54, UR7, RZ ;  /* 0x0000000736367c24 */ /* 0x000fc4000f8e02ff */
[----:B------:R-:W-:Y:S01]  /*f3a0*/  STL [R1+0x2b8], R125 ;  /* 0x0002b87d01007387 */ /* 0x000fe20000100800 */
[----:B------:R-:W-:Y:S01]  /*f3b0*/  LEA R77, P5, R52, R39, 0x1 ;  /* 0x00000027344d7211 */ /* 0x000fe200078a08ff */
[----:B------:R-:W-:Y:S02]  /*f3c0*/  IMAD R55, R55, UR7, RZ ;  /* 0x0000000737377c24 */ /* 0x000fe4000f8e02ff */
[----:B------:R-:W-:Y:S01]  /*f3d0*/  STL [R1+0x2c0], R78 ;  /* 0x0002c04e01007387 */ /* 0x000fe20000100800 */
[----:B0-----:R-:W-:-:S03]  /*f3e0*/  LEA.HI.X.SX32 R45, R50, R38, 0x1, P1 ;  /* 0x00000026322d7211 */ /* 0x001fc600008f0eff */
[----:B------:R-:W-:Y:S01]  /*f3f0*/  STL [R1+0x2b4], R10 ;  /* 0x0002b40a01007387 */ /* 0x000fe20000100800 */
[----:B------:R-:W-:-:S03]  /*f400*/  LEA.HI.X.SX32 R114, R51, R38, 0x1, P3 ;  /* 0x0000002633727211 */ /* 0x000fc600018f0eff */
[----:B------:R-:W-:Y:S01]  /*f410*/  STL [R1+0x2d8], R92 ;  /* 0x0002d85c01007387 */ /* 0x000fe20000100800 */
[----:B------:R-:W-:Y:S01]  /*f420*/  IMAD R56, R56, UR7, RZ ;  /* 0x0000000738387c24 */ /* 0x000fe2000f8e02ff */
[----:B------:R-:W-:Y:S02]  /*f430*/  LEA.HI.X.SX32 R44, R52, R38, 0x1, P5 ;  /* 0x00000026342c7211 */ /* 0x000fe400028f0eff */
[----:B------:R-:W-:Y:S01]  /*f440*/  STL [R1+0x2bc], R102 ;  /* 0x0002bc6601007387 */ /* 0x000fe20000100800 */
[----:B------:R-:W-:-:S03]  /*f450*/  LEA R100, P1, R53, R39, 0x1 ;  /* 0x0000002735647211 */ /* 0x000fc600078208ff */
[----:B------:R-:W-:Y:S01]  /*f460*/  STL [R1+0x2d4], R9 ;  /* 0x0002d40901007387 */ /* 0x000fe20000100800 */
[-C--:B------:R-:W-:Y:S01]  /*f470*/  LEA R99, P3, R54, R39.reuse, 0x1 ;  /* 0x0000002736637211 */ /* 0x080fe200078608ff */
[----:B------:R-:W-:Y:S02]  /*f480*/  IMAD R58, R58, UR7, RZ ;  /* 0x000000073a3a7c24 */ /* 0x000fe4000f8e02ff */
[----:B------:R-:W-:Y:S01]  /*f490*/  STL [R1+0x2e0], R101 ;  /* 0x0002e06501007387 */ /* 0x000fe20000100800 */
[----:B------:R-:W-:Y:S01]  /*f4a0*/  LEA R123, P5, R55, R39, 0x1 ;  /* 0x00000027377b7211 */ /* 0x000fe200078a08ff */
[----:B------:R-:W-:Y:S02]  /*f4b0*/  IMAD R57, R57, UR7, RZ ;  /* 0x0000000739397c24 */ /* 0x000fe4000f8e02ff */
[----:B------:R-:W-:Y:S01]  /*f4c0*/  STL [R1+0x2f8], R124 ;  /* 0x0002f87c01007387 */ /* 0x000fe20000100800 */
[----:B------:R-:W-:-:S03]  /*f4d0*/  LEA.HI.X.SX32 R8, R53, R38, 0x1, P1 ;  /* 0x0000002635087211 */ /* 0x000fc600008f0eff */
[----:B------:R-:W-:Y:S01]  /*f4e0*/  STL [R1+0x2dc], R45 ;  /* 0x0002dc2d01007387 */ /* 0x000fe20000100800 */
[----:B------:R-:W-:-:S03]  /*f4f0*/  LEA.HI.X.SX32 R43, R54, R38, 0x1, P3 ;  /* 0x00000026362b7211 */ /* 0x000fc600018f0eff */
[----:B------:R-:W-:Y:S01]  /*f500*/  STL [R1+0x300], R77 ;  /* 0x0003004d01007387 */ /* 0x000fe20000100800 */
[----:B------:R-:W-:-:S03]  /*f510*/  LEA R76, P1, R56, R39, 0x1 ;  /* 0x00000027384c7211 */ /* 0x000fc600078208ff */
[----:B------:R-:W-:Y:S01]  /*f520*/  STL [R1+0x2f4], R114 ;  /* 0x0002f47201007387 */ /* 0x000fe20000100800 */
[----:B------:R-:W-:Y:S01]  /*f530*/  LEA.HI.X.SX32 R87, R55, R38, 0x1, P5 ;  /* 0x0000002637577211 */ /* 0x000fe200028f0eff */
[----:B------:R-:W-:Y:S02]  /*f540*/  IMAD R59, R59, UR7, RZ ;  /* 0x000000073b3b7c24 */ /* 0x000fe4000f8e02ff */
[----:B------:R-:W-:Y:S01]  /*f550*/  STL [R1+0x2fc], R44 ;  /* 0x0002fc2c01007387 */ /* 0x000fe20000100800 */
[-C--:B------:R-:W-:Y:S01]  /*f560*/  LEA R75, P5, R58, R39.reuse, 0x1 ;  /* 0x000000273a4b7211 */ /* 0x080fe200078a08ff */
[----:B------:R-:W-:Y:S02]  /*f570*/  IMAD R60, R60, UR7, RZ ;  /* 0x000000073c3c7c24 */ /* 0x000fe4000f8e02ff */
[----:B------:R-:W-:Y:S01]  /*f580*/  STL [R1+0x318], R100 ;  /* 0x0003186401007387 */ /* 0x000fe20000100800 */
[----:B------:R-:W-:-:S03]  /*f590*/  LEA R91, P3, R57, R39, 0x1 ;  /* 0x00000027395b7211 */ /* 0x000fc600078608ff */
[----:B------:R-:W-:Y:S01]  /*f5a0*/  STL [R1+0x320], R99 ;  /* 0x0003206301007387 */ /* 0x000fe20000100800 */
[----:B------:R-:W-:-:S03]  /*f5b0*/  LEA.HI.X.SX32 R42, R56, R38, 0x1, P1 ;  /* 0x00000026382a7211 */ /* 0x000fc600008f0eff */
[----:B------:R-:W-:Y:S01]  /*f5c0*/  STL [R1+0x338], R123 ;  /* 0x0003387b01007387 */ /* 0x000fe20000100800 */
[----:B------:R-:W-:Y:S01]  /*f5d0*/  IMAD R61, R61, UR7, RZ ;  /* 0x000000073d3d7c24 */ /* 0x000fe2000f8e02ff */
[-C--:B-1----:R-:W-:Y:S02]  /*f5e0*/  LEA.HI.X.SX32 R0, R58, R38.reuse, 0x1, P5 ;  /* 0x000000263a007211 */ /* 0x082fe400028f0eff */
[----:B------:R-:W-:Y:S01]  /*f5f0*/  STL [R1+0x314], R8 ;  /* 0x0003140801007387 */ /* 0x000fe20000100800 */
[----:B------:R-:W-:-:S03]  /*f600*/  LEA.HI.X.SX32 R88, R57, R38, 0x1, P3 ;  /* 0x0000002639587211 */ /* 0x000fc600018f0eff */
[----:B------:R-:W-:Y:S01]  /*f610*/  STL [R1+0x31c], R43 ;  /* 0x00031c2b01007387 */ /* 0x000fe20000100800 */
[----:B------:R-:W-:-:S03]  /*f620*/  LEA R122, P1, R59, R39, 0x1 ;  /* 0x000000273b7a7211 */ /* 0x000fc600078208ff */
        /* <DEDUP_REMOVED lines=8> */
[----:B------:R-:W-:-:S03]  /*f6b0*/  IMAD R63, R63, UR7, RZ ;  /* 0x000000073f3f7c24 */ /* 0x000fc6000f8e02ff */
[----:B------:R-:W-:Y:S01]  /*f6c0*/  STL [R1+0x360], R75 ;  /* 0x0003604b01007387 */ /* 0x000fe20000100800 */
[----:B------:R-:W-:-:S03]  /*f6d0*/  LEA R73, P1, R62, R39, 0x1 ;  /* 0x000000273e497211 */ /* 0x000fc600078208ff */
[----:B------:R0:W-:Y:S01]  /*f6e0*/  STL [R1+0x35c], R0 ;  /* 0x00035c0001007387 */ /* 0x0001e20000100800 */
[----:B------:R-:W-:-:S03]  /*f6f0*/  LEA.HI.X.SX32 R35, R61, R38, 0x1, P5 ;  /* 0x000000263d237211 */ /* 0x000fc600028f0eff */
[----:B------:R-:W-:Y:S04]  /*f700*/  STL [R1+0x354], R88 ;  /* 0x0003545801007387 */ /* 0x000fe80000100800 */
[----:B------:R-:W-:Y:S01]  /*f710*/  STL [R1+0x378], R122 ;  /* 0x0003787a01007387 */ /* 0x000fe20000100800 */
[----:B0-----:R-:W-:-:S03]  /*f720*/  LEA.HI.X.SX32 R0, R60, R38, 0x1, P3 ;  /* 0x000000263c007211 */ /* 0x001fc600018f0eff */
[----:B------:R-:W-:Y:S01]  /*f730*/  STL [R1+0x380], R74 ;  /* 0x0003804a01007387 */ /* 0x000fe20000100800 */
[----:B------:R-:W-:-:S03]  /*f740*/  LEA R116, P3, R63, R39, 0x1 ;  /* 0x000000273f747211 */ /* 0x000fc600078608ff */
[----:B------:R-:W-:Y:S04]  /*f750*/  STL [R1+0x374], R5 ;  /* 0x0003740501007387 */ /* 0x000fe80000100800 */
[----:B------:R0:W-:Y:S04]  /*f760*/  STL [R1+0x37c], R0 ;  /* 0x00037c0001007387 */ /* 0x0001e80000100800 */
[----:B------:R-:W-:Y:S04]  /*f770*/  STL [R1+0x398], R34 ;  /* 0x0003982201007387 */ /* 0x000fe80000100800 */
[----:B------:R-:W-:Y:S01]  /*f780*/  STL [R1+0x394], R35 ;  /* 0x0003942301007387 */ /* 0x000fe20000100800 */
[----:B0-----:R-:W-:-:S03]  /*f790*/  LEA.HI.X.SX32 R0, R62, R38, 0x1, P1 ;  /* 0x000000263e007211 */ /* 0x001fc600008f0eff */
[----:B------:R-:W-:Y:S04]  /*f7a0*/  STL [R1+0x3a0], R73 ;  /* 0x0003a04901007387 */ /* 0x000fe80000100800 */
[----:B------:R-:W-:Y:S04]  /*f7b0*/  STL [R1+0x3b8], R116 ;  /* 0x0003b87401007387 */ /* 0x000fe80000100800 */
[----:B------:R0:W-:Y:S04]  /*f7c0*/  STL [R1+0x39c], R0 ;  /* 0x00039c0001007387 */ /* 0x0001e80000100800 */
[----:B------:R-:W2:Y:S04]  /*f7d0*/  LDL R7, [R1+0x40] ;  /* 0x0000400001077983 */ /* 0x000ea80000100800 */
[----:B------:R-:W2:Y:S01]  /*f7e0*/  LDL R6, [R1+0x44] ;  /* 0x0000440001067983 */ /* 0x000ea20000100800 */
[----:B------:R-:W-:-:S02]  /*f7f0*/  IMAD R64, R64, UR7, RZ ;  /* 0x0000000740407c24 */ /* 0x000fc4000f8e02ff */
[----:B------:R-:W-:Y:S02]  /*f800*/  IMAD R65, R65, UR7, RZ ;  /* 0x0000000741417c24 */ /* 0x000fe4000f8e02ff */
[----:B------:R-:W-:Y:S01]  /*f810*/  IMAD R66, R66, UR7, RZ ;  /* 0x0000000742427c24 */ /* 0x000fe2000f8e02ff */
[CC--:B------:R-:W-:Y:S01]  /*f820*/  LEA R72, P5, R64.reuse, R39.reuse, 0x1 ;  /* 0x0000002740487211 */ /* 0x0c0fe200078a08ff */
[----:B------:R-:W-:Y:S01]  /*f830*/  IMAD R67, R67, UR7, RZ ;  /* 0x0000000743437c24 */ /* 0x000fe2000f8e02ff */
[-C--:B------:R-:W-:Y:S02]  /*f840*/  LEA.HI.X.SX32 R98, R63, R38.reuse, 0x1, P3 ;  /* 0x000000263f627211 */ /* 0x080fe400018f0eff */
[-C--:B0-----:R-:W-:Y:S02]  /*f850*/  LEA.HI.X.SX32 R0, R64, R38.reuse, 0x1, P5 ;  /* 0x0000002640007211 */ /* 0x081fe400028f0eff */
[CC--:B------:R-:W-:Y:S02]  /*f860*/  LEA R90, P1, R65.reuse, R39.reuse, 0x1 ;  /* 0x00000027415a7211 */ /* 0x0c0fe400078208ff */
[-C--:B------:R-:W-:Y:S01]  /*f870*/  LEA R119, P3, R66, R39.reuse, 0x1 ;  /* 0x0000002742777211 */ /* 0x080fe200078608ff */
[----:B------:R0:W-:Y:S01]  /*f880*/  STL [R1+0x3bc], R0 ;  /* 0x0003bc0001007387 */ /* 0x0001e20000100800 */
[----:B------:R-:W-:Y:S01]  /*f890*/  LEA.HI.X.SX32 R121, R65, R38, 0x1, P1 ;  /* 0x0000002641797211 */ /* 0x000fe200008f0eff */
[----:B------:R-:W-:Y:S01]  /*f8a0*/  IMAD R68, R68, UR7, RZ ;  /* 0x0000000744447c24 */ /* 0x000fe2000f8e02ff */
[----:B------:R-:W-:Y:S01]  /*f8b0*/  LEA R120, P5, R67, R39, 0x1 ;  /* 0x0000002743787211 */ /* 0x000fe200078a08ff */
[----:B------:R-:W-:Y:S01]  /*f8c0*/  STL [R1+0x3c0], R72 ;  /* 0x0003c04801007387 */ /* 0x000fe20000100800 */
[----:B------:R-:W-:-:S03]  /*f8d0*/  IMAD R69, R69, UR7, RZ ;  /* 0x0000000745457c24 */ /* 0x000fc6000f8e02ff */
[----:B------:R-:W-:Y:S01]  /*f8e0*/  STL [R1+0x3b4], R98 ;  /* 0x0003b46201007387 */ /* 0x000fe20000100800 */
[-C--:B0-----:R-:W-:Y:S01]  /*f8f0*/  LEA.HI.X.SX32 R0, R66, R38.reuse, 0x1, P3 ;  /* 0x0000002642007211 */ /* 0x081fe200018f0eff */
[----:B------:R-:W-:Y:S02]  /*f900*/  IMAD R71, R71, UR7, RZ ;  /* 0x0000000747477c24 */ /* 0x000fe4000f8e02ff */
[----:B------:R-:W-:Y:S01]  /*f910*/  STL [R1+0x3d8], R90 ;  /* 0x0003d85a01007387 */ /* 0x000fe20000100800 */
[----:B------:R-:W-:Y:S01]  /*f920*/  IMAD R70, R70, UR7, RZ ;  /* 0x0000000746467c24 */ /* 0x000fe2000f8e02ff */
[----:B------:R-:W-:Y:S02]  /*f930*/  LEA.HI.X.SX32 R89, R67, R38, 0x1, P5 ;  /* 0x0000002643597211 */ /* 0x000fe400028f0eff */
[----:B------:R-:W-:Y:S01]  /*f940*/  STL [R1+0x3e0], R119 ;  /* 0x0003e07701007387 */ /* 0x000fe20000100800 */
[----:B------:R-:W-:-:S03]  /*f950*/  LEA R40, P3, R69, R39, 0x1 ;  /* 0x0000002745287211 */ /* 0x000fc600078608ff */
[----:B------:R-:W-:Y:S01]  /*f960*/  STL [R1+0x3d4], R121 ;  /* 0x0003d47901007387 */ /* 0x000fe20000100800 */
[----:B------:R-:W-:-:S03]  /*f970*/  LEA R117, P6, R71, R39, 0x1 ;  /* 0x0000002747757211 */ /* 0x000fc600078c08ff */
[----:B------:R0:W-:Y:S01]  /*f980*/  STL [R1+0x3dc], R0 ;  /* 0x0003dc0001007387 */ /* 0x0001e20000100800 */
[----:B------:R-:W-:-:S03]  /*f990*/  LEA R36, P5, R70, R39, 0x1 ;  /* 0x0000002746247211 */ /* 0x000fc600078a08ff */
[----:B------:R-:W-:Y:S01]  /*f9a0*/  STL [R1+0x3f8], R120 ;  /* 0x0003f87801007387 */ /* 0x000fe20000100800 */
[-C--:B------:R-:W-:Y:S02]  /*f9b0*/  LEA.HI.X.SX32 R41, R69, R38.reuse, 0x1, P3 ;  /* 0x0000002645297211 */ /* 0x080fe400018f0eff */
[----:B0-----:R-:W-:Y:S01]  /*f9c0*/  LEA R0, P1, R68, R39, 0x1 ;  /* 0x0000002744007211 */ /* 0x001fe200078208ff */
[----:B------:R-:W-:Y:S01]  /*f9d0*/  STL [R1+0x3f4], R89 ;  /* 0x0003f45901007387 */ /* 0x000fe20000100800 */
[-C--:B------:R-:W-:Y:S02]  /*f9e0*/  LEA.HI.X.SX32 R37, R70, R38.reuse, 0x1, P5 ;  /* 0x0000002646257211 */ /* 0x080fe400028f0eff */
[----:B------:R-:W-:Y:S01]  /*f9f0*/  LEA.HI.X.SX32 R2, R68, R38, 0x1, P1 ;  /* 0x0000002644027211 */ /* 0x000fe200008f0eff */
[----:B------:R-:W-:Y:S01]  /*fa00*/  STL [R1+0x3fc], R0 ;  /* 0x0003fc0001007387 */ /* 0x000fe20000100800 */
[----:B------:R-:W-:-:S03]  /*fa10*/  PRMT R4, RZ, 0x7610, R4 ;  /* 0x00007610ff047816 */ /* 0x000fc60000000004 */
[----:B------:R-:W-:Y:S01]  /*fa20*/  STL [R1+0x410], R40 ;  /* 0x0004102801007387 */ /* 0x000fe20000100800 */
[----:B------:R-:W-:-:S03]  /*fa30*/  LEA.HI.X.SX32 R69, R71, R38, 0x1, P6 ;  /* 0x0000002647457211 */ /* 0x000fc600030f0eff */
[----:B------:R-:W-:Y:S04]  /*fa40*/  STL [R1+0x19c], R117 ;  /* 0x00019c7501007387 */ /* 0x000fe80000100800 */
[----:B------:R-:W-:Y:S04]  /*fa50*/  STL [R1+0x414], R36 ;  /* 0x0004142401007387 */ /* 0x000fe80000100800 */
[----:B------:R-:W3:Y:S04]  /*fa60*/  LDL R70, [R1+0xc4] ;  /* 0x0000c40001467983 */ /* 0x000ee80000100800 */
[----:B------:R-:W-:Y:S04]  /*fa70*/  STL [R1+0x194], R41 ;  /* 0x0001942901007387 */ /* 0x000fe80000100800 */
[----:B------:R-:W-:Y:S04]  /*fa80*/  STL [R1+0x18c], R2 ;  /* 0x00018c0201007387 */ /* 0x000fe80000100800 */
[----:B------:R-:W4:Y:S04]  /*fa90*/  LDL R71, [R1+0x80] ;  /* 0x0000800001477983 */ /* 0x000f280000100800 */
[----:B------:R-:W-:Y:S04]  /*faa0*/  STL [R1+0x198], R37 ;  /* 0x0001982501007387 */ /* 0x000fe80000100800 */
[----:B------:R-:W-:Y:S04]  /*fab0*/  STL [R1+0x190], R69 ;  /* 0x0001904501007387 */ /* 0x000fe80000100800 */
[----:B--2---:R0:W2:Y:S04]  /*fac0*/  @P0 LDG.E.U16 R4, desc[UR20][R6.64] ;  /* 0x0000001406040981 */ /* 0x0040a8000c1e1500 */
[----:B------:R-:W2:Y:S01]  /*fad0*/  LDL R7, [R1+0x60] ;  /* 0x0000600001077983 */ /* 0x000ea20000100800 */
[----:B------:R-:W-:Y:S01]  /*fae0*/  PRMT R32, RZ, 0x7610, R32 ;  /* 0x00007610ff207816 */ /* 0x000fe20000000020 */
[----:B0-----:R-:W-:-:S02]  /*faf0*/  @P0 IMAD.MOV.U32 R6, RZ, RZ, R97 ;  /* 0x000000ffff060224 */ /* 0x001fc400078e0061 */
[----:B------:R0:W-:Y:S04]  /*fb00*/  STS.U16 [R3+UR9], R118 ;  /* 0x0000007603007988 */ /* 0x0001e80008000409 */
[----:B------:R-:W3:Y:S04]  /*fb10*/  LDL.LU R97, [R1+0x798] ;  /* 0x0007980001617983 */ /* 0x000ee80000300800 */
[----:B0-----:R-:W3:Y:S04]  /*fb20*/  LDL R118, [R1+0x140] ;  /* 0x0001400001767983 */ /* 0x001ee80000100800 */
[----:B--2---:R0:W2:Y:S04]  /*fb30*/  @P0 LDG.E.U16 R32, desc[UR20][R6.64] ;  /* 0x0000001406200981 */ /* 0x0040a8000c1e1500 */
[----:B------:R-:W2:Y:S01]  /*fb40*/  LDL.LU R7, [R1+0x24] ;  /* 0x0000240001077983 */ /* 0x000ea20000300800 */
[----:B------:R-:W-:Y:S01]  /*fb50*/  PRMT R31, RZ, 0x7610, R31 ;  /* 0x00007610ff1f7816 */ /* 0x000fe2000000001f */
[----:B0-----:R-:W-:-:S02]  /*fb60*/  @P0 IMAD.MOV.U32 R6, RZ, RZ, R115 ;  /* 0x000000ffff060224 */ /* 0x001fc400078e0073 */
[----:B------:R-:W3:Y:S04]  /*fb70*/  LDL.LU R115, [R1+0x794] ;  /* 0x0007940001737983 */ /* 0x000ee80000300800 */
[----:B--2---:R4:W-:Y:S02]  /*fb80*/  STS.U16 [R3+UR9+0x400], R7 ;  /* 0x0004000703007988 */ /* 0x0049e40008000409 */
[----:B----4-:R-:W-:Y:S02]  /*fb90*/  @P0 IMAD.MOV.U32 R7, RZ, RZ, R71 ;  /* 0x000000ffff070224 */ /* 0x010fe400078e0047 */
[----:B------:R-:W2:Y:S04]  /*fba0*/  LDL.LU R71, [R1+0x14] ;  /* 0x0000140001477983 */ /* 0x000ea80000300800 */
[----:B------:R0:W4:Y:S04]  /*fbb0*/  @P0 LDG.E.U16 R31, desc[UR20][R6.64] ;  /* 0x00000014061f0981 */ /* 0x000128000c1e1500 */
[----:B------:R-:W0:Y:S04]  /*fbc0*/  LDL R6, [R1+0xa0] ;  /* 0x0000a00001067983 */ /* 0x000e280000100800 */
[----:B------:R-:W0:Y:S01]  /*fbd0*/  LDL R7, [R1+0xa4] ;  /* 0x0000a40001077983 */ /* 0x000e220000100800 */
[----:B------:R-:W-:-:S03]  /*fbe0*/  PRMT R30, RZ, 0x7610, R30 ;  /* 0x00007610ff1e7816 */ /* 0x000fc6000000001e */
[----:B---3--:R1:W-:Y:S04]  /*fbf0*/  STS.U16 [R3+UR9+0x800], R97 ;  /* 0x0008006103007988 */ /* 0x0083e80008000409 */
[----:B-1----:R-:W3:Y:S01]  /*fc00*/  LDL R97, [R1+0x100] ;  /* 0x0001000001617983 */ /* 0x002ee20000100800 */
[----:B0-----:R-:W-:-:S04]  /*fc10*/  @P0 LOP3.LUT R7, R7, R6, RZ, 0x3c, !PT ;  /* 0x0000000607070212 */ /* 0x001fc800078e3cff */
[----:B------:R-:W-:-:S04]  /*fc20*/  @P0 LOP3.LUT R6, R7, R6, RZ, 0x3c, !PT ;  /* 0x0000000607060212 */ /* 0x000fc800078e3cff */
[----:B------:R-:W-:-:S05]  /*fc30*/  @P0 LOP3.LUT R7, R7, R6, RZ, 0x3c, !PT ;  /* 0x0000000607070212 */ /* 0x000fca00078e3cff */
[----:B------:R0:W2:Y:S04]  /*fc40*/  @P0 LDG.E.U16 R30, desc[UR20][R6.64] ;  /* 0x00000014061e0981 */ /* 0x0000a8000c1e1500 */
[----:B------:R-:W2:Y:S04]  /*fc50*/  LDL.LU R6, [R1+0x20] ;  /* 0x0000200001067983 */ /* 0x000ea80000300800 */
[----:B------:R-:W3:Y:S01]  /*fc60*/  LDL R7, [R1+0xc0] ;  /* 0x0000c00001077983 */ /* 0x000ee20000100800 */
[----:B------:R-:W-:-:S03]  /*fc70*/  PRMT R29, RZ, 0x7610, R29 ;  /* 0x00007610ff1d7816 */ /* 0x000fc6000000001d */
[----:B--2---:R0:W-:Y:S02]  /*fc80*/  STS.U16 [R3+UR9+0xc00], R6 ;  /* 0x000c000603007988 */ /* 0x0041e40008000409 */
[----:B0-----:R-:W-:Y:S02]  /*fc90*/  @P0 IMAD.MOV.U32 R6, RZ, RZ, R70 ;  /* 0x000000ffff060224 */ /* 0x001fe400078e0046 */
[----:B------:R-:W2:Y:S04]  /*fca0*/  LDL.LU R70, [R1+0x10] ;  /* 0x0000100001467983 */ /* 0x000ea80000300800 */
[----:B---3--:R0:W3:Y:S04]  /*fcb0*/  @P0 LDG.E.U16 R29, desc[UR20][R6.64] ;  /* 0x00000014061d0981 */ /* 0x0080e8000c1e1500 */
[----:B------:R-:W2:Y:S01]  /*fcc0*/  LDL R7, [R1+0xe0] ;  /* 0x0000e00001077983 */ /* 0x000ea20000100800 */
[----:B------:R-:W-:Y:S01]  /*fcd0*/  PRMT R28, RZ, 0x7610, R28 ;  /* 0x00007610ff1c7816 */ /* 0x000fe2000000001c */
[----:B0-----:R-:W-:-:S02]  /*fce0*/  @P0 IMAD.MOV.U32 R6, RZ, RZ, R96 ;  /* 0x000000ffff060224 */ /* 0x001fc400078e0060 */
[----:B------:R0:W-:Y:S04]  /*fcf0*/  STS.U16 [R3+UR9+0x1000], R115 ;  /* 0x0010007303007988 */ /* 0x0001e80008000409 */
[----:B0-----:R-:W3:Y:S04]  /*fd00*/  LDL R115, [R1+0x164] ;  /* 0x0001640001737983 */ /* 0x001ee80000100800 */
[----:B------:R-:W3:Y:S04]  /*fd10*/  LDL.LU R96, [R1+0x790] ;  /* 0x0007900001607983 */ /* 0x000ee80000300800 */
[----:B--2---:R0:W2:Y:S04]  /*fd20*/  @P0 LDG.E.U16 R28, desc[UR20][R6.64] ;  /* 0x00000014061c0981 */ /* 0x0040a8000c1e1500 */
[----:B------:R-:W2:Y:S01]  /*fd30*/  LDL.LU R7, [R1+0x1c] ;  /* 0x00001c0001077983 */ /* 0x000ea20000300800 */
[----:B------:R-:W-:Y:S01]  /*fd40*/  PRMT R27, RZ, 0x7610, R27 ;  /* 0x00007610ff1b7816 */ /* 0x000fe2000000001b */
[----:B0-----:R-:W-:-:S02]  /*fd50*/  @P0 IMAD.MOV.U32 R6, RZ, RZ, R112 ;  /* 0x000000ffff060224 */ /* 0x001fc400078e0070 */
[----:B------:R-:W3:Y:S04]  /*fd60*/  LDL.LU R112, [R1+0x78c] ;  /* 0x00078c0001707983 */ /* 0x000ee80000300800 */
[----:B--2---:R0:W-:Y:S02]  /*fd70*/  STS.U16 [R3+UR9+0x1400], R7 ;  /* 0x0014000703007988 */ /* 0x0041e40008000409 */
[----:B0-----:R-:W-:Y:S02]  /*fd80*/  @P0 IMAD.MOV.U32 R7, RZ, RZ, R97 ;  /* 0x000000ffff070224 */ /* 0x001fe400078e0061 */
[----:B------:R-:W2:Y:S04]  /*fd90*/  LDL.LU R97, [R1+0xc] ;  /* 0x00000c0001617983 */ /* 0x000ea80000300800 */
[----:B------:R0:W2:Y:S04]  /*fda0*/  @P0 LDG.E.U16 R27, desc[UR20][R6.64] ;  /* 0x00000014061b0981 */ /* 0x0000a8000c1e1500 */
[----:B------:R-:W0:Y:S04]  /*fdb0*/  LDL R6, [R1+0x120] ;  /* 0x0001200001067983 */ /* 0x000e280000100800 */
[----:B------:R-:W0:Y:S01]  /*fdc0*/  LDL R7, [R1+0x124] ;  /* 0x0001240001077983 */ /* 0x000e220000100800 */
[----:B------:R-:W-:-:S02]  /*fdd0*/  PRMT R26, RZ, 0x7610, R26 ;  /* 0x00007610ff1a7816 */ /* 0x000fc4000000001a */
[----:B------:R-:W-:Y:S01]  /*fde0*/  PRMT R25, RZ, 0x7610, R25 ;  /* 0x00007610ff197816 */ /* 0x000fe20000000019 */
[----:B---3--:R1:W-:Y:S01]  /*fdf0*/  STS.U16 [R3+UR9+0x1800], R96 ;  /* 0x0018006003007988 */ /* 0x0083e20008000409 */
[----:B------:R-:W-:-:S03]  /*fe00*/  PRMT R24, RZ, 0x7610, R24 ;  /* 0x00007610ff187816 */ /* 0x000fc60000000018 */
[----:B-1----:R-:W3:Y:S01]  /*fe10*/  LDL.LU R96, [R1+0x18] ;  /* 0x0000180001607983 */ /* 0x002ee20000300800 */
[----:B0-----:R-:W-:-:S04]  /*fe20*/  @P0 LOP3.LUT R7, R7, R6, RZ, 0x3c, !PT ;  /* 0x0000000607070212 */ /* 0x001fc800078e3cff */
[----:B------:R-:W-:-:S04]  /*fe30*/  @P0 LOP3.LUT R6, R7, R6, RZ, 0x3c, !PT ;  /* 0x0000000607060212 */ /* 0x000fc800078e3cff */
[----:B------:R-:W-:-:S05]  /*fe40*/  @P0 LOP3.LUT R7, R7, R6, RZ, 0x3c, !PT ;  /* 0x0000000607070212 */ /* 0x000fca00078e3cff */
[----:B------:R0:W2:Y:S02]  /*fe50*/  @P0 LDG.E.U16 R26, desc[UR20][R6.64] ;  /* 0x00000014061a0981 */ /* 0x0000a4000c1e1500 */
[----:B0-----:R-:W-:Y:S02]  /*fe60*/  @P0 IMAD.MOV.U32 R6, RZ, RZ, R95 ;  /* 0x000000ffff060224 */ /* 0x001fe400078e005f */
[----:B------:R-:W-:Y:S01]  /*fe70*/  @P0 IMAD.MOV.U32 R7, RZ, RZ, R118 ;  /* 0x000000ffff070224 */ /* 0x000fe200078e0076 */
[----:B------:R-:W2:Y:S04]  /*fe80*/  LDL.LU R95, [R1+0x788] ;  /* 0x00078800015f7983 */ /* 0x000ea80000300800 */
[----:B------:R0:W2:Y:S04]  /*fe90*/  @P0 LDG.E.U16 R25, desc[UR20][R6.64] ;  /* 0x0000001406190981 */ /* 0x0000a8000c1e1500 */
[----:B------:R-:W2:Y:S01]  /*fea0*/  LDL.LU R118, [R1+0x8] ;  /* 0x0000080001767983 */ /* 0x000ea20000300800 */
[----:B0-----:R-:W-:-:S02]  /*feb0*/  @P0 IMAD.MOV.U32 R6, RZ, RZ, R115 ;  /* 0x000000ffff060224 */ /* 0x001fc400078e0073 */
[----:B------:R-:W-:Y:S02]  /*fec0*/  @P0 IMAD.MOV.U32 R7, RZ, RZ, R20 ;  /* 0x000000ffff070224 */ /* 0x000fe400078e0014 */
[----:B------:R-:W2:Y:S04]  /*fed0*/  LDL.LU R20, [R1+0x784] ;  /* 0x0007840001147983 */ /* 0x000ea80000300800 */
[----:B------:R0:W3:Y:S02]  /*fee0*/  @P0 LDG.E.U16 R24, desc[UR20][R6.64] ;  /* 0x0000001406180981 */ /* 0x0000e4000c1e1500 */
[----:B0-----:R-:W-:Y:S02]  /*fef0*/  @P0 IMAD.MOV.U32 R7, RZ, RZ, R19 ;  /* 0x000000ffff070224 */ /* 0x001fe400078e0013 */
[----:B------:R-:W3:Y:S01]  /*ff00*/  LDL.LU R19, [R1+0x780] ;  /* 0x0007800001137983 */ /* 0x000ee20000300800 */
[----:B------:R-:W-:Y:S01]  /*ff10*/  PRMT R23, RZ, 0x7610, R23 ;  /* 0x00007610ff177816 */ /* 0x000fe20000000017 */
[----:B------:R-:W-:Y:S01]  /*ff20*/  @P0 IMAD.MOV.U32 R6, RZ, RZ, R109 ;  /* 0x000000ffff060224 */ /* 0x000fe200078e006d */
[----:B------:R-:W-:Y:S01]  /*ff30*/  PRMT R22, RZ, 0x7610, R22 ;  /* 0x00007610ff167816 */ /* 0x000fe20000000016 */
[----:B------:R0:W-:Y:S04]  /*ff40*/  STS.U16 [R3+UR9+0x2400], R71 ;  /* 0x0024004703007988 */ /* 0x0001e80008000409 */
[----:B------:R-:W4:Y:S04]  /*ff50*/  LDL.LU R109, [R1+0x77c] ;  /* 0x00077c00016d7983 */ /* 0x000f280000300800 */
[----:B------:R1:W4:Y:S04]  /*ff60*/  @P0 LDG.E.U16 R23, desc[UR20][R6.64] ;  /* 0x0000001406170981 */ /* 0x000328000c1e1500 */
[----:B0-----:R-:W4:Y:S01]  /*ff70*/  LDL.LU R71, [R1+0x4] ;  /* 0x0000040001477983 */ /* 0x001f220000300800 */
[----:B-1----:R-:W-:-:S02]  /*ff80*/  @P0 IMAD.MOV.U32 R6, RZ, RZ, R113 ;  /* 0x000000ffff060224 */ /* 0x002fc400078e0071 */
[----:B------:R-:W-:Y:S02]  /*ff90*/  @P0 IMAD.MOV.U32 R7, RZ, RZ, R18 ;  /* 0x000000ffff070224 */ /* 0x000fe400078e0012 */
[----:B------:R-:W4:Y:S04]  /*ffa0*/  LDL.LU R18, [R1+0x778] ;  /* 0x0007780001127983 */ /* 0x000f280000300800 */
[----:B------:R-:W4:Y:S04]  /*ffb0*/  LDL.LU R113, [R1+0x774] ;  /* 0x0007740001717983 */ /* 0x000f280000300800 */
[----:B------:R0:W4:Y:S04]  /*ffc0*/  @P0 LDG.E.U16 R22, desc[UR20][R6.64] ;  /* 0x0000001406160981 */ /* 0x000128000c1e1500 */
[----:B------:R1:W-:Y:S01]  /*ffd0*/  STS.U16 [R3+UR9+0x2c00], R70 ;  /* 0x002c004603007988 */ /* 0x0003e20008000409 */
[----:B0-----:R-:W-:-:S03]  /*ffe0*/  @P0 IMAD.MOV.U32 R7, RZ, RZ, R17 ;  /* 0x000000ffff070224 */ /* 0x001fc600078e0011 */
[----:B-1----:R-:W4:Y:S04]  /*fff0*/  LDL.LU R70, [R1] ;  /* 0x0000000001467983 */ /* 0x002f280000300800 */
[----:B------:R-:W4:Y:S01]  /*10000*/  LDL.LU R17, [R1+0x770] ;  /* 0x0007700001117983 */ /* 0x000f220000300800 */
[----:B------:R-:W-:Y:S01]  /*10010*/  PRMT R21, RZ, 0x7610, R21 ;  /* 0x00007610ff157816 */ /* 0x000fe20000000015 */
[----:B------:R-:W-:Y:S02]  /*10020*/  @P0 IMAD.MOV.U32 R6, RZ, RZ, R94 ;  /* 0x000000ffff060224 */ /* 0x000fe400078e005e */
[----:B------:R-:W4:Y:S04]  /*10030*/  LDL.LU R94, [R1+0x76c] ;  /* 0x00076c00015e7983 */ /* 0x000f280000300800 */
[----:B------:R0:W4:Y:S02]  /*10040*/  @P0 LDG.E.U16 R21, desc[UR20][R6.64] ;  /* 0x0000001406150981 */ /* 0x000124000c1e1500 */
[----:B0-----:R-:W-:-:S02]  /*10050*/  @P0 IMAD.MOV.U32 R6, RZ, RZ, R16 ;  /* 0x000000ffff060224 */ /* 0x001fc400078e0010 */
[----:B------:R-:W-:Y:S02]  /*10060*/  @P0 IMAD.MOV.U32 R7, RZ, RZ, R111 ;  /* 0x000000ffff070224 */ /* 0x000fe400078e006f */
[----:B------:R-:W4:Y:S04]  /*10070*/  LDL.LU R111, [R1+0x768] ;  /* 0x00076800016f7983 */ /* 0x000f280000300800 */
[----:B------:R-:W4:Y:S01]  /*10080*/  LDL.LU R16, [R1+0x764] ;  /* 0x0007640001107983 */ /* 0x000f220000300800 */
[----:B--2---:R-:W-:-:S06]  /*10090*/  PRMT R20, RZ, 0x7610, R20 ;  /* 0x00007610ff147816 */ /* 0x004fcc0000000014 */
[----:B------:R0:W2:Y:S01]  /*100a0*/  @P0 LDG.E.U16 R20, desc[UR20][R6.64] ;  /* 0x0000001406140981 */ /* 0x0000a2000c1e1500 */
[----:B---3--:R-:W-:Y:S01]  /*100b0*/  PRMT R19, RZ, 0x7610, R19 ;  /* 0x00007610ff137816 */ /* 0x008fe20000000013 */
[----:B0-----:R-:W-:Y:S02]  /*100c0*/  @P0 IMAD.MOV.U32 R6, RZ, RZ, R106 ;  /* 0x000000ffff060224 */ /* 0x001fe400078e006a */
[----:B------:R-:W-:Y:S02]  /*100d0*/  @P0 IMAD.MOV.U32 R7, RZ, RZ, R15 ;  /* 0x000000ffff070224 */ /* 0x000fe400078e000f */
[----:B------:R-:W3:Y:S04]  /*100e0*/  LDL.LU R15, [R1+0x760] ;  /* 0x00076000010f7983 */ /* 0x000ee80000300800 */
[----:B------:R0:W2:Y:S04]  /*100f0*/  @P0 LDG.E.U16 R19, desc[UR20][R6.64] ;  /* 0x0000001406130981 */ /* 0x0000a8000c1e1500 */
[----:B------:R-:W2:Y:S01]  /*10100*/  LDL.LU R106, [R1+0x75c] ;  /* 0x00075c00016a7983 */ /* 0x000ea20000300800 */
[----:B0-----:R-:W-:-:S02]  /*10110*/  @P0 IMAD.MOV.U32 R7, RZ, RZ, R85 ;  /* 0x000000ffff070224 */ /* 0x001fc400078e0055 */
[----:B------:R-:W-:Y:S01]  /*10120*/  @P0 IMAD.MOV.U32 R6, RZ, RZ, R14 ;  /* 0x000000ffff060224 */ /* 0x000fe200078e000e */
[----:B------:R-:W2:Y:S04]  /*10130*/  LDL.LU R85, [R1+0x758] ;  /* 0x0007580001557983 */ /* 0x000ea80000300800 */
[----:B------:R-:W2:Y:S01]  /*10140*/  LDL.LU R14, [R1+0x754] ;  /* 0x00075400010e7983 */ /* 0x000ea20000300800 */
[----:B----4-:R-:W-:-:S06]  /*10150*/  PRMT R18, RZ, 0x7610, R18 ;  /* 0x00007610ff127816 */ /* 0x010fcc0000000012 */
[----:B------:R0:W4:Y:S02]  /*10160*/  @P0 LDG.E.U16 R18, desc[UR20][R6.64] ;  /* 0x0000001406120981 */ /* 0x000124000c1e1500 */
[----:B0-----:R-:W-:Y:S02]  /*10170*/  @P0 IMAD.MOV.U32 R6, RZ, RZ, R93 ;  /* 0x000000ffff060224 */ /* 0x001fe400078e005d */
[----:B------:R-:W-:Y:S02]  /*10180*/  @P0 IMAD.MOV.U32 R7, RZ, RZ, R13 ;  /* 0x000000ffff070224 */ /* 0x000fe400078e000d */
[----:B------:R-:W4:Y:S04]  /*10190*/  LDL.LU R13, [R1+0x750] ;  /* 0x00075000010d7983 */ /* 0x000f280000300800 */
[----:B------:R-:W4:Y:S01]  /*101a0*/  LDL.LU R93, [R1+0x74c] ;  /* 0x00074c00015d7983 */ /* 0x000f220000300800 */
[----:B------:R-:W-:-:S06]  /*101b0*/  PRMT R17, RZ, 0x7610, R17 ;  /* 0x00007610ff117816 */ /* 0x000fcc0000000011 */
[----:B------:R0:W4:Y:S02]  /*101c0*/  @P0 LDG.E.U16 R17, desc[UR20][R6.64] ;  /* 0x0000001406110981 */ /* 0x000124000c1e1500 */
[----:B0-----:R-:W-:Y:S02]  /*101d0*/  @P0 IMAD.MOV.U32 R7, RZ, RZ, R12 ;  /* 0x000000ffff070224 */ /* 0x001fe400078e000c */
[----:B------:R-:W4:Y:S01]  /*101e0*/  LDL.LU R12, [R1+0x748] ;  /* 0x00074800010c7983 */ /* 0x000f220000300800 */
[----:B------:R-:W-:-:S03]  /*101f0*/  @P0 IMAD.MOV.U32 R6, RZ, RZ, R11 ;  /* 0x000000ffff060224 */ /* 0x000fc600078e000b */
[----:B------:R-:W4:Y:S01]  /*10200*/  LDL.LU R11, [R1+0x744] ;  /* 0x00074400010b7983 */ /* 0x000f220000300800 */
[----:B------:R-:W-:-:S06]  /*10210*/  PRMT R16, RZ, 0x7610, R16 ;  /* 0x00007610ff107816 */ /* 0x000fcc0000000010 */
[----:B------:R0:W4:Y:S02]  /*10220*/  @P0 LDG.E.U16 R16, desc[UR20][R6.64] ;  /* 0x0000001406100981 */ /* 0x000124000c1e1500 */
[----:B0-----:R-:W-:Y:S02]  /*10230*/  @P0 IMAD.MOV.U32 R6, RZ, RZ, R103 ;  /* 0x000000ffff060224 */ /* 0x001fe400078e0067 */
[----:B------:R-:W-:Y:S02]  /*10240*/  @P0 IMAD.MOV.U32 R7, RZ, RZ, R86 ;  /* 0x000000ffff070224 */ /* 0x000fe400078e0056 */
[----:B------:R-:W4:Y:S04]  /*10250*/  LDL.LU R86, [R1+0x740] ;  /* 0x0007400001567983 */ /* 0x000f280000300800 */
[----:B------:R-:W4:Y:S01]  /*10260*/  LDL.LU R103, [R1+0x73c] ;  /* 0x00073c0001677983 */ /* 0x000f220000300800 */
[----:B---3--:R-:W-:-:S06]  /*10270*/  PRMT R15, RZ, 0x7610, R15 ;  /* 0x00007610ff0f7816 */ /* 0x008fcc000000000f */
[----:B------:R0:W3:Y:S02]  /*10280*/  @P0 LDG.E.U16 R15, desc[UR20][R6.64] ;  /* 0x00000014060f0981 */ /* 0x0000e4000c1e1500 */
[----:B0-----:R-:W-:Y:S02]  /*10290*/  @P0 IMAD.MOV.U32 R6, RZ, RZ, R125 ;  /* 0x000000ffff060224 */ /* 0x001fe400078e007d */
[----:B------:R-:W-:Y:S02]  /*102a0*/  @P0 IMAD.MOV.U32 R7, RZ, RZ, R10 ;  /* 0x000000ffff070224 */ /* 0x000fe400078e000a */
[----:B------:R-:W3:Y:S01]  /*102b0*/  LDL.LU R10, [R1+0x738] ;  /* 0x00073800010a7983 */ /* 0x000ee20000300800 */
[----:B--2---:R-:W-:-:S03]  /*102c0*/  PRMT R14, RZ, 0x7610, R14 ;  /* 0x00007610ff0e7816 */ /* 0x004fc6000000000e */
[----:B------:R-:W2:Y:S04]  /*102d0*/  LDL.LU R125, [R1+0x734] ;  /* 0x00073400017d7983 */ /* 0x000ea80000300800 */
[----:B------:R0:W2:Y:S02]  /*102e0*/  @P0 LDG.E.U16 R14, desc[UR20][R6.64] ;  /* 0x00000014060e0981 */ /* 0x0000a4000c1e1500 */
[----:B0-----:R-:W-:Y:S02]  /*102f0*/  @P0 IMAD.MOV.U32 R7, RZ, RZ, R9 ;  /* 0x000000ffff070224 */ /* 0x001fe400078e0009 */
[----:B------:R-:W2:Y:S01]  /*10300*/  LDL.LU R9, [R1+0x730] ;  /* 0x0007300001097983 */ /* 0x000ea20000300800 */
[----:B------:R-:W-:Y:S01]  /*10310*/  @P0 IMAD.MOV.U32 R6, RZ, RZ, R92 ;  /* 0x000000ffff060224 */ /* 0x000fe200078e005c */
[----:B----4-:R-:W-:-:S02]  /*10320*/  PRMT R13, RZ, 0x7610, R13 ;  /* 0x00007610ff0d7816 */ /* 0x010fc4000000000d */
[----:B------:R-:W4:Y:S04]  /*10330*/  LDL.LU R92, [R1+0x72c] ;  /* 0x00072c00015c7983 */ /* 0x000f280000300800 */
[----:B------:R0:W4:Y:S02]  /*10340*/  @P0 LDG.E.U16 R13, desc[UR20][R6.64] ;  /* 0x00000014060d0981 */ /* 0x000124000c1e1500 */
[----:B0-----:R-:W-:Y:S02]  /*10350*/  @P0 IMAD.MOV.U32 R6, RZ, RZ, R124 ;  /* 0x000000ffff060224 */ /* 0x001fe400078e007c */
[----:B------:R-:W-:Y:S02]  /*10360*/  @P0 IMAD.MOV.U32 R7, RZ, RZ, R114 ;  /* 0x000000ffff070224 */ /* 0x000fe400078e0072 */
[----:B------:R-:W4:Y:S01]  /*10370*/  LDL.LU R114, [R1+0x728] ;  /* 0x0007280001727983 */ /* 0x000f220000300800 */
[----:B------:R-:W-:-:S03]  /*10380*/  PRMT R12, RZ, 0x7610, R12 ;  /* 0x00007610ff0c7816 */ /* 0x000fc6000000000c */
[----:B------:R-:W4:Y:S04]  /*10390*/  LDL.LU R124, [R1+0x724] ;  /* 0x00072400017c7983 */ /* 0x000f280000300800 */
[----:B------:R0:W4:Y:S01]  /*103a0*/  @P0 LDG.E.U16 R12, desc[UR20][R6.64] ;  /* 0x00000014060c0981 */ /* 0x000122000c1e1500 */
[----:B------:R-:W-:Y:S01]  /*103b0*/  PRMT R11, RZ, 0x7610, R11 ;  /* 0x00007610ff0b7816 */ /* 0x000fe2000000000b */
[----:B0-----:R-:W-:Y:S02]  /*103c0*/  @P0 IMAD.MOV.U32 R7, RZ, RZ, R8 ;  /* 0x000000ffff070224 */ /* 0x001fe400078e0008 */
[----:B------:R-:W4:Y:S01]  /*103d0*/  LDL.LU R8, [R1+0x720] ;  /* 0x0007200001087983 */ /* 0x000f220000300800 */
[----:B------:R-:W-:-:S03]  /*103e0*/  @P0 IMAD.MOV.U32 R6, RZ, RZ, R100 ;  /* 0x000000ffff060224 */ /* 0x000fc600078e0064 */
[----:B------:R-:W4:Y:S04]  /*103f0*/  LDL.LU R100, [R1+0x71c] ;  /* 0x00071c0001647983 */ /* 0x000f280000300800 */
        /* <DEDUP_REMOVED lines=8> */
[----:B------:R-:W-:Y:S01]  /*10480*/  @P0 IMAD.MOV.U32 R7, RZ, RZ, R88 ;  /* 0x000000ffff070224 */ /* 0x000fe200078e0058 */
[----:B--2---:R-:W-:Y:S01]  /*10490*/  PRMT R9, RZ, 0x7610, R9 ;  /* 0x00007610ff097816 */ /* 0x004fe20000000009 */
[----:B------:R-:W2:Y:S04]  /*104a0*/  LDL.LU R88, [R1+0x710] ;  /* 0x0007100001587983 */ /* 0x000ea80000300800 */
[----:B------:R-:W2:Y:S04]  /*104b0*/  LDL.LU R91, [R1+0x70c] ;  /* 0x00070c00015b7983 */ /* 0x000ea80000300800 */
[----:B------:R0:W2:Y:S02]  /*104c0*/  @P0 LDG.E.U16 R9, desc[UR20][R6.64] ;  /* 0x0000001406090981 */ /* 0x0000a4000c1e1500 */
[----:B0-----:R-:W-:-:S02]  /*104d0*/  @P0 IMAD.MOV.U32 R7, RZ, RZ, R5 ;  /* 0x000000ffff070224 */ /* 0x001fc400078e0005 */
[----:B------:R-:W2:Y:S01]  /*104e0*/  LDL.LU R5, [R1+0x708] ;  /* 0x0007080001057983 */ /* 0x000ea20000300800 */
[----:B------:R-:W-:-:S03]  /*104f0*/  @P0 IMAD.MOV.U32 R6, RZ, RZ, R122 ;  /* 0x000000ffff060224 */ /* 0x000fc600078e007a */
[----:B------:R-:W3:Y:S01]  /*10500*/  LDL.LU R122, [R1+0x704] ;  /* 0x00070400017a7983 */ /* 0x000ee20000300800 */
[----:B----4-:R-:W-:-:S06]  /*10510*/  PRMT R8, RZ, 0x7610, R8 ;  /* 0x00007610ff087816 */ /* 0x010fcc0000000008 */
[----:B------:R0:W4:Y:S02]  /*10520*/  @P0 LDG.E.U16 R8, desc[UR20][R6.64] ;  /* 0x0000001406080981 */ /* 0x000124000c1e1500 */
[----:B0-----:R-:W-:-:S06]  /*10530*/  PRMT R7, RZ, 0x7610, R7 ;  /* 0x00007610ff077816 */ /* 0x001fcc0000000007 */
[----:B------:R0:W3:Y:S01]  /*10540*/  @P0 LDG.E.U16 R7, desc[UR20][R34.64] ;  /* 0x0000001422070981 */ /* 0x0000e2000c1e1500 */
[----:B------:R-:W-:Y:S01]  /*10550*/  PRMT R6, RZ, 0x7610, R6 ;  /* 0x00007610ff067816 */ /* 0x000fe20000000006 */
[----:B0-----:R-:W-:Y:S02]  /*10560*/  @P0 IMAD.MOV.U32 R35, RZ, RZ, R98 ;  /* 0x000000ffff230224 */ /* 0x001fe400078e0062 */
[----:B------:R-:W-:Y:S01]  /*10570*/  @P0 IMAD.MOV.U32 R34, RZ, RZ, R116 ;  /* 0x000000ffff220224 */ /* 0x000fe200078e0074 */
[----:B------:R-:W3:Y:S04]  /*10580*/  LDL.LU R98, [R1+0x700] ;  /* 0x0007000001627983 */ /* 0x000ee80000300800 */
[----:B------:R-:W3:Y:S04]  /*10590*/  LDL.LU R116, [R1+0x6fc] ;  /* 0x0006fc0001747983 */ /* 0x000ee80000300800 */
[----:B------:R0:W-:Y:S04]  /*105a0*/  STS.U16 [R3+UR9+0x4400], R71 ;  /* 0x0044004703007988 */ /* 0x0001e80008000409 */
[----:B------:R1:W3:Y:S04]  /*105b0*/  @P0 LDG.E.U16 R6, desc[UR20][R34.64] ;  /* 0x0000001422060981 */ /* 0x0002e8000c1e1500 */
[----:B0-----:R-:W3:Y:S01]  /*105c0*/  LDL R71, [R1+0x68] ;  /* 0x0000680001477983 */ /* 0x001ee20000100800 */
[----:B-1----:R-:W-:-:S02]  /*105d0*/  @P0 IMAD.MOV.U32 R34, RZ, RZ, R90 ;  /* 0x000000ffff220224 */ /* 0x002fc400078e005a */
[----:B------:R-:W-:Y:S01]  /*105e0*/  @P0 IMAD.MOV.U32 R35, RZ, RZ, R121 ;  /* 0x000000ffff230224 */ /* 0x000fe200078e0079 */
[----:B------:R0:W-:Y:S04]  /*105f0*/  STS.U16 [R3+UR9+0x2800], R95 ;  /* 0x0028005f03007988 */ /* 0x0001e80008000409 */
[----:B------:R-:W3:Y:S04]  /*10600*/  LDL.LU R121, [R1+0x6f8] ;  /* 0x0006f80001797983 */ /* 0x000ee80000300800 */
[----:B------:R-:W4:Y:S04]  /*10610*/  LDL.LU R90, [R1+0x6f4] ;  /* 0x0006f400015a7983 */ /* 0x000f280000300800 */
[----:B0-----:R-:W4:Y:S04]  /*10620*/  LDL R95, [R1+0x88] ;  /* 0x00008800015f7983 */ /* 0x001f280000100800 */
[----:B------:R0:W-:Y:S04]  /*10630*/  STS.U16 [R3+UR9+0x2000], R112 ;  /* 0x0020007003007988 */ /* 0x0001e80008000409 */
[----:B------:R1:W-:Y:S01]  /*10640*/  STS.U16 [R3+UR9+0x4c00], R70 ;  /* 0x004c004603007988 */ /* 0x0003e20008000409 */
[----:B--2---:R-:W-:-:S06]  /*10650*/  PRMT R5, RZ, 0x7610, R5 ;  /* 0x00007610ff057816 */ /* 0x004fcc0000000005 */
[----:B------:R2:W4:Y:S02]  /*10660*/  @P0 LDG.E.U16 R5, desc[UR20][R34.64] ;  /* 0x0000001422050981 */ /* 0x000524000c1e1500 */
[----:B--2---:R-:W-:Y:S02]  /*10670*/  @P0 IMAD.MOV.U32 R35, RZ, RZ, R89 ;  /* 0x000000ffff230224 */ /* 0x004fe400078e0059 */
[----:B------:R-:W-:Y:S01]  /*10680*/  @P0 IMAD.MOV.U32 R34, RZ, RZ, R120 ;  /* 0x000000ffff220224 */ /* 0x000fe200078e0078 */
[----:B------:R-:W2:Y:S04]  /*10690*/  LDL.LU R89, [R1+0x6f0] ;  /* 0x0006f00001597983 */ /* 0x000ea80000300800 */
[----:B------:R-:W2:Y:S04]  /*106a0*/  LDL.LU R120, [R1+0x6ec] ;  /* 0x0006ec0001787983 */ /* 0x000ea80000300800 */
[----:B0-----:R-:W2:Y:S04]  /*106b0*/  LDL R112, [R1+0xa8] ;  /* 0x0000a80001707983 */ /* 0x001ea80000100800 */
[----:B-1----:R-:W2:Y:S01]  /*106c0*/  LDL R70, [R1+0xcc] ;  /* 0x0000cc0001467983 */ /* 0x002ea20000100800 */
[----:B------:R-:W-:-:S03]  /*106d0*/  PRMT R39, RZ, 0x7610, R39 ;  /* 0x00007610ff277816 */ /* 0x000fc60000000027 */
[----:B------:R0:W-:Y:S04]  /*106e0*/  STS.U16 [R3+UR9+0x1c00], R96 ;  /* 0x001c006003007988 */ /* 0x0001e80008000409 */
[----:B------:R1:W2:Y:S04]  /*106f0*/  @P0 LDG.E.U16 R39, desc[UR20][R34.64] ;  /* 0x0000001422270981 */ /* 0x0002a8000c1e1500 */
[----:B0-----:R-:W2:Y:S01]  /*10700*/  LDL R96, [R1+0xc8] ;  /* 0x0000c80001607983 */ /* 0x001ea20000100800 */
[----:B-1----:R-:W-:Y:S02]  /*10710*/  PRMT R35, RZ, 0x7610, R35 ;  /* 0x00007610ff237816 */ /* 0x002fe40000000023 */
[----:B------:R-:W-:-:S04]  /*10720*/  PRMT R33, RZ, 0x7610, R33 ;  /* 0x00007610ff217816 */ /* 0x000fc80000000021 */
[----:B------:R0:W2:Y:S01]  /*10730*/  @P0 LDG.E.U16 R35, desc[UR20][R40.64] ;  /* 0x0000001428230981 */ /* 0x0000a2000c1e1500 */
[----:B------:R-:W-:Y:S01]  /*10740*/  PRMT R68, RZ, 0x7610, R68 ;  /* 0x00007610ff447816 */ /* 0x000fe20000000044 */
[----:B0-----:R-:W-:Y:S02]  /*10750*/  @P0 IMAD.MOV.U32 R40, RZ, RZ, R117 ;  /* 0x000000ffff280224 */ /* 0x001fe400078e0075 */
[----:B------:R-:W-:Y:S01]  /*10760*/  @P0 IMAD.MOV.U32 R41, RZ, RZ, R69 ;  /* 0x000000ffff290224 */ /* 0x000fe200078e0045 */
[----:B------:R-:W2:Y:S04]  /*10770*/  LDL.LU R117, [R1+0x6e8] ;  /* 0x0006e80001757983 */ /* 0x000ea80000300800 */
[----:B------:R-:W2:Y:S04]  /*10780*/  LDL R115, [R1+0x108] ;  /* 0x0001080001737983 */ /* 0x000ea80000100800 */
[----:B------:R0:W2:Y:S04]  /*10790*/  @P0 LDG.E.U16 R33, desc[UR20][R40.64] ;  /* 0x0000001428210981 */ /* 0x0000a8000c1e1500 */
[----:B------:R1:W-:Y:S04]  /*107a0*/  STS.U16 [R3+UR9+0x3400], R97 ;  /* 0x0034006103007988 */ /* 0x0003e80008000409 */
[----:B------:R1:W-:Y:S01]  /*107b0*/  STS.U16 [R3+UR9+0x3c00], R118 ;  /* 0x003c007603007988 */ /* 0x0003e20008000409 */
[----:B0-----:R-:W-:-:S02]  /*107c0*/  @P0 IMAD.MOV.U32 R41, RZ, RZ, R87 ;  /* 0x000000ffff290224 */ /* 0x001fc400078e0057 */
[----:B---3--:R-:W-:Y:S01]  /*107d0*/  @P0 IMAD.MOV.U32 R40, RZ, RZ, R116 ;  /* 0x000000ffff280224 */ /* 0x008fe200078e0074 */
[----:B------:R-:W3:Y:S04]  /*107e0*/  LDL.LU R87, [R1+0x6e4] ;  /* 0x0006e40001577983 */ /* 0x000ee80000300800 */
[----:B------:R-:W3:Y:S04]  /*107f0*/  LDL.LU R116, [R1+0x6e0] ;  /* 0x0006e00001747983 */ /* 0x000ee80000300800 */
[----:B-1----:R-:W3:Y:S04]  /*10800*/  LDL R97, [R1+0x128] ;  /* 0x0001280001617983 */ /* 0x002ee80000100800 */
[----:B------:R-:W3:Y:S01]  /*10810*/  LDL R118, [R1+0x12c] ;  /* 0x00012c0001767983 */ /* 0x000ee20000100800 */
[----:B------:R-:W-:-:S03]  /*10820*/  PRMT R67, RZ, 0x7610, R67 ;  /* 0x00007610ff437816 */ /* 0x000fc60000000043 */
[----:B------:R0:W3:Y:S01]  /*10830*/  @P0 LDG.E.U16 R68, desc[UR20][R40.64] ;  /* 0x0000001428440981 */ /* 0x0000e2000c1e1500 */
[----:B------:R-:W-:Y:S01]  /*10840*/  PRMT R66, RZ, 0x7610, R66 ;  /* 0x00007610ff427816 */ /* 0x000fe20000000042 */
[----:B0-----:R-:W-:Y:S02]  /*10850*/  @P0 IMAD.MOV.U32 R40, RZ, RZ, R88 ;  /* 0x000000ffff280224 */ /* 0x001fe400078e0058 */
[----:B------:R-:W-:Y:S01]  /*10860*/  @P0 IMAD.MOV.U32 R41, RZ, RZ, R71 ;  /* 0x000000ffff290224 */ /* 0x000fe200078e0047 */
[----:B------:R-:W3:Y:S04]  /*10870*/  LDL.LU R88, [R1+0x6dc] ;  /* 0x0006dc0001587983 */ /* 0x000ee80000300800 */
[----:B------:R-:W3:Y:S04]  /*10880*/  LDL R71, [R1+0x148] ;  /* 0x0001480001477983 */ /* 0x000ee80000100800 */
[----:B------:R0:W3:Y:S01]  /*10890*/  @P0 LDG.E.U16 R67, desc[UR20][R40.64] ;  /* 0x0000001428430981 */ /* 0x0000e2000c1e1500 */
[----:B------:R-:W-:Y:S01]  /*108a0*/  PRMT R65, RZ, 0x7610, R65 ;  /* 0x00007610ff417816 */ /* 0x000fe20000000041 */
[----:B0-----:R-:W-:-:S02]  /*108b0*/  @P0 IMAD.MOV.U32 R40, RZ, RZ, R114 ;  /* 0x000000ffff280224 */ /* 0x001fc400078e0072 */
[----:B----4-:R-:W-:Y:S01]  /*108c0*/  @P0 IMAD.MOV.U32 R41, RZ, RZ, R95 ;  /* 0x000000ffff290224 */ /* 0x010fe200078e005f */
[----:B------:R-:W4:Y:S04]  /*108d0*/  LDL.LU R114, [R1+0x6d8] ;  /* 0x0006d80001727983 */ /* 0x000f280000300800 */
[----:B------:R0:W4:Y:S02]  /*108e0*/  @P0 LDG.E.U16 R66, desc[UR20][R40.64] ;  /* 0x0000001428420981 */ /* 0x000124000c1e1500 */
[----:B0-----:R-:W-:Y:S02]  /*108f0*/  @P0 IMAD.MOV.U32 R40, RZ, RZ, R86 ;  /* 0x000000ffff280224 */ /* 0x001fe400078e0056 */
[----:B------:R-:W4:Y:S01]  /*10900*/  LDL.LU R86, [R1+0x6d4] ;  /* 0x0006d40001567983 */ /* 0x000f220000300800 */
[----:B--2---:R-:W-:-:S05]  /*10910*/  @P0 IMAD.MOV.U32 R41, RZ, RZ, R112 ;  /* 0x000000ffff290224 */ /* 0x004fca00078e0070 */
[----:B------:R0:W2:Y:S02]  /*10920*/  @P0 LDG.E.U16 R65, desc[UR20][R40.64] ;  /* 0x0000001428410981 */ /* 0x0000a4000c1e1500 */
[----:B0-----:R-:W-:Y:S02]  /*10930*/  @P0 IMAD.MOV.U32 R40, RZ, RZ, R70 ;  /* 0x000000ffff280224 */ /* 0x001fe400078e0046 */
[----:B------:R-:W2:Y:S01]  /*10940*/  LDL R70, [R1+0x188] ;  /* 0x0001880001467983 */ /* 0x000ea20000100800 */
[----:B------:R-:W-:Y:S01]  /*10950*/  PRMT R64, RZ, 0x7610, R64 ;  /* 0x00007610ff407816 */ /* 0x000fe20000000040 */
[----:B------:R-:W-:Y:S01]  /*10960*/  @P0 IMAD.MOV.U32 R41, RZ, RZ, R96 ;  /* 0x000000ffff290224 */ /* 0x000fe200078e0060 */
[----:B------:R-:W-:Y:S01]  /*10970*/  PRMT R63, RZ, 0x7610, R63 ;  /* 0x00007610ff3f7816 */ /* 0x000fe2000000003f */
[----:B------:R0:W-:Y:S04]  /*10980*/  STS.U16 [R3+UR9+0x3000], R109 ;  /* 0x0030006d03007988 */ /* 0x0001e80008000409 */
[----:B------:R1:W4:Y:S02]  /*10990*/  @P0 LDG.E.U16 R64, desc[UR20][R40.64] ;  /* 0x0000001428400981 */ /* 0x000324000c1e1500 */
[----:B-1----:R-:W-:-:S02]  /*109a0*/  @P0 IMAD.MOV.U32 R41, RZ, RZ, R113 ;  /* 0x000000ffff290224 */ /* 0x002fc400078e0071 */
[----:B------:R-:W-:Y:S01]  /*109b0*/  @P0 IMAD.MOV.U32 R40, RZ, RZ, R85 ;  /* 0x000000ffff280224 */ /* 0x000fe200078e0055 */
[----:B------:R-:W4:Y:S04]  /*109c0*/  LDL.LU R113, [R1+0x6d0] ;  /* 0x0006d00001717983 */ /* 0x000f280000300800 */
[----:B------:R-:W4:Y:S04]  /*109d0*/  LDL.LU R85, [R1+0x6cc] ;  /* 0x0006cc0001557983 */ /* 0x000f280000300800 */
[----:B0-----:R-:W4:Y:S04]  /*109e0*/  LDL R109, [R1+0x1bc] ;  /* 0x0001bc00016d7983 */ /* 0x001f280000100800 */
[----:B------:R0:W4:Y:S01]  /*109f0*/  @P0 LDG.E.U16 R63, desc[UR20][R40.64] ;  /* 0x00000014283f0981 */ /* 0x000122000c1e1500 */
[----:B------:R-:W-:Y:S01]  /*10a00*/  PRMT R62, RZ, 0x7610, R62 ;  /* 0x00007610ff3e7816 */ /* 0x000fe2000000003e */
[----:B0-----:R-:W-:-:S02]  /*10a10*/  @P0 IMAD.MOV.U32 R40, RZ, RZ, R111 ;  /* 0x000000ffff280224 */ /* 0x001fc400078e006f */
[----:B------:R-:W4:Y:S01]  /*10a20*/  LDL.LU R111, [R1+0x6c8] ;  /* 0x0006c800016f7983 */ /* 0x000f220000300800 */
[----:B------:R-:W-:-:S03]  /*10a30*/  @P0 IMAD.MOV.U32 R41, RZ, RZ, R115 ;  /* 0x000000ffff290224 */ /* 0x000fc600078e0073 */
[----:B------:R-:W4:Y:S01]  /*10a40*/  LDL R95, [R1+0x1dc] ;  /* 0x0001dc00015f7983 */ /* 0x000f220000100800 */
[----:B------:R-:W-:-:S03]  /*10a50*/  PRMT R61, RZ, 0x7610, R61 ;  /* 0x00007610ff3d7816 */ /* 0x000fc6000000003d */
[----:B------:R-:W4:Y:S04]  /*10a60*/  LDL R112, [R1+0x1fc] ;  /* 0x0001fc0001707983 */ /* 0x000f280000100800 */
[----:B------:R3:W4:Y:S01]  /*10a70*/  @P0 LDG.E.U16 R62, desc[UR20][R40.64] ;  /* 0x00000014283e0981 */ /* 0x000722000c1e1500 */
[----:B------:R-:W-:-:S03]  /*10a80*/  PRMT R60, RZ, 0x7610, R60 ;  /* 0x00007610ff3c7816 */ /* 0x000fc6000000003c */
[----:B------:R-:W4:Y:S01]  /*10a90*/  LDL R96, [R1+0x21c] ;  /* 0x00021c0001607983 */ /* 0x000f220000100800 */
[----:B---3--:R-:W-:Y:S02]  /*10aa0*/  @P0 IMAD.MOV.U32 R40, RZ, RZ, R118 ;  /* 0x000000ffff280224 */ /* 0x008fe400078e0076 */
[----:B------:R-:W-:-:S05]  /*10ab0*/  @P0 IMAD.MOV.U32 R41, RZ, RZ, R97 ;  /* 0x000000ffff290224 */ /* 0x000fca00078e0061 */
[----:B------:R0:W3:Y:S02]  /*10ac0*/  @P0 LDG.E.U16 R61, desc[UR20][R40.64] ;  /* 0x00000014283d0981 */ /* 0x0000e4000c1e1500 */
[----:B0-----:R-:W-:Y:S02]  /*10ad0*/  @P0 IMAD.MOV.U32 R40, RZ, RZ, R84 ;  /* 0x000000ffff280224 */ /* 0x001fe400078e0054 */
[----:B------:R-:W-:Y:S01]  /*10ae0*/  @P0 IMAD.MOV.U32 R41, RZ, RZ, R71 ;  /* 0x000000ffff290224 */ /* 0x000fe200078e0047 */
[----:B------:R-:W3:Y:S04]  /*10af0*/  LDL.LU R84, [R1+0x6c4] ;  /* 0x0006c40001547983 */ /* 0x000ee80000300800 */
[----:B------:R-:W3:Y:S04]  /*10b00*/  LDL R115, [R1+0x23c] ;  /* 0x00023c0001737983 */ /* 0x000ee80000100800 */
[----:B------:R0:W3:Y:S01]  /*10b10*/  @P0 LDG.E.U16 R60, desc[UR20][R40.64] ;  /* 0x00000014283c0981 */ /* 0x0000e2000c1e1500 */
[----:B------:R-:W-:Y:S01]  /*10b20*/  PRMT R59, RZ, 0x7610, R59 ;  /* 0x00007610ff3b7816 */ /* 0x000fe2000000003b */
[----:B0-----:R-:W-:-:S02]  /*10b30*/  @P0 IMAD.MOV.U32 R41, RZ, RZ, R83 ;  /* 0x000000ffff290224 */ /* 0x001fc400078e0053 */
[----:B------:R-:W-:Y:S01]  /*10b40*/  @P0 IMAD.MOV.U32 R40, RZ, RZ, R110 ;  /* 0x000000ffff280224 */ /* 0x000fe200078e006e */
[----:B------:R-:W3:Y:S04]  /*10b50*/  LDL.LU R83, [R1+0x6c0] ;  /* 0x0006c00001537983 */ /* 0x000ee80000300800 */
[----:B------:R-:W3:Y:S04]  /*10b60*/  LDL.LU R110, [R1+0x6bc] ;  /* 0x0006bc00016e7983 */ /* 0x000ee80000300800 */
[----:B------:R-:W3:Y:S04]  /*10b70*/  LDL R97, [R1+0x25c] ;  /* 0x00025c0001617983 */ /* 0x000ee80000100800 */
[----:B------:R-:W3:Y:S04]  /*10b80*/  LDL R118, [R1+0x27c] ;  /* 0x00027c0001767983 */ /* 0x000ee80000100800 */
[----:B------:R-:W3:Y:S04]  /*10b90*/  LDL R71, [R1+0x280] ;  /* 0x0002800001477983 */ /* 0x000ee80000100800 */
[----:B------:R0:W3:Y:S02]  /*10ba0*/  @P0 LDG.E.U16 R59, desc[UR20][R40.64] ;  /* 0x00000014283b0981 */ /* 0x0000e4000c1e1500 */
[----:B0-----:R-:W-:-:S02]  /*10bb0*/  @P0 IMAD.MOV.U32 R40, RZ, RZ, R108 ;  /* 0x000000ffff280224 */ /* 0x001fc400078e006c */
[----:B------:R-:W3:Y:S01]  /*10bc0*/  LDL.LU R108, [R1+0x6b8] ;  /* 0x0006b800016c7983 */ /* 0x000ee20000300800 */
[----:B--2---:R-:W-:-:S03]  /*10bd0*/  @P0 IMAD.MOV.U32 R41, RZ, RZ, R70 ;  /* 0x000000ffff290224 */ /* 0x004fc600078e0046 */
[----:B------:R-:W2:Y:S01]  /*10be0*/  LDL R70, [R1+0x29c] ;  /* 0x00029c0001467983 */ /* 0x000ea20000100800 */
[----:B------:R-:W-:Y:S02]  /*10bf0*/  PRMT R58, RZ, 0x7610, R58 ;  /* 0x00007610ff3a7816 */ /* 0x000fe4000000003a */
[----:B------:R-:W-:-:S04]  /*10c00*/  PRMT R57, RZ, 0x7610, R57 ;  /* 0x00007610ff397816 */ /* 0x000fc80000000039 */
[----:B------:R0:W2:Y:S01]  /*10c10*/  @P0 LDG.E.U16 R58, desc[UR20][R40.64] ;  /* 0x00000014283a0981 */ /* 0x0000a2000c1e1500 */
[----:B------:R-:W-:Y:S01]  /*10c20*/  PRMT R56, RZ, 0x7610, R56 ;  /* 0x00007610ff387816 */ /* 0x000fe20000000038 */
[----:B0-----:R-:W-:Y:S01]  /*10c30*/  @P0 IMAD.MOV.U32 R40, RZ, RZ, R82 ;  /* 0x000000ffff280224 */ /* 0x001fe200078e0052 */
[----:B------:R-:W-:Y:S01]  /*10c40*/  PRMT R55, RZ, 0x7610, R55 ;  /* 0x00007610ff377816 */ /* 0x000fe20000000037 */
[----:B------:R-:W2:Y:S01]  /*10c50*/  LDL.LU R82, [R1+0x6b4] ;  /* 0x0006b40001527983 */ /* 0x000ea20000300800 */
[----:B----4-:R-:W-:-:S05]  /*10c60*/  @P0 IMAD.MOV.U32 R41, RZ, RZ, R109 ;  /* 0x000000ffff290224 */ /* 0x010fca00078e006d */
[----:B------:R0:W4:Y:S02]  /*10c70*/  @P0 LDG.E.U16 R57, desc[UR20][R40.64] ;  /* 0x0000001428390981 */ /* 0x000124000c1e1500 */
[----:B0-----:R-:W-:Y:S01]  /*10c80*/  @P0 IMAD.MOV.U32 R40, RZ, RZ, R107 ;  /* 0x000000ffff280224 */ /* 0x001fe200078e006b */
[----:B------:R-:W-:Y:S01]  /*10c90*/  PRMT R54, RZ, 0x7610, R54 ;  /* 0x00007610ff367816 */ /* 0x000fe20000000036 */
[----:B------:R-:W4:Y:S01]  /*10ca0*/  LDL.LU R107, [R1+0x6b0] ;  /* 0x0006b000016b7983 */ /* 0x000f220000300800 */
[----:B------:R-:W-:-:S05]  /*10cb0*/  @P0 IMAD.MOV.U32 R41, RZ, RZ, R95 ;  /* 0x000000ffff290224 */ /* 0x000fca00078e005f */
[----:B------:R0:W4:Y:S02]  /*10cc0*/  @P0 LDG.E.U16 R56, desc[UR20][R40.64] ;  /* 0x0000001428380981 */ /* 0x000124000c1e1500 */
[----:B0-----:R-:W-:Y:S02]  /*10cd0*/  @P0 IMAD.MOV.U32 R40, RZ, RZ, R81 ;  /* 0x000000ffff280224 */ /* 0x001fe400078e0051 */
[----:B------:R-:W-:Y:S01]  /*10ce0*/  @P0 IMAD.MOV.U32 R41, RZ, RZ, R112 ;  /* 0x000000ffff290224 */ /* 0x000fe200078e0070 */
[----:B------:R-:W-:Y:S01]  /*10cf0*/  PRMT R53, RZ, 0x7610, R53 ;  /* 0x00007610ff357816 */ /* 0x000fe20000000035 */
[----:B------:R-:W4:Y:S04]  /*10d00*/  LDL.LU R81, [R1+0x6ac] ;  /* 0x0006ac0001517983 */ /* 0x000f280000300800 */
[----:B------:R0:W4:Y:S02]  /*10d10*/  @P0 LDG.E.U16 R55, desc[UR20][R40.64] ;  /* 0x0000001428370981 */ /* 0x000124000c1e1500 */
[----:B0-----:R-:W-:-:S02]  /*10d20*/  @P0 IMAD.MOV.U32 R40, RZ, RZ, R105 ;  /* 0x000000ffff280224 */ /* 0x001fc400078e0069 */
[----:B------:R-:W-:Y:S01]  /*10d30*/  @P0 IMAD.MOV.U32 R41, RZ, RZ, R96 ;  /* 0x000000ffff290224 */ /* 0x000fe200078e0060 */
[----:B------:R-:W-:Y:S01]  /*10d40*/  PRMT R52, RZ, 0x7610, R52 ;  /* 0x00007610ff347816 */ /* 0x000fe20000000034 */
[----:B------:R-:W4:Y:S04]  /*10d50*/  LDL.LU R105, [R1+0x6a8] ;  /* 0x0006a80001697983 */ /* 0x000f280000300800 */
[----:B------:R0:W4:Y:S02]  /*10d60*/  @P0 LDG.E.U16 R54, desc[UR20][R40.64] ;  /* 0x0000001428360981 */ /* 0x000124000c1e1500 */
[----:B0-----:R-:W-:Y:S02]  /*10d70*/  @P0 IMAD.MOV.U32 R40, RZ, RZ, R80 ;  /* 0x000000ffff280224 */ /* 0x001fe400078e0050 */
[----:B---3--:R-:W-:Y:S01]  /*10d80*/  @P0 IMAD.MOV.U32 R41, RZ, RZ, R115 ;  /* 0x000000ffff290224 */ /* 0x008fe200078e0073 */
[----:B------:R-:W-:Y:S01]  /*10d90*/  PRMT R51, RZ, 0x7610, R51 ;  /* 0x00007610ff337816 */ /* 0x000fe20000000033 */
[----:B------:R-:W3:Y:S04]  /*10da0*/  LDL.LU R80, [R1+0x6a4] ;  /* 0x0006a40001507983 */ /* 0x000ee80000300800 */
[----:B------:R0:W3:Y:S02]  /*10db0*/  @P0 LDG.E.U16 R53, desc[UR20][R40.64] ;  /* 0x0000001428350981 */ /* 0x0000e4000c1e1500 */
[----:B0-----:R-:W-:-:S02]  /*10dc0*/  @P0 IMAD.MOV.U32 R40, RZ, RZ, R104 ;  /* 0x000000ffff280224 */ /* 0x001fc400078e0068 */
[----:B------:R-:W-:Y:S01]  /*10dd0*/  @P0 IMAD.MOV.U32 R41, RZ, RZ, R97 ;  /* 0x000000ffff290224 */ /* 0x000fe200078e0061 */
[----:B------:R-:W-:Y:S01]  /*10de0*/  PRMT R50, RZ, 0x7610, R50 ;  /* 0x00007610ff327816 */ /* 0x000fe20000000032 */
[----:B------:R-:W3:Y:S04]  /*10df0*/  LDL.LU R104, [R1+0x6a0] ;  /* 0x0006a00001687983 */ /* 0x000ee80000300800 */
[----:B------:R0:W3:Y:S01]  /*10e00*/  @P0 LDG.E.U16 R52, desc[UR20][R40.64] ;  /* 0x0000001428340981 */ /* 0x0000e2000c1e1500 */
[----:B------:R-:W-:-:S03]  /*10e10*/  PRMT R49, RZ, 0x7610, R49 ;  /* 0x00007610ff317816 */ /* 0x000fc60000000031 */
[----:B------:R-:W3:Y:S01]  /*10e20*/  LDL R115, [R1+0x35c] ;  /* 0x00035c0001737983 */ /* 0x000ee20000100800 */
[----:B0-----:R-:W-:Y:S02]  /*10e30*/  @P0 IMAD.MOV.U32 R40, RZ, RZ, R71 ;  /* 0x000000ffff280224 */ /* 0x001fe400078e0047 */
[----:B------:R-:W-:-:S05]  /*10e40*/  @P0 IMAD.MOV.U32 R41, RZ, RZ, R118 ;  /* 0x000000ffff290224 */ /* 0x000fca00078e0076 */
[----:B------:R0:W3:Y:S02]  /*10e50*/  @P0 LDG.E.U16 R51, desc[UR20][R40.64] ;  /* 0x0000001428330981 */ /* 0x0000e4000c1e1500 */
[----:B0-----:R-:W-:Y:S02]  /*10e60*/  @P0 IMAD.MOV.U32 R40, RZ, RZ, R79 ;  /* 0x000000ffff280224 */ /* 0x001fe400078e004f */
[----:B------:R-:W3:Y:S01]  /*10e70*/  LDL.LU R79, [R1+0x69c] ;  /* 0x00069c00014f7983 */ /* 0x000ee20000300800 */
[----:B------:R-:W-:-:S03]  /*10e80*/  PRMT R48, RZ, 0x7610, R48 ;  /* 0x00007610ff307816 */ /* 0x000fc60000000030 */
[----:B------:R-:W3:Y:S04]  /*10e90*/  LDL R97, [R1+0x37c] ;  /* 0x00037c0001617983 */ /* 0x000ee80000100800 */
[----:B------:R-:W3:Y:S01]  /*10ea0*/  LDL R71, [R1+0x39c] ;  /* 0x00039c0001477983 */ /* 0x000ee20000100800 */
[----:B------:R-:W-:Y:S02]  /*10eb0*/  PRMT R47, RZ, 0x7610, R47 ;  /* 0x00007610ff2f7816 */ /* 0x000fe4000000002f */
[----:B------:R-:W-:Y:S01]  /*10ec0*/  PRMT R46, RZ, 0x7610, R46 ;  /* 0x00007610ff2e7816 */ /* 0x000fe2000000002e */
[----:B--2---:R-:W-:-:S05]  /*10ed0*/  @P0 IMAD.MOV.U32 R41, RZ, RZ, R70 ;  /* 0x000000ffff290224 */ /* 0x004fca00078e0046 */
[----:B------:R0:W2:Y:S02]  /*10ee0*/  @P0 LDG.E.U16 R50, desc[UR20][R40.64] ;  /* 0x0000001428320981 */ /* 0x0000a4000c1e1500 */
[----:B0-----:R-:W-:Y:S02]  /*10ef0*/  @P0 IMAD.MOV.U32 R40, RZ, RZ, R78 ;  /* 0x000000ffff280224 */ /* 0x001fe400078e004e */
[----:B------:R-:W-:Y:S02]  /*10f00*/  @P0 IMAD.MOV.U32 R41, RZ, RZ, R102 ;  /* 0x000000ffff290224 */ /* 0x000fe400078e0066 */
[----:B------:R-:W2:Y:S04]  /*10f10*/  LDL.LU R102, [R1+0x698] ;  /* 0x0006980001667983 */ /* 0x000ea80000300800 */
[----:B------:R-:W2:Y:S04]  /*10f20*/  LDL.LU R78, [R1+0x694] ;  /* 0x00069400014e7983 */ /* 0x000ea80000300800 */
[----:B------:R0:W2:Y:S04]  /*10f30*/  @P0 LDG.E.U16 R49, desc[UR20][R40.64] ;  /* 0x0000001428310981 */ /* 0x0000a8000c1e1500 */
[----:B------:R-:W2:Y:S01]  /*10f40*/  LDL R70, [R1+0x3bc] ;  /* 0x0003bc0001467983 */ /* 0x000ea20000100800 */
[----:B0-----:R-:W-:-:S02]  /*10f50*/  @P0 IMAD.MOV.U32 R40, RZ, RZ, R101 ;  /* 0x000000ffff280224 */ /* 0x001fc400078e0065 */
[----:B------:R-:W-:Y:S02]  /*10f60*/  @P0 IMAD.MOV.U32 R41, RZ, RZ, R45 ;  /* 0x000000ffff290224 */ /* 0x000fe400078e002d */
[----:B------:R-:W2:Y:S04]  /*10f70*/  LDL.LU R45, [R1+0x690] ;  /* 0x00069000012d7983 */ /* 0x000ea80000300800 */
[----:B------:R-:W3:Y:S04]  /*10f80*/  LDL.LU R101, [R1+0x68c] ;  /* 0x00068c0001657983 */ /* 0x000ee80000300800 */
[----:B------:R0:W3:Y:S04]  /*10f90*/  @P0 LDG.E.U16 R48, desc[UR20][R40.64] ;  /* 0x0000001428300981 */ /* 0x0000e8000c1e1500 */
[----:B------:R-:W3:Y:S01]  /*10fa0*/  LDL R118, [R1+0x3dc] ;  /* 0x0003dc0001767983 */ /* 0x000ee20000100800 */
[----:B0-----:R-:W-:-:S02]  /*10fb0*/  @P0 IMAD.MOV.U32 R40, RZ, RZ, R77 ;  /* 0x000000ffff280224 */ /* 0x001fc400078e004d */
[----:B------:R-:W-:Y:S02]  /*10fc0*/  @P0 IMAD.MOV.U32 R41, RZ, RZ, R44 ;  /* 0x000000ffff290224 */ /* 0x000fe400078e002c */
[----:B------:R-:W4:Y:S04]  /*10fd0*/  LDL.LU R44, [R1+0x688] ;  /* 0x00068800012c7983 */ /* 0x000f280000300800 */
[----:B------:R0:W4:Y:S04]  /*10fe0*/  @P0 LDG.E.U16 R47, desc[UR20][R40.64] ;  /* 0x00000014282f0981 */ /* 0x000128000c1e1500 */
[----:B------:R-:W4:Y:S01]  /*10ff0*/  LDL.LU R77, [R1+0x684] ;  /* 0x00068400014d7983 */ /* 0x000f220000300800 */
[----:B0-----:R-:W-:-:S02]  /*11000*/  @P0 IMAD.MOV.U32 R40, RZ, RZ, R99 ;  /* 0x000000ffff280224 */ /* 0x001fc400078e0063 */
[----:B------:R-:W-:Y:S02]  /*11010*/  @P0 IMAD.MOV.U32 R41, RZ, RZ, R43 ;  /* 0x000000ffff290224 */ /* 0x000fe400078e002b */
[----:B------:R-:W4:Y:S04]  /*11020*/  LDL.LU R43, [R1+0x680] ;  /* 0x00068000012b7983 */ /* 0x000f280000300800 */
[----:B------:R0:W4:Y:S04]  /*11030*/  @P0 LDG.E.U16 R46, desc[UR20][R40.64] ;  /* 0x00000014282e0981 */ /* 0x000128000c1e1500 */
[----:B------:R-:W4:Y:S01]  /*11040*/  LDL.LU R99, [R1+0x67c] ;  /* 0x00067c0001637983 */ /* 0x000f220000300800 */
[----:B0-----:R-:W-:-:S03]  /*11050*/  @P0 IMAD.MOV.U32 R41, RZ, RZ, R42 ;  /* 0x000000ffff290224 */ /* 0x001fc600078e002a */
[----:B------:R-:W4:Y:S01]  /*11060*/  LDL.LU R42, [R1+0x678] ;  /* 0x00067800012a7983 */ /* 0x000f220000300800 */
[----:B------:R-:W-:-:S03]  /*11070*/  @P0 IMAD.MOV.U32 R40, RZ, RZ, R76 ;  /* 0x000000ffff280224 */ /* 0x000fc600078e004c */
[----:B------:R-:W4:Y:S01]  /*11080*/  LDL.LU R76, [R1+0x674] ;  /* 0x00067400014c7983 */ /* 0x000f220000300800 */
[----:B--2---:R-:W-:-:S06]  /*11090*/  PRMT R45, RZ, 0x7610, R45 ;  /* 0x00007610ff2d7816 */ /* 0x004fcc000000002d */
[----:B------:R0:W2:Y:S02]  /*110a0*/  @P0 LDG.E.U16 R45, desc[UR20][R40.64] ;  /* 0x00000014282d0981 */ /* 0x0000a4000c1e1500 */
[----:B0-----:R-:W-:Y:S02]  /*110b0*/  @P0 IMAD.MOV.U32 R40, RZ, RZ, R75 ;  /* 0x000000ffff280224 */ /* 0x001fe400078e004b */
[----:B---3--:R-:W-:Y:S01]  /*110c0*/  @P0 IMAD.MOV.U32 R41, RZ, RZ, R115 ;  /* 0x000000ffff290224 */ /* 0x008fe200078e0073 */
[----:B------:R-:W3:Y:S01]  /*110d0*/  LDL.LU R75, [R1+0x670] ;  /* 0x00067000014b7983 */ /* 0x000ee20000300800 */
[----:B----4-:R-:W-:-:S06]  /*110e0*/  PRMT R44, RZ, 0x7610, R44 ;  /* 0x00007610ff2c7816 */ /* 0x010fcc000000002c */
[----:B------:R0:W4:Y:S02]  /*110f0*/  @P0 LDG.E.U16 R44, desc[UR20][R40.64] ;  /* 0x00000014282c0981 */ /* 0x000124000c1e1500 */
[----:B0-----:R-:W-:Y:S01]  /*11100*/  @P0 IMAD.MOV.U32 R40, RZ, RZ, R74 ;  /* 0x000000ffff280224 */ /* 0x001fe200078e004a */
[----:B------:R-:W-:Y:S01]  /*11110*/  PRMT R43, RZ, 0x7610, R43 ;  /* 0x00007610ff2b7816 */ /* 0x000fe2000000002b */
[----:B------:R-:W-:Y:S01]  /*11120*/  @P0 IMAD.MOV.U32 R41, RZ, RZ, R97 ;  /* 0x000000ffff290224 */ /* 0x000fe200078e0061 */
[----:B------:R-:W2:Y:S04]  /*11130*/  LDL.LU R74, [R1+0x66c] ;  /* 0x00066c00014a7983 */ /* 0x000ea80000300800 */
[----:B------:R0:W4:Y:S01]  /*11140*/  @P0 LDG.E.U16 R43, desc[UR20][R40.64] ;  /* 0x00000014282b0981 */ /* 0x000122000c1e1500 */
[----:B------:R-:W-:Y:S01]  /*11150*/  PRMT R42, RZ, 0x7610, R42 ;  /* 0x00007610ff2a7816 */ /* 0x000fe2000000002a */
[----:B0-----:R-:W-:-:S02]  /*11160*/  @P0 IMAD.MOV.U32 R40, RZ, RZ, R73 ;  /* 0x000000ffff280224 */ /* 0x001fc400078e0049 */
[----:B------:R-:W-:Y:S01]  /*11170*/  @P0 IMAD.MOV.U32 R41, RZ, RZ, R71 ;  /* 0x000000ffff290224 */ /* 0x000fe200078e0047 */
[----:B------:R-:W4:Y:S01]  /*11180*/  LDL.LU R73, [R1+0x668] ;  /* 0x0006680001497983 */ /* 0x000f220000300800 */
[----:B------:R-:W-:-:S03]  /*11190*/  @P0 IMAD.MOV.U32 R71, RZ, RZ, R70 ;  /* 0x000000ffff470224 */ /* 0x000fc600078e0046 */
[----:B------:R0:W4:Y:S01]  /*111a0*/  @P0 LDG.E.U16 R42, desc[UR20][R40.64] ;  /* 0x00000014282a0981 */ /* 0x000122000c1e1500 */
[----:B------:R-:W-:-:S03]  /*111b0*/  @P0 IMAD.MOV.U32 R70, RZ, RZ, R72 ;  /* 0x000000ffff460224 */ /* 0x000fc600078e0048 */
[----:B------:R-:W4:Y:S01]  /*111c0*/  LDL.LU R72, [R1+0x664] ;  /* 0x0006640001487983 */ /* 0x000f220000300800 */
[----:B0-----:R-:W-:Y:S02]  /*111d0*/  PRMT R41, RZ, 0x7610, R41 ;  /* 0x00007610ff297816 */ /* 0x001fe40000000029 */
[----:B------:R-:W-:-:S04]  /*111e0*/  PRMT R40, RZ, 0x7610, R40 ;  /* 0x00007610ff287816 */ /* 0x000fc80000000028 */
[----:B------:R0:W4:Y:S02]  /*111f0*/  @P0 LDG.E.U16 R41, desc[UR20][R70.64] ;  /* 0x0000001446290981 */ /* 0x000124000c1e1500 */
[----:B0-----:R-:W-:Y:S02]  /*11200*/  @P0 IMAD.MOV.U32 R70, RZ, RZ, R119 ;  /* 0x000000ffff460224 */ /* 0x001fe400078e0077 */
[----:B------:R-:W-:Y:S01]  /*11210*/  @P0 IMAD.MOV.U32 R71, RZ, RZ, R118 ;  /* 0x000000ffff470224 */ /* 0x000fe200078e0076 */
[----:B------:R-:W4:Y:S04]  /*11220*/  LDL.LU R119, [R1+0x660] ;  /* 0x0006600001777983 */ /* 0x000f280000300800 */
[----:B------:R0:W4:Y:S02]  /*11230*/  @P0 LDG.E.U16 R40, desc[UR20][R70.64] ;  /* 0x0000001446280981 */ /* 0x000124000c1e1500 */
[----:B0-----:R-:W-:-:S02]  /*11240*/  @P0 IMAD.MOV.U32 R71, RZ, RZ, R2 ;  /* 0x000000ffff470224 */ /* 0x001fc400078e0002 */
[----:B------:R-:W-:Y:S01]  /*11250*/  @P0 IMAD.MOV.U32 R70, RZ, RZ, R0 ;  /* 0x000000ffff460224 */ /* 0x000fe200078e0000 */
[----:B------:R-:W4:Y:S04]  /*11260*/  LDL.LU R2, [R1+0x65c] ;  /* 0x00065c0001027983 */ /* 0x000f280000300800 */
[----:B------:R-:W4:Y:S01]  /*11270*/  LDL.LU R0, [R1+0x658] ;  /* 0x0006580001007983 */ /* 0x000f220000300800 */
[----:B------:R-:W-:-:S03]  /*11280*/  LOP3.LUT R69, R3, 0x20, RZ, 0x3c, !PT ;  /* 0x0000002003457812 */ /* 0x000fc600078e3cff */
[----:B------:R-:W-:Y:S04]  /*11290*/  STS.U16 [R3+UR9+0x3800], R94 ;  /* 0x0038005e03007988 */ /* 0x000fe80008000409 */
        /* <DEDUP_REMOVED lines=26> */
[----:B------:R-:W-:Y:S01]  /*11440*/  STS.U16 [R69+UR9+0x3100], R83 ;  /* 0x0031005345007988 */ /* 0x000fe20008000409 */
[----:B------:R-:W-:-:S03]  /*11450*/  PRMT R38, RZ, 0x7610, R38 ;  /* 0x00007610ff267816 */ /* 0x000fc60000000026 */
        /* <DEDUP_REMOVED lines=11> */
[----:B------:R0:W4:Y:S04]  /*11510*/  @P0 LDG.E.U16 R38, desc[UR20][R70.64] ;  /* 0x0000001446260981 */ /* 0x000128000c1e1500 */
[----:B------:R-:W-:Y:S04]  /*11520*/  STS.U16 [R69+UR9+0x5d00], R101 ;  /* 0x005d006545007988 */ /* 0x000fe80008000409 */
[----:B------:R-:W-:Y:S01]  /*11530*/  STS.U16 [R69+UR9+0x6100], R77 ;  /* 0x0061004d45007988 */ /* 0x000fe20008000409 */
[----:B0-----:R-:W-:-:S02]  /*11540*/  @P0 IMAD.MOV.U32 R70, RZ, RZ, R36 ;  /* 0x000000ffff460224 */ /* 0x001fc400078e0024 */
[----:B------:R-:W-:Y:S01]  /*11550*/  @P0 IMAD.MOV.U32 R71, RZ, RZ, R37 ;  /* 0x000000ffff470224 */ /* 0x000fe200078e0025 */
[----:B------:R-:W-:Y:S04]  /*11560*/  STS.U16 [R69+UR9+0x6500], R99 ;  /* 0x0065006345007988 */ /* 0x000fe80008000409 */
[----:B------:R-:W-:Y:S04]  /*11570*/  STS.U16 [R69+UR9+0x6900], R76 ;  /* 0x0069004c45007988 */ /* 0x000fe80008000409 */
[----:B------:R-:W4:Y:S04]  /*11580*/  LDL.LU R37, [R1+0x654] ;  /* 0x0006540001257983 */ /* 0x000f280000300800 */
[----:B------:R0:W4:Y:S04]  /*11590*/  @P0 LDG.E.U16 R34, desc[UR20][R70.64] ;  /* 0x0000001446220981 */ /* 0x000128000c1e1500 */
[----:B------:R1:W5:Y:S04]  /*115a0*/  LDL.LU R36, [R1+0x650] ;  /* 0x0006500001247983 */ /* 0x0003680000300800 */
[----:B---3--:R-:W-:Y:S04]  /*115b0*/  STS.U16 [R69+UR9+0x6d00], R75 ;  /* 0x006d004b45007988 */ /* 0x008fe80008000409 */
[----:B--2---:R-:W-:Y:S04]  /*115c0*/  STS.U16 [R69+UR9+0x7100], R74 ;  /* 0x0071004a45007988 */ /* 0x004fe80008000409 */
[----:B----4-:R2:W-:Y:S04]  /*115d0*/  STS.U16 [R69+UR9+0x7500], R73 ;  /* 0x0075004945007988 */ /* 0x0105e80008000409 */
[----:B------:R-:W-:Y:S01]  /*115e0*/  STS.U16 [R69+UR9+0x7900], R72 ;  /* 0x0079004845007988 */ /* 0x000fe20008000409 */
[----:B--2---:R-:W-:-:S03]  /*115f0*/  LOP3.LUT R73, R3, 0x40, RZ, 0x3c, !PT ;  /* 0x0000004003497812 */ /* 0x004fc600078e3cff */
[----:B------:R2:W-:Y:S04]  /*11600*/  STS.U16 [R69+UR9+0x7d00], R119 ;  /* 0x007d007745007988 */ /* 0x0005e80008000409 */
[----:B------:R3:W-:Y:S01]  /*11610*/  STS.U16 [R73+UR9+0x200], R4 ;  /* 0x0002000449007988 */ /* 0x0007e20008000409 */
[----:B0-----:R-:W-:-:S03]  /*11620*/  @P0 IMAD.MOV.U32 R71, RZ, RZ, R2 ;  /* 0x000000ffff470224 */ /* 0x001fc600078e0002 */
[----:B------:R1:W5:Y:S01]  /*11630*/  LDL.LU R2, [R1+0x64c] ;  /* 0x00064c0001027983 */ /* 0x0003620000300800 */
[----:B------:R-:W-:-:S03]  /*11640*/  @P0 IMAD.MOV.U32 R70, RZ, RZ, R0 ;  /* 0x000000ffff460224 */ /* 0x000fc600078e0000 */
[----:B------:R1:W5:Y:S04]  /*11650*/  LDL.LU R0, [R1+0x648] ;  /* 0x0006480001007983 */ /* 0x0003680000300800 */
[----:B--2---:R-:W2:Y:S01]  /*11660*/  LDL R69, [R1+0x63c] ;  /* 0x00063c0001457983 */ /* 0x004ea20000100800 */
[----:B---3--:R-:W-:-:S06]  /*11670*/  PRMT R4, RZ, 0x7610, R4 ;  /* 0x00007610ff047816 */ /* 0x008fcc0000000004 */
[----:B------:R-:W3:Y:S04]  /*11680*/  @P0 LDG.E.U16 R4, desc[UR20][R70.64] ;  /* 0x0000001446040981 */ /* 0x000ee8000c1e1500 */
        /* <DEDUP_REMOVED lines=23> */
[----:B------:R-:W-:-:S03]  /*11800*/  LOP3.LUT R72, R3, 0x60, RZ, 0x3c, !PT ;  /* 0x0000006003487812 */ /* 0x000fc600078e3cff */
[----:B------:R-:W-:Y:S04]  /*11810*/  STS.U16 [R73+UR9+0x6200], R9 ;  /* 0x0062000949007988 */ /* 0x000fe80008000409 */
[----:B------:R-:W-:Y:S04]  /*11820*/  STS.U16 [R73+UR9+0x6600], R8 ;  /* 0x0066000849007988 */ /* 0x000fe80008000409 */
[----:B------:R-:W-:Y:S04]  /*11830*/  STS.U16 [R73+UR9+0x6a00], R7 ;  /* 0x006a000749007988 */ /* 0x000fe80008000409 */
[----:B------:R-:W-:Y:S04]  /*11840*/  STS.U16 [R73+UR9+0x6e00], R6 ;  /* 0x006e000649007988 */ /* 0x000fe80008000409 */
[----:B------:R2:W-:Y:S04]  /*11850*/  STS.U16 [R73+UR9+0x7200], R5 ;  /* 0x0072000549007988 */ /* 0x0005e80008000409 */
        /* <DEDUP_REMOVED lines=32> */
[----:B------:R0:W-:Y:S04]  /*11a60*/  STS.U16 [R72+UR9+0x7700], R38 ;  /* 0x0077002648007988 */ /* 0x0001e80008000409 */
[----:B------:R1:W-:Y:S01]  /*11a70*/  STS.U16 [R72+UR9+0x7b00], R34 ;  /* 0x007b002248007988 */ /* 0x0003e20008000409 */
[----:B------:R-:W-:-:S04]  /*11a80*/  UIADD3 UR4, UPT, UPT, UR9, 0x8000, URZ ;  /* 0x0000800009047890 */ /* 0x000fc8000fffe0ff */
[----:B------:R-:W-:-:S04]  /*11a90*/  USHF.R.U32.HI UR4, URZ, 0x4, UR4 ;  /* 0x00000004ff047899 */ /* 0x000fc80008011604 */
[----:B------:R-:W-:Y:S01]  /*11aa0*/  USGXT.U32 UR18, UR4, 0xe ;  /* 0x0000000e0412789a */ /* 0x000fe20008000000 */
[----:B--2---:R-:W-:-:S04]  /*11ab0*/  SHF.R.S32.HI R5, RZ, 0x1f, R69 ;  /* 0x0000001fff057819 */ /* 0x004fc80000011445 */
[----:B------:R-:W-:-:S04]  /*11ac0*/  LEA.HI R5, R5, R69, RZ, 0x6 ;  /* 0x0000004505057211 */ /* 0x000fc800078f30ff */
[----:B------:R-:W-:Y:S01]  /*11ad0*/  SHF.R.S32.HI R5, RZ, 0x6, R5 ;  /* 0x00000006ff057819 */ /* 0x000fe20000011405 */
[----:B---3--:R1:W-:Y:S03]  /*11ae0*/  STS.U16 [R72+UR9+0x7f00], R4 ;  /* 0x007f000448007988 */ /* 0x0083e60008000409 */
[----:B------:R-:W-:Y:S01]  /*11af0*/  VIMNMX R5, PT, PT, R5, 0x1, !PT ;  /* 0x0000000105057848 */ /* 0x000fe20007fe0100 */
[----:B------:R2:W-:Y:S06]  /*11b00*/  MEMBAR.ALL.CTA ;  /* 0x0000000000007992 */ /* 0x0005ec0000008000 */
[----:B--2---:R-:W2:Y:S01]  /*11b10*/  FENCE.VIEW.ASYNC.S ;  /* 0x00000000000073c6 */ /* 0x004ea20000000000 */
[----:B------:R-:W-:-:S05]  /*11b20*/  VIADD R5, R5, 0xffffffff ;  /* 0xffffffff05057836 */ /* 0x000fca0000000000 */
[----:B------:R1:W-:Y:S01]  /*11b30*/  STL [R1+0x638], R5 ;  /* 0x0006380501007387 */ /* 0x0003e20000100800 */
[----:B--2---:R-:W-:Y:S01]  /*11b40*/  BAR.SYNC.DEFER_BLOCKING 0x0 ;  /* 0x0000000000007b1d */ /* 0x004fe20000010000 */
[----:B------:R-:W-:Y:S01]  /*11b50*/  ISETP.LT.OR P0, PT, R69, 0x40, P4 ;  /* 0x000000404500780c */ /* 0x000fe20002701670 */
[----:B------:R-:W-:Y:S02]  /*11b60*/  UIADD3 UR14, UP1, UPT, UR18, 0x2, URZ ;  /* 0x00000002120e7890 */ /* 0x000fe4000ff3e0ff */
[----:B------:R-:W-:Y:S02]  /*11b70*/  UIADD3 UR11, UPT, UPT, UR8, 0x100, URZ ;  /* 0x00000100080b7890 */ /* 0x000fe4000fffe0ff */
[----:B------:R-:W-:Y:S02]  /*11b80*/  UMOV UR4, URZ ;  /* 0x000000ff00047c82 */ /* 0x000fe40008000000 */
[----:B------:R-:W-:Y:S01]  /*11b90*/  UIADD3.X UR15, UPT, UPT, UR4, 0x40004040, URZ, UP1, !UPT ;  /* 0x40004040040f7890 */ /* 0x000fe20008ffe4ff */
[----:B------:R-:W-:Y:S01]  /*11ba0*/  ISETP.NE.U32.AND P1, PT, R5, RZ, PT ;  /* 0x000000ff0500720c */ /* 0x000fe20003f25070 */
[----:B0-----:R-:W-:-:S04]  /*11bb0*/  IMAD.SHL.U32 R38, R37, 0x40, RZ ;  /* 0x0000004025267824 */ /* 0x001fc800078e00ff */
[----:B-1----:R-:W-:Y:S08]  /*11bc0*/  @P0 BRA `(.L_x_7) ;  /* 0x0000000000700947 */ /* 0x002ff00003800000 */
[----:B------:R-:W-:Y:S01]  /*11bd0*/  USHF.R.U32.HI UR12, URZ, 0x4, UR9 ;  /* 0x00000004ff0c7899 */ /* 0x000fe20008011609 */
[----:B------:R-:W-:Y:S01]  /*11be0*/  UMOV UR4, URZ ;  /* 0x000000ff00047c82 */ /* 0x000fe20008000000 */
[----:B------:R-:W-:Y:S02]  /*11bf0*/  UIADD3 UR7, UPT, UPT, UR8, 0x108, URZ ;  /* 0x0000010808077890 */ /* 0x000fe4000fffe0ff */
[----:B------:R-:W-:Y:S02]  /*11c00*/  USGXT.U32 UR12, UR12, 0xe ;  /* 0x0000000e0c0c789a */ /* 0x000fe40008000000 */
[----:B------:R-:W-:Y:S02]  /*11c10*/  UIADD3 UR19, UPT, UPT, UR8, 0x110, URZ ;  /* 0x0000011008137890 */ /* 0x000fe4000fffe0ff */
[----:B------:R-:W-:Y:S02]  /*11c20*/  UIADD3 UR26, UP1, UPT, UR12, 0x2, URZ ;  /* 0x000000020c1a7890 */ /* 0x000fe4000ff3e0ff */
[----:B------:R-:W-:-:S02]  /*11c30*/  UIADD3 UR24, UPT, UPT, UR8, 0x118, URZ ;  /* 0x0000011808187890 */ /* 0x000fc4000fffe0ff */
[----:B------:R-:W-:Y:S01]  /*11c40*/  UIADD3.X UR27, UPT, UPT, UR4, 0x40004040, URZ, UP1, !UPT ;  /* 0x40004040041b7890 */ /* 0x000fe20008ffe4ff */
[----:B------:R-:W-:Y:S01]  /*11c50*/  UMOV UR28, 0x0 ;  /* 0x00000000001c7882 */ /* 0x000fe20000000000 */
[----:B------:R-:W-:Y:S02]  /*11c60*/  UMOV UR29, 0x8400490 ;  /* 0x08400490001d7882 */ /* 0x000fe40000000000 */
[----:B------:R-:W-:Y:S02]  /*11c70*/  UIADD3.64 UR16, UPT, UPT, UR26, 0x2, URZ ;  /* 0x000000021a107897 */ /* 0x000fe4000fffe0ff */
[----:B------:R-:W-:Y:S01]  /*11c80*/  UIADD3.64 UR22, UPT, UPT, UR26, 0x4, URZ ;  /* 0x000000041a167897 */ /* 0x000fe2000fffe0ff */
[----:B------:R-:W-:Y:S01]  /*11c90*/  UMOV UR13, 0x40004040 ;  /* 0x40004040000d7882 */ /* 0x000fe20000000000 */
[----:B------:R-:W-:Y:S01]  /*11ca0*/  UMOV UR30, 0x0 ;  /* 0x00000000001e7882 */ /* 0x000fe20000000000 */
[----:B------:R-:W-:Y:S01]  /*11cb0*/  UMOV UR31, 0x8400490 ;  /* 0x08400490001f7882 */ /* 0x000fe20000000000 */
[----:B------:R-:W-:Y:S01]  /*11cc0*/  UMOV UR32, 0x0 ;  /* 0x0000000000207882 */ /* 0x000fe20000000000 */
[----:B------:R-:W-:Y:S01]  /*11cd0*/  UMOV UR33, 0x8400490 ;  /* 0x0840049000217882 */ /* 0x000fe20000000000 */
[----:B------:R-:W-:Y:S01]  /*11ce0*/  UMOV UR4, UR6 ;  /* 0x0000000600047c82 */ /* 0x000fe20008000000 */
[----:B------:R-:W-:Y:S01]  /*11cf0*/  UMOV UR5, URZ ;  /* 0x000000ff00057c82 */ /* 0x000fe20008000000 */
[----:B------:R0:W-:Y:S01]  /*11d00*/  UTCHMMA tmem[UR11], gdesc[UR12], tmem[UR8], tmem[UR28], idesc[UR29], !UPT ;  /* 0x00ff1c0c0b0079ea */ /* 0x0001e2000f800008 */
[----:B------:R-:W-:Y:S01]  /*11d10*/  UMOV UR34, 0x0 ;  /* 0x0000000000227882 */ /* 0x000fe20000000000 */
[----:B------:R-:W-:Y:S01]  /*11d20*/  UMOV UR35, 0x8400490 ;  /* 0x0840049000237882 */ /* 0x000fe20000000000 */
[----:B------:R0:W-:Y:S01]  /*11d30*/  UTCHMMA tmem[UR7], gdesc[UR26], tmem[UR8], tmem[UR30], idesc[UR31], UPT ;  /* 0x00ff1e1a070079ea */ /* 0x0001e2000b800008 */
[----:B------:R-:W-:Y:S01]  /*11d40*/  UMOV UR4, UR4 ;  /* 0x0000000400047c82 */ /* 0x000fe20008000000 */
[----:B------:R0:W-:Y:S01]  /*11d50*/  UTCHMMA tmem[UR19], gdesc[UR16], tmem[UR8], tmem[UR32], idesc[UR33], UPT ;  /* 0x00ff2010130079ea */ /* 0x0001e2000b800008 */
[----:B------:R0:W-:Y:S01]  /*11d60*/  UTCHMMA tmem[UR24], gdesc[UR22], tmem[UR8], tmem[UR34], idesc[UR35], UPT ;  /* 0x00ff2216180079ea */ /* 0x0001e2000b800008 */
[----:B------:R0:W-:Y:S01]  /*11d70*/  UTCBAR [UR4], URZ ;  /* 0x000000ff040073e9 */ /* 0x0001e200080000ff */
[----:B------:R-:W-:Y:S01]  /*11d80*/  NOP ;  /* 0x0000000000007918 */ /* 0x000fe20000000000 */
.L_x_7:
[----:B0-----:R-:W-:Y:S01]  /*11d90*/  UMOV UR4, URZ ;  /* 0x000000ff00047c82 */ /* 0x001fe20008000000 */
[----:B-----5:R-:W-:Y:S02]  /*11da0*/  IMAD.SHL.U32 R40, R36, 0x40, RZ ;  /* 0x0000004024287824 */ /* 0x020fe400078e00ff */
[----:B------:R-:W-:Y:S01]  /*11db0*/  IMAD.MOV.U32 R36, RZ, RZ, RZ ;  /* 0x000000ffff247224 */ /* 0x000fe200078e00ff */
[----:B------:R-:W-:Y:S06]  /*11dc0*/  @!P1 BRA `(.L_x_8) ;  /* 0x0000008c00909947 */ /* 0x000fec0003800000 */
[----:B------:R-:W-:Y:S01]  /*11dd0*/  SHF.R.S32.HI R37, RZ, 0x1f, R38 ;  /* 0x0000001fff257819 */ /* 0x000fe20000011426 */
[----:B------:R-:W-:Y:S01]  /*11de0*/  UIADD3.64 UR22, UPT, UPT, UR14, 0x2, URZ ;  /* 0x000000020e167897 */ /* 0x000fe2000fffe0ff */
[----:B------:R-:W-:Y:S01]  /*11df0*/  SHF.R.S32.HI R39, RZ, 0x1f, R40 ;  /* 0x0000001fff277819 */ /* 0x000fe20000011428 */
[----:B------:R-:W-:Y:S01]  /*11e00*/  UIADD3.64 UR24, UPT, UPT, UR14, 0x4, URZ ;  /* 0x000000040e187897 */ /* 0x000fe2000fffe0ff */
[C---:B------:R-:W-:Y:S01]  /*11e10*/  SHF.L.U64.HI R37, R38.reuse, 0x1, R37 ;  /* 0x0000000126257819 */ /* 0x040fe20000010225 */
[----:B------:R-:W-:Y:S01]  /*11e20*/  IMAD.SHL.U32 R38, R38, 0x2, RZ ;  /* 0x0000000226267824 */ /* 0x000fe200078e00ff */
[C---:B------:R-:W-:Y:S01]  /*11e30*/  SHF.L.U64.HI R39, R40.reuse, 0x1, R39 ;  /* 0x0000000128277819 */ /* 0x040fe20000010227 */
[----:B------:R-:W-:Y:S01]  /*11e40*/  IMAD.SHL.U32 R40, R40, 0x2, RZ ;  /* 0x0000000228287824 */ /* 0x000fe200078e00ff */
[----:B------:R-:W-:Y:S01]  /*11e50*/  UMOV UR19, 0x1 ;  /* 0x0000000100137882 */ /* 0x000fe20000000000 */
[----:B------:R-:W-:-:S06]  /*11e60*/  UMOV UR5, URZ ;  /* 0x000000ff00057c82 */ /* 0x000fcc0008000000 */
.L_x_11:
[----:B------:R-:W2:Y:S01]  /*11e70*/  LDL.LU R84, [R1+0x430] ;  /* 0x0004300001547983 */ /* 0x000ea20000300800 */
[----:B------:R-:W0:Y:S03]  /*11e80*/  LDC R63, c[0x0][0x3a0] ;  /* 0x0000e800ff3f7b82 */ /* 0x000e260000000800 */
[----:B------:R-:W3:Y:S04]  /*11e90*/  LDL.LU R76, [R1+0x434] ;  /* 0x00043400014c7983 */ /* 0x000ee80000300800 */
        /* <DEDUP_REMOVED lines=9> */
[----:B------:R-:W-:Y:S01]  /*11f30*/  VIADD R36, R36, 0x1 ;  /* 0x0000000124247836 */ /* 0x000fe20000000000 */
[----:B------:R-:W-:-:S02]  /*11f40*/  IADD3 R0, P5, PT, R0, R40, RZ ;  /* 0x0000002800007210 */ /* 0x000fc40007fbe0ff */
[----:B------:R-:W-:Y:S01]  /*11f50*/  PRMT R64, RZ, 0x7610, R64 ;  /* 0x00007610ff407816 */ /* 0x000fe20000000040 */
[----:B0-----:R-:W-:Y:S01]  /*11f60*/  IMAD R63, R36, -0x40, R63 ;  /* 0xffffffc0243f7824 */ /* 0x001fe200078e023f */
[----:B------:R-:W-:Y:S01]  /*11f70*/  PRMT R65, RZ, 0x7610, R65 ;  /* 0x00007610ff417816 */ /* 0x000fe20000000041 */
[----:B------:R-:W-:-:S03]  /*11f80*/  IMAD.X R2, R2, 0x1, R39, P5 ;  /* 0x0000000102027824 */ /* 0x000fc600028e0627 */
[C---:B------:R-:W-:Y:S02]  /*11f90*/  ISETP.GT.AND P3, PT, R63.reuse, RZ, PT ;  /* 0x000000ff3f00720c */ /* 0x040fe40003f64270 */
[----:B------:R-:W-:-:S11]  /*11fa0*/  ISETP.GT.AND P0, PT, R63, 0x1, PT ;  /* 0x000000013f00780c */ /* 0x000fd60003f04270 */
[----:B------:R-:W-:Y:S02]  /*11fb0*/  @P3 IMAD.MOV.U32 R4, RZ, RZ, R0 ;  /* 0x000000ffff043224 */ /* 0x000fe400078e0000 */
[----:B------:R-:W-:-:S05]  /*11fc0*/  @P3 IMAD.MOV.U32 R5, RZ, RZ, R2 ;  /* 0x000000ffff053224 */ /* 0x000fca00078e0002 */
[----:B------:R0:W4:Y:S01]  /*11fd0*/  @P3 LDG.E.U16 R64, desc[UR20][R4.64] ;  /* 0x0000001404403981 */ /* 0x000122000c1e1500 */
[----:B------:R-:W-:Y:S02]  /*11fe0*/  ISETP.GT.AND P3, PT, R63, 0x3, PT ;  /* 0x000000033f00780c */ /* 0x000fe40003f64270 */
[----:B------:R-:W-:Y:S02]  /*11ff0*/  PRMT R61, RZ, 0x7610, R61 ;  /* 0x00007610ff3d7816 */ /* 0x000fe4000000003d */
[----:B------:R-:W-:Y:S02]  /*12000*/  PRMT R62, RZ, 0x7610, R62 ;  /* 0x00007610ff3e7816 */ /* 0x000fe4000000003e */
[----:B------:R-:W-:Y:S02]  /*12010*/  PRMT R6, RZ, 0x7610, R6 ;  /* 0x00007610ff067816 */ /* 0x000fe40000000006 */
[----:B---3--:R-:W-:-:S05]  /*12020*/  IADD3 R76, P1, PT, R76, R40, RZ ;  /* 0x000000284c4c7210 */ /* 0x008fca0007f3e0ff */
[--C-:B--2---:R-:W-:Y:S01]  /*12030*/  IMAD.X R84, R84, 0x1, R39.reuse, P1 ;  /* 0x0000000154547824 */ /* 0x104fe200008e0627 */
[----:B------:R-:W-:Y:S01]  /*12040*/  ISETP.GT.AND P1, PT, R63, 0x2, PT ;  /* 0x000000023f00780c */ /* 0x000fe20003f24270 */
[----:B0-----:R-:W-:Y:S01]  /*12050*/  @P0 IMAD.MOV.U32 R4, RZ, RZ, R76 ;  /* 0x000000ffff040224 */ /* 0x001fe200078e004c */
[----:B----4-:R-:W-:Y:S01]  /*12060*/  IADD3 R77, P5, PT, R77, R40, RZ ;  /* 0x000000284d4d7210 */ /* 0x010fe20007fbe0ff */
[----:B------:R-:W-:Y:S01]  /*12070*/  @P0 IMAD.MOV.U32 R5, RZ, RZ, R84 ;  /* 0x000000ffff050224 */ /* 0x000fe200078e0054 */
[----:B------:R-:W-:Y:S04]  /*12080*/  STL [R1+0x434], R76 ;  /* 0x0004344c01007387 */ /* 0x000fe80000100800 */
[----:B------:R0:W-:Y:S01]  /*12090*/  STL [R1+0x430], R84 ;  /* 0x0004305401007387 */ /* 0x0001e20000100800 */
[----:B------:R-:W-:-:S03]  /*120a0*/  IMAD.X R83, R83, 0x1, R39, P5 ;  /* 0x0000000153537824 */ /* 0x000fc600028e0627 */
[----:B------:R1:W2:Y:S01]  /*120b0*/  @P0 LDG.E.U16 R65, desc[UR20][R4.64] ;  /* 0x0000001404410981 */ /* 0x0002a2000c1e1500 */
[----:B------:R-:W-:-:S03]  /*120c0*/  IADD3 R78, P0, PT, R78, R40, RZ ;  /* 0x000000284e4e7210 */ /* 0x000fc60007f1e0ff */
[----:B0-----:R-:W3:Y:S04]  /*120d0*/  LDL.LU R84, [R1+0x458] ;  /* 0x0004580001547983 */ /* 0x001ee80000300800 */
[----:B------:R-:W-:Y:S04]  /*120e0*/  STL [R1+0x43c], R77 ;  /* 0x00043c4d01007387 */ /* 0x000fe80000100800 */
[----:B------:R-:W4:Y:S01]  /*120f0*/  LDL.LU R76, [R1+0x464] ;  /* 0x00046400014c7983 */ /* 0x000f220000300800 */
[----:B------:R-:W-:Y:S02]  /*12100*/  IMAD.X R82, R82, 0x1, R39, P0 ;  /* 0x0000000152527824 */ /* 0x000fe400000e0627 */
[----:B-1----:R-:W-:Y:S01]  /*12110*/  @P1 IMAD.MOV.U32 R5, RZ, RZ, R83 ;  /* 0x000000ffff051224 */ /* 0x002fe200078e0053 */
[----:B------:R-:W-:Y:S04]  /*12120*/  STL [R1+0x444], R78 ;  /* 0x0004444e01007387 */ /* 0x000fe80000100800 */
[----:B------:R0:W-:Y:S01]  /*12130*/  STL [R1+0x438], R83 ;  /* 0x0004385301007387 */ /* 0x0001e20000100800 */
[----:B------:R-:W-:Y:S01]  /*12140*/  @P1 IMAD.MOV.U32 R4, RZ, RZ, R77 ;  /* 0x000000ffff041224 */ /* 0x000fe200078e004d */
[----:B------:R-:W-:-:S04]  /*12150*/  ISETP.GT.AND P0, PT, R63, 0x4, PT ;  /* 0x000000043f00780c */ /* 0x000fc80003f04270 */
[----:B------:R1:W5:Y:S04]  /*12160*/  @P1 LDG.E.U16 R61, desc[UR20][R4.64] ;  /* 0x00000014043d1981 */ /* 0x000368000c1e1500 */
[----:B0-----:R-:W2:Y:S04]  /*12170*/  LDL.LU R83, [R1+0x460] ;  /* 0x0004600001537983 */ /* 0x001ea80000300800 */
[----:B------:R0:W-:Y:S04]  /*12180*/  STL [R1+0x440], R82 ;  /* 0x0004405201007387 */ /* 0x0001e80000100800 */
[----:B------:R-:W2:Y:S01]  /*12190*/  LDL.LU R77, [R1+0x46c] ;  /* 0x00046c00014d7983 */ /* 0x000ea20000300800 */
[----:B-1----:R-:W-:-:S02]  /*121a0*/  @P3 IMAD.MOV.U32 R4, RZ, RZ, R78 ;  /* 0x000000ffff043224 */ /* 0x002fc400078e004e */
[----:B------:R-:W-:Y:S01]  /*121b0*/  @P3 IMAD.MOV.U32 R5, RZ, RZ, R82 ;  /* 0x000000ffff053224 */ /* 0x000fe200078e0052 */
[----:B------:R-:W-:Y:S01]  /*121c0*/  IADD3 R79, P5, PT, R79, R40, RZ ;  /* 0x000000284f4f7210 */ /* 0x000fe20007fbe0ff */
[----:B0-----:R-:W2:Y:S01]  /*121d0*/  LDL.LU R82, [R1+0x468] ;  /* 0x0004680001527983 */ /* 0x001ea20000300800 */
[----:B------:R-:W-:-:S03]  /*121e0*/  ISETP.GT.AND P1, PT, R63, 0x5, PT ;  /* 0x000000053f00780c */ /* 0x000fc60003f24270 */
[----:B------:R0:W5:Y:S01]  /*121f0*/  @P3 LDG.E.U16 R62, desc[UR20][R4.64] ;  /* 0x00000014043e3981 */ /* 0x000162000c1e1500 */
[----:B------:R-:W-:Y:S01]  /*12200*/  IADD3 R81, P3, PT, R81, R40, RZ ;  /* 0x0000002851517210 */ /* 0x000fe20007f7e0ff */
[--C-:B------:R-:W-:Y:S02]  /*12210*/  IMAD.X R85, R85, 0x1, R39.reuse, P5 ;  /* 0x0000000155557824 */ /* 0x100fe400028e0627 */
[----:B------:R-:W-:Y:S04]  /*12220*/  STL [R1+0x44c], R79 ;  /* 0x00044c4f01007387 */ /* 0x000fe80000100800 */
[----:B------:R-:W2:Y:S01]  /*12230*/  LDL.LU R78, [R1+0x474] ;  /* 0x00047400014e7983 */ /* 0x000ea20000300800 */
[----:B------:R-:W-:Y:S02]  /*12240*/  IMAD.X R86, R86, 0x1, R39, P3 ;  /* 0x0000000156567824 */ /* 0x000fe400018e0627 */
[----:B0-----:R-:W-:Y:S01]  /*12250*/  @P0 IMAD.MOV.U32 R5, RZ, RZ, R85 ;  /* 0x000000ffff050224 */ /* 0x001fe200078e0055 */
[----:B------:R-:W-:Y:S01]  /*12260*/  STL [R1+0x454], R81 ;  /* 0x0004545101007387 */ /* 0x000fe20000100800 */
[----:B------:R-:W-:-:S03]  /*12270*/  @P0 IMAD.MOV.U32 R4, RZ, RZ, R79 ;  /* 0x000000ffff040224 */ /* 0x000fc600078e004f */
[----:B------:R0:W-:Y:S01]  /*12280*/  STL [R1+0x448], R85 ;  /* 0x0004485501007387 */ /* 0x0001e20000100800 */
[----:B------:R-:W-:-:S03]  /*12290*/  IADD3 R80, P5, PT, R80, R40, RZ ;  /* 0x0000002850507210 */ /* 0x000fc60007fbe0ff */
[----:B------:R1:W5:Y:S04]  /*122a0*/  @P0 LDG.E.U16 R6, desc[UR20][R4.64] ;  /* 0x0000001404060981 */ /* 0x000368000c1e1500 */
[----:B0-----:R-:W2:Y:S04]  /*122b0*/  LDL.LU R85, [R1+0x470] ;  /* 0x0004700001557983 */ /* 0x001ea80000300800 */
[----:B------:R0:W-:Y:S01]  /*122c0*/  STL [R1+0x450], R86 ;  /* 0x0004505601007387 */ /* 0x0001e20000100800 */
[----:B-1----:R-:W-:-:S03]  /*122d0*/  @P1 IMAD.MOV.U32 R5, RZ, RZ, R86 ;  /* 0x000000ffff051224 */ /* 0x002fc600078e0056 */
[----:B------:R-:W2:Y:S01]  /*122e0*/  LDL.LU R79, [R1+0x47c] ;  /* 0x00047c00014f7983 */ /* 0x000ea20000300800 */
[----:B------:R-:W-:-:S03]  /*122f0*/  @P1 IMAD.MOV.U32 R4, RZ, RZ, R81 ;  /* 0x000000ffff041224 */ /* 0x000fc600078e0051 */
[----:B0-----:R-:W2:Y:S04]  /*12300*/  LDL.LU R86, [R1+0x478] ;  /* 0x0004780001567983 */ /* 0x001ea80000300800 */
[----:B------:R-:W-:Y:S04]  /*12310*/  STL [R1+0x45c], R80 ;  /* 0x00045c5001007387 */ /* 0x000fe80000100800 */
[----:B------:R-:W2:Y:S01]  /*12320*/  LDL.LU R81, [R1+0x484] ;  /* 0x0004840001517983 */ /* 0x000ea20000300800 */
[----:B------:R-:W-:Y:S02]  /*12330*/  PRMT R60, RZ, 0x7610, R60 ;  /* 0x00007610ff3c7816 */ /* 0x000fe4000000003c */
[----:B------:R-:W-:-:S02]  /*12340*/  ISETP.GT.AND P3, PT, R63, 0x6, PT ;  /* 0x000000063f00780c */ /* 0x000fc40003f64270 */
[----:B------:R-:W-:Y:S02]  /*12350*/  ISETP.GT.AND P0, PT, R63, 0x7, PT ;  /* 0x000000073f00780c */ /* 0x000fe40003f04270 */
[----:B------:R0:W5:Y:S01]  /*12360*/  @P1 LDG.E.U16 R60, desc[UR20][R4.64] ;  /* 0x00000014043c1981 */ /* 0x000162000c1e1500 */
[----:B------:R-:W-:-:S08]  /*12370*/  PRMT R59, RZ, 0x7610, R59 ;  /* 0x00007610ff3b7816 */ /* 0x000fd0000000003b */
[----:B0-----:R-:W-:Y:S01]  /*12380*/  @P3 IMAD.MOV.U32 R4, RZ, RZ, R80 ;  /* 0x000000ffff043224 */ /* 0x001fe200078e0050 */
[----:B------:R-:W-:Y:S02]  /*12390*/  PRMT R7, RZ, 0x7610, R7 ;  /* 0x00007610ff077816 */ /* 0x000fe40000000007 */
[----:B------:R-:W-:Y:S02]  /*123a0*/  PRMT R58, RZ, 0x7610, R58 ;  /* 0x00007610ff3a7816 */ /* 0x000fe4000000003a */
[----:B------:R-:W-:Y:S01]  /*123b0*/  PRMT R8, RZ, 0x7610, R8 ;  /* 0x00007610ff087816 */ /* 0x000fe20000000008 */
[----:B---3--:R-:W-:Y:S01]  /*123c0*/  IMAD.X R84, R84, 0x1, R39, P5 ;  /* 0x0000000154547824 */ /* 0x008fe200028e0627 */
[----:B----4-:R-:W-:-:S03]  /*123d0*/  IADD3 R76, P1, PT, R76, R40, RZ ;  /* 0x000000284c4c7210 */ /* 0x010fc60007f3e0ff */
[----:B------:R-:W-:Y:S02]  /*123e0*/  @P3 IMAD.MOV.U32 R5, RZ, RZ, R84 ;  /* 0x000000ffff053224 */ /* 0x000fe400078e0054 */
[----:B------:R-:W-:Y:S04]  /*123f0*/  STL [R1+0x464], R76 ;  /* 0x0004644c01007387 */ /* 0x000fe80000100800 */
[----:B------:R0:W-:Y:S04]  /*12400*/  STL [R1+0x458], R84 ;  /* 0x0004585401007387 */ /* 0x0001e80000100800 */
[----:B------:R1:W5:Y:S01]  /*12410*/  @P3 LDG.E.U16 R59, desc[UR20][R4.64] ;  /* 0x00000014043b3981 */ /* 0x000362000c1e1500 */
[----:B--2---:R-:W-:-:S03]  /*12420*/  IMAD.X R83, R83, 0x1, R39, P1 ;  /* 0x0000000153537824 */ /* 0x004fc600008e0627 */
[----:B0-----:R-:W2:Y:S04]  /*12430*/  LDL.LU R84, [R1+0x480] ;  /* 0x0004800001547983 */ /* 0x001ea80000300800 */
[----:B------:R0:W-:Y:S01]  /*12440*/  STL [R1+0x460], R83 ;  /* 0x0004605301007387 */ /* 0x0001e20000100800 */
[----:B------:R-:W-:-:S03]  /*12450*/  IADD3 R77, P5, PT, R77, R40, RZ ;  /* 0x000000284d4d7210 */ /* 0x000fc60007fbe0ff */
[----:B------:R-:W3:Y:S01]  /*12460*/  LDL.LU R80, [R1+0x48c] ;  /* 0x00048c0001507983 */ /* 0x000ee20000300800 */
[----:B-1----:R-:W-:Y:S01]  /*12470*/  @P0 IMAD.MOV.U32 R5, RZ, RZ, R83 ;  /* 0x000000ffff050224 */ /* 0x002fe200078e0053 */
[C---:B------:R-:W-:Y:S01]  /*12480*/  ISETP.GT.AND P1, PT, R63.reuse, 0x8, PT ;  /* 0x000000083f00780c */ /* 0x040fe20003f24270 */
[----:B------:R-:W-:Y:S01]  /*12490*/  @P0 IMAD.MOV.U32 R4, RZ, RZ, R76 ;  /* 0x000000ffff040224 */ /* 0x000fe200078e004c */
[----:B0-----:R-:W4:Y:S04]  /*124a0*/  LDL.LU R83, [R1+0x488] ;  /* 0x0004880001537983 */ /* 0x001f280000300800 */
[----:B------:R-:W-:Y:S04]  /*124b0*/  STL [R1+0x46c], R77 ;  /* 0x00046c4d01007387 */ /* 0x000fe80000100800 */
[----:B------:R-:W4:Y:S01]  /*124c0*/  LDL.LU R76, [R1+0x494] ;  /* 0x00049400014c7983 */ /* 0x000f220000300800 */
[----:B------:R-:W-:Y:S01]  /*124d0*/  ISETP.GT.AND P3, PT, R63, 0x9, PT ;  /* 0x000000093f00780c */ /* 0x000fe20003f64270 */
[----:B------:R-:W-:-:S02]  /*124e0*/  IMAD.X R82, R82, 0x1, R39, P5 ;  /* 0x0000000152527824 */ /* 0x000fc400028e0627 */
[----:B------:R0:W5:Y:S01]  /*124f0*/  @P0 LDG.E.U16 R7, desc[UR20][R4.64] ;  /* 0x0000001404070981 */ /* 0x000162000c1e1500 */
[----:B------:R-:W-:-:S05]  /*12500*/  IADD3 R78, P0, PT, R78, R40, RZ ;  /* 0x000000284e4e7210 */ /* 0x000fca0007f1e0ff */
[----:B------:R-:W-:Y:S01]  /*12510*/  STL [R1+0x474], R78 ;  /* 0x0004744e01007387 */ /* 0x000fe20000100800 */
[----:B0-----:R-:W-:Y:S02]  /*12520*/  @P1 IMAD.MOV.U32 R4, RZ, RZ, R77 ;  /* 0x000000ffff041224 */ /* 0x001fe400078e004d */
[----:B------:R-:W-:Y:S01]  /*12530*/  @P1 IMAD.MOV.U32 R5, RZ, RZ, R82 ;  /* 0x000000ffff051224 */ /* 0x000fe200078e0052 */
[----:B------:R0:W-:Y:S01]  /*12540*/  STL [R1+0x468], R82 ;  /* 0x0004685201007387 */ /* 0x0001e20000100800 */
[----:B------:R-:W-:Y:S01]  /*12550*/  IMAD.X R85, R85, 0x1, R39, P0 ;  /* 0x0000000155557824 */ /* 0x000fe200000e0627 */
[----:B------:R-:W-:Y:S02]  /*12560*/  ISETP.GT.AND P0, PT, R63, 0xa, PT ;  /* 0x0000000a3f00780c */ /* 0x000fe40003f04270 */
[----:B------:R1:W5:Y:S04]  /*12570*/  @P1 LDG.E.U16 R58, desc[UR20][R4.64] ;  /* 0x00000014043a1981 */ /* 0x000368000c1e1500 */
[----:B0-----:R-:W4:Y:S01]  /*12580*/  LDL.LU R82, [R1+0x490] ;  /* 0x0004900001527983 */ /* 0x001f220000300800 */
[----:B------:R-:W-:-:S03]  /*12590*/  IADD3 R79, P5, PT, R79, R40, RZ ;  /* 0x000000284f4f7210 */ /* 0x000fc60007fbe0ff */
[----:B------:R0:W-:Y:S01]  /*125a0*/  STL [R1+0x470], R85 ;  /* 0x0004705501007387 */ /* 0x0001e20000100800 */
[----:B-1----:R-:W-:Y:S02]  /*125b0*/  @P3 IMAD.MOV.U32 R4, RZ, RZ, R78 ;  /* 0x000000ffff043224 */ /* 0x002fe400078e004e */
[----:B------:R-:W-:Y:S01]  /*125c0*/  @P3 IMAD.MOV.U32 R5, RZ, RZ, R85 ;  /* 0x000000ffff053224 */ /* 0x000fe200078e0055 */
[----:B------:R-:W4:Y:S01]  /*125d0*/  LDL.LU R77, [R1+0x49c] ;  /* 0x00049c00014d7983 */ /* 0x000f220000300800 */
[----:B------:R-:W-:-:S03]  /*125e0*/  IMAD.X R86, R86, 0x1, R39, P5 ;  /* 0x0000000156567824 */ /* 0x000fc600028e0627 */
[----:B------:R1:W5:Y:S01]  /*125f0*/  @P3 LDG.E.U16 R8, desc[UR20][R4.64] ;  /* 0x0000001404083981 */ /* 0x000362000c1e1500 */
[----:B------:R-:W-:-:S03]  /*12600*/  IADD3 R81, P3, PT, R81, R40, RZ ;  /* 0x0000002851517210 */ /* 0x000fc60007f7e0ff */
[----:B0-----:R-:W4:Y:S04]  /*12610*/  LDL.LU R85, [R1+0x498] ;  /* 0x0004980001557983 */ /* 0x001f280000300800 */
[----:B------:R-:W-:Y:S04]  /*12620*/  STL [R1+0x47c], R79 ;  /* 0x00047c4f01007387 */ /* 0x000fe80000100800 */
[----:B------:R-:W4:Y:S01]  /*12630*/  LDL.LU R78, [R1+0x4a4] ;  /* 0x0004a400014e7983 */ /* 0x000f220000300800 */
[----:B-1----:R-:W-:-:S03]  /*12640*/  @P0 IMAD.MOV.U32 R5, RZ, RZ, R86 ;  /* 0x000000ffff050224 */ /* 0x002fc600078e0056 */
[----:B------:R-:W-:Y:S04]  /*12650*/  STL [R1+0x484], R81 ;  /* 0x0004845101007387 */ /* 0x000fe80000100800 */
[----:B------:R0:W-:Y:S04]  /*12660*/  STL [R1+0x478], R86 ;  /* 0x0004785601007387 */ /* 0x0001e80000100800 */
[----:B0-----:R-:W4:Y:S01]  /*12670*/  LDL.LU R86, [R1+0x4a0] ;  /* 0x0004a00001567983 */ /* 0x001f220000300800 */
[----:B------:R-:W-:Y:S01]  /*12680*/  ISETP.GT.AND P1, PT, R63, 0xb, PT ;  /* 0x0000000b3f00780c */ /* 0x000fe20003f24270 */
[----:B------:R-:W-:Y:S01]  /*12690*/  @P0 IMAD.MOV.U32 R4, RZ, RZ, R79 ;  /* 0x000000ffff040224 */ /* 0x000fe200078e004f */
[----:B------:R-:W-:-:S02]  /*126a0*/  PRMT R9, RZ, 0x7610, R9 ;  /* 0x00007610ff097816 */ /* 0x000fc40000000009 */
[----:B------:R-:W-:-:S04]  /*126b0*/  PRMT R57, RZ, 0x7610, R57 ;  /* 0x00007610ff397816 */ /* 0x000fc80000000039 */
[----:B------:R0:W5:Y:S05]  /*126c0*/  @P0 LDG.E.U16 R9, desc[UR20][R4.64] ;  /* 0x0000001404090981 */ /* 0x00016a000c1e1500 */
[----:B0-----:R-:W-:Y:S01]  /*126d0*/  @P1 IMAD.MOV.U32 R4, RZ, RZ, R81 ;  /* 0x000000ffff041224 */ /* 0x001fe200078e0051 */
[C---:B------:R-:W-:Y:S02]  /*126e0*/  ISETP.GT.AND P0, PT, R63.reuse, 0xd, PT ;  /* 0x0000000d3f00780c */ /* 0x040fe40003f04270 */
[----:B------:R-:W-:Y:S02]  /*126f0*/  PRMT R10, RZ, 0x7610, R10 ;  /* 0x00007610ff0a7816 */ /* 0x000fe4000000000a */
[----:B------:R-:W-:Y:S01]  /*12700*/  PRMT R56, RZ, 0x7610, R56 ;  /* 0x00007610ff387816 */ /* 0x000fe20000000038 */
[----:B--2---:R-:W-:Y:S01]  /*12710*/  IMAD.X R84, R84, 0x1, R39, P3 ;  /* 0x0000000154547824 */ /* 0x004fe200018e0627 */
[----:B------:R-:W-:-:S03]  /*12720*/  ISETP.GT.AND P3, PT, R63, 0xc, PT ;  /* 0x0000000c3f00780c */ /* 0x000fc60003f64270 */
[----:B------:R-:W-:Y:S01]  /*12730*/  @P1 IMAD.MOV.U32 R5, RZ, RZ, R84 ;  /* 0x000000ffff051224 */ /* 0x000fe200078e0054 */
[----:B------:R0:W-:Y:S01]  /*12740*/  STL [R1+0x480], R84 ;  /* 0x0004805401007387 */ /* 0x0001e20000100800 */
[----:B---3--:R-:W-:-:S03]  /*12750*/  IADD3 R80, P5, PT, R80, R40, RZ ;  /* 0x0000002850507210 */ /* 0x008fc60007fbe0ff */
[----:B------:R-:W2:Y:S04]  /*12760*/  LDL.LU R79, [R1+0x4ac] ;  /* 0x0004ac00014f7983 */ /* 0x000ea80000300800 */
[----:B------:R1:W5:Y:S01]  /*12770*/  @P1 LDG.E.U16 R57, desc[UR20][R4.64] ;  /* 0x0000001404391981 */ /* 0x000362000c1e1500 */
[----:B----4-:R-:W-:-:S03]  /*12780*/  IMAD.X R83, R83, 0x1, R39, P5 ;  /* 0x0000000153537824 */ /* 0x010fc600028e0627 */
[----:B0-----:R-:W3:Y:S04]  /*12790*/  LDL.LU R84, [R1+0x4a8] ;  /* 0x0004a80001547983 */ /* 0x001ee80000300800 */
[----:B------:R-:W-:Y:S01]  /*127a0*/  STL [R1+0x48c], R80 ;  /* 0x00048c5001007387 */ /* 0x000fe20000100800 */
[----:B------:R-:W-:-:S03]  /*127b0*/  IADD3 R76, P1, PT, R76, R40, RZ ;  /* 0x000000284c4c7210 */ /* 0x000fc60007f3e0ff */
[----:B------:R-:W4:Y:S01]  /*127c0*/  LDL.LU R81, [R1+0x4b4] ;  /* 0x0004b40001517983 */ /* 0x000f220000300800 */
[----:B-1----:R-:W-:-:S03]  /*127d0*/  @P3 IMAD.MOV.U32 R5, RZ, RZ, R83 ;  /* 0x000000ffff053224 */ /* 0x002fc600078e0053 */
[----:B------:R-:W-:Y:S04]  /*127e0*/  STL [R1+0x494], R76 ;  /* 0x0004944c01007387 */ /* 0x000fe80000100800 */
[----:B------:R0:W-:Y:S01]  /*127f0*/  STL [R1+0x488], R83 ;  /* 0x0004885301007387 */ /* 0x0001e20000100800 */
[----:B------:R-:W-:-:S05]  /*12800*/  @P3 IMAD.MOV.U32 R4, RZ, RZ, R80 ;  /* 0x000000ffff043224 */ /* 0x000fca00078e0050 */
[----:B------:R1:W5:Y:S04]  /*12810*/  @P3 LDG.E.U16 R10, desc[UR20][R4.64] ;  /* 0x00000014040a3981 */ /* 0x000368000c1e1500 */
[----:B0-----:R-:W4:Y:S01]  /*12820*/  LDL.LU R83, [R1+0x4b0] ;  /* 0x0004b00001537983 */ /* 0x001f220000300800 */
[----:B------:R-:W-:Y:S01]  /*12830*/  IMAD.X R82, R82, 0x1, R39, P1 ;  /* 0x0000000152527824 */ /* 0x000fe200008e0627 */
[----:B------:R-:W-:Y:S01]  /*12840*/  ISETP.GT.AND P1, PT, R63, 0xe, PT ;  /* 0x0000000e3f00780c */ /* 0x000fe20003f24270 */
[----:B-1----:R-:W-:Y:S02]  /*12850*/  @P0 IMAD.MOV.U32 R4, RZ, RZ, R76 ;  /* 0x000000ffff040224 */ /* 0x002fe400078e004c */
[----:B------:R-:W-:Y:S01]  /*12860*/  @P0 IMAD.MOV.U32 R5, RZ, RZ, R82 ;  /* 0x000000ffff050224 */ /* 0x000fe200078e0052 */
[----:B------:R0:W-:Y:S01]  /*12870*/  STL [R1+0x490], R82 ;  /* 0x0004905201007387 */ /* 0x0001e20000100800 */
[----:B------:R-:W-:-:S03]  /*12880*/  IADD3 R77, P5, PT, R77, R40, RZ ;  /* 0x000000284d4d7210 */ /* 0x000fc60007fbe0ff */
[----:B------:R-:W4:Y:S04]  /*12890*/  LDL.LU R80, [R1+0x4bc] ;  /* 0x0004bc0001507983 */ /* 0x000f280000300800 */
[----:B------:R1:W5:Y:S04]  /*128a0*/  @P0 LDG.E.U16 R56, desc[UR20][R4.64] ;  /* 0x0000001404380981 */ /* 0x000368000c1e1500 */
[----:B0-----:R-:W4:Y:S01]  /*128b0*/  LDL.LU R82, [R1+0x4b8] ;  /* 0x0004b80001527983 */ /* 0x001f220000300800 */
[----:B------:R-:W-:-:S03]  /*128c0*/  IMAD.X R85, R85, 0x1, R39, P5 ;  /* 0x0000000155557824 */ /* 0x000fc600028e0627 */
[----:B------:R-:W-:Y:S01]  /*128d0*/  STL [R1+0x49c], R77 ;  /* 0x00049c4d01007387 */ /* 0x000fe20000100800 */
[----:B------:R-:W-:-:S03]  /*128e0*/  IADD3 R78, P0, PT, R78, R40, RZ ;  /* 0x000000284e4e7210 */ /* 0x000fc60007f1e0ff */
[----:B------:R-:W4:Y:S01]  /*128f0*/  LDL.LU R76, [R1+0x4c4] ;  /* 0x0004c400014c7983 */ /* 0x000f220000300800 */
[----:B-1----:R-:W-:-:S03]  /*12900*/  @P1 IMAD.MOV.U32 R5, RZ, RZ, R85 ;  /* 0x000000ffff051224 */ /* 0x002fc600078e0055 */
[----:B------:R-:W-:Y:S04]  /*12910*/  STL [R1+0x4a4], R78 ;  /* 0x0004a44e01007387 */ /* 0x000fe80000100800 */
[----:B------:R0:W-:Y:S01]  /*12920*/  STL [R1+0x498], R85 ;  /* 0x0004985501007387 */ /* 0x0001e20000100800 */
[----:B------:R-:W-:Y:S02]  /*12930*/  @P1 IMAD.MOV.U32 R4, RZ, RZ, R77 ;  /* 0x000000ffff041224 */ /* 0x000fe400078e004d */
[----:B------:R-:W-:Y:S01]  /*12940*/  IMAD.X R86, R86, 0x1, R39, P0 ;  /* 0x0000000156567824 */ /* 0x000fe200000e0627 */
[----:B0-----:R-:W4:Y:S04]  /*12950*/  LDL.LU R85, [R1+0x4c0] ;  /* 0x0004c00001557983 */ /* 0x001f280000300800 */
[----:B------:R0:W-:Y:S04]  /*12960*/  STL [R1+0x4a0], R86 ;  /* 0x0004a05601007387 */ /* 0x0001e80000100800 */
[----:B------:R-:W4:Y:S01]  /*12970*/  LDL.LU R77, [R1+0x4cc] ;  /* 0x0004cc00014d7983 */ /* 0x000f220000300800 */
[----:B------:R-:W-:-:S02]  /*12980*/  ISETP.GT.AND P3, PT, R63, 0xf, PT ;  /* 0x0000000f3f00780c */ /* 0x000fc40003f64270 */
[----:B------:R-:W-:Y:S02]  /*12990*/  PRMT R11, RZ, 0x7610, R11 ;  /* 0x00007610ff0b7816 */ /* 0x000fe4000000000b */
[----:B------:R-:W-:Y:S02]  /*129a0*/  PRMT R55, RZ, 0x7610, R55 ;  /* 0x00007610ff377816 */ /* 0x000fe40000000037 */
[----:B------:R-:W-:Y:S02]  /*129b0*/  ISETP.GT.AND P0, PT, R63, 0x10, PT ;  /* 0x000000103f00780c */ /* 0x000fe40003f04270 */
[----:B------:R1:W5:Y:S05]  /*129c0*/  @P1 LDG.E.U16 R11, desc[UR20][R4.64] ;  /* 0x00000014040b1981 */ /* 0x00036a000c1e1500 */
[----:B-1----:R-:W-:-:S02]  /*129d0*/  @P3 IMAD.MOV.U32 R4, RZ, RZ, R78 ;  /* 0x000000ffff043224 */ /* 0x002fc400078e004e */
[----:B------:R-:W-:Y:S02]  /*129e0*/  @P3 IMAD.MOV.U32 R5, RZ, RZ, R86 ;  /* 0x000000ffff053224 */ /* 0x000fe400078e0056 */
[----:B0-----:R-:W4:Y:S04]  /*129f0*/  LDL.LU R86, [R1+0x4c8] ;  /* 0x0004c80001567983 */ /* 0x001f280000300800 */
[----:B------:R0:W5:Y:S01]  /*12a00*/  @P3 LDG.E.U16 R55, desc[UR20][R4.64] ;  /* 0x0000001404373981 */ /* 0x000162000c1e1500 */
[----:B------:R-:W-:Y:S02]  /*12a10*/  ISETP.GT.AND P1, PT, R63, 0x11, PT ;  /* 0x000000113f00780c */ /* 0x000fe40003f24270 */
[----:B------:R-:W-:Y:S02]  /*12a20*/  PRMT R12, RZ, 0x7610, R12 ;  /* 0x00007610ff0c7816 */ /* 0x000fe4000000000c */
[----:B------:R-:W-:-:S02]  /*12a30*/  PRMT R54, RZ, 0x7610, R54 ;  /* 0x00007610ff367816 */ /* 0x000fc40000000036 */
[----:B------:R-:W-:Y:S02]  /*12a40*/  PRMT R53, RZ, 0x7610, R53 ;  /* 0x00007610ff357816 */ /* 0x000fe40000000035 */
[----:B--2---:R-:W-:-:S05]  /*12a50*/  IADD3 R79, P5, PT, R79, R40, RZ ;  /* 0x000000284f4f7210 */ /* 0x004fca0007fbe0ff */
[----:B------:R-:W-:Y:S01]  /*12a60*/  STL [R1+0x4ac], R79 ;  /* 0x0004ac4f01007387 */ /* 0x000fe20000100800 */
[----:B---3--:R-:W-:-:S03]  /*12a70*/  IMAD.X R84, R84, 0x1, R39, P5 ;  /* 0x0000000154547824 */ /* 0x008fc600028e0627 */
[----:B------:R-:W2:Y:S01]  /*12a80*/  LDL.LU R78, [R1+0x4d4] ;  /* 0x0004d400014e7983 */ /* 0x000ea20000300800 */
[----:B----4-:R-:W-:Y:S01]  /*12a90*/  IADD3 R81, P3, PT, R81, R40, RZ ;  /* 0x0000002851517210 */ /* 0x010fe20007f7e0ff */
[----:B0-----:R-:W-:-:S04]  /*12aa0*/  @P0 IMAD.MOV.U32 R5, RZ, RZ, R84 ;  /* 0x000000ffff050224 */ /* 0x001fc800078e0054 */
[----:B------:R-:W-:Y:S04]  /*12ab0*/  STL [R1+0x4b4], R81 ;  /* 0x0004b45101007387 */ /* 0x000fe80000100800 */
[----:B------:R0:W-:Y:S01]  /*12ac0*/  STL [R1+0x4a8], R84 ;  /* 0x0004a85401007387 */ /* 0x0001e20000100800 */
[----:B------:R-:W-:-:S05]  /*12ad0*/  @P0 IMAD.MOV.U32 R4, RZ, RZ, R79 ;  /* 0x000000ffff040224 */ /* 0x000fca00078e004f */
[----:B------:R1:W5:Y:S01]  /*12ae0*/  @P0 LDG.E.U16 R12, desc[UR20][R4.64] ;  /* 0x00000014040c0981 */ /* 0x000362000c1e1500 */
[----:B------:R-:W-:-:S03]  /*12af0*/  IMAD.X R83, R83, 0x1, R39, P3 ;  /* 0x0000000153537824 */ /* 0x000fc600018e0627 */
[----:B0-----:R-:W3:Y:S04]  /*12b00*/  LDL.LU R84, [R1+0x4d0] ;  /* 0x0004d00001547983 */ /* 0x001ee80000300800 */
[----:B------:R0:W-:Y:S04]  /*12b10*/  STL [R1+0x4b0], R83 ;  /* 0x0004b05301007387 */ /* 0x0001e80000100800 */
[----:B------:R-:W4:Y:S01]  /*12b20*/  LDL.LU R79, [R1+0x4dc] ;  /* 0x0004dc00014f7983 */ /* 0x000f220000300800 */
[----:B------:R-:W-:Y:S01]  /*12b30*/  ISETP.GT.AND P3, PT, R63, 0x12, PT ;  /* 0x000000123f00780c */ /* 0x000fe20003f64270 */
[----:B-1----:R-:W-:-:S02]  /*12b40*/  @P1 IMAD.MOV.U32 R4, RZ, RZ, R81 ;  /* 0x000000ffff041224 */ /* 0x002fc400078e0051 */
[----:B------:R-:W-:Y:S01]  /*12b50*/  @P1 IMAD.MOV.U32 R5, RZ, RZ, R83 ;  /* 0x000000ffff051224 */ /* 0x000fe200078e0053 */
[----:B------:R-:W-:Y:S01]  /*12b60*/  IADD3 R80, P5, PT, R80, R40, RZ ;  /* 0x0000002850507210 */ /* 0x000fe20007fbe0ff */
[----:B0-----:R-:W4:Y:S01]  /*12b70*/  LDL.LU R83, [R1+0x4d8] ;  /* 0x0004d80001537983 */ /* 0x001f220000300800 */
[----:B------:R-:W-:-:S03]  /*12b80*/  ISETP.GT.AND P0, PT, R63, 0x13, PT ;  /* 0x000000133f00780c */ /* 0x000fc60003f04270 */
[----:B------:R0:W5:Y:S01]  /*12b90*/  @P1 LDG.E.U16 R54, desc[UR20][R4.64] ;  /* 0x0000001404361981 */ /* 0x000162000c1e1500 */
[----:B------:R-:W-:-:S03]  /*12ba0*/  IMAD.X R82, R82, 0x1, R39, P5 ;  /* 0x0000000152527824 */ /* 0x000fc600028e0627 */
[----:B------:R-:W-:Y:S04]  /*12bb0*/  STL [R1+0x4bc], R80 ;  /* 0x0004bc5001007387 */ /* 0x000fe80000100800 */
[----:B------:R-:W4:Y:S01]  /*12bc0*/  LDL.LU R81, [R1+0x4e4] ;  /* 0x0004e40001517983 */ /* 0x000f220000300800 */
[----:B------:R-:W-:Y:S01]  /*12bd0*/  IADD3 R76, P1, PT, R76, R40, RZ ;  /* 0x000000284c4c7210 */ /* 0x000fe20007f3e0ff */
[----:B0-----:R-:W-:-:S04]  /*12be0*/  @P3 IMAD.MOV.U32 R5, RZ, RZ, R82 ;  /* 0x000000ffff053224 */ /* 0x001fc800078e0052 */
[----:B------:R-:W-:Y:S01]  /*12bf0*/  STL [R1+0x4c4], R76 ;  /* 0x0004c44c01007387 */ /* 0x000fe20000100800 */
[----:B------:R-:W-:-:S03]  /*12c00*/  @P3 IMAD.MOV.U32 R4, RZ, RZ, R80 ;  /* 0x000000ffff043224 */ /* 0x000fc600078e0050 */
[----:B------:R0:W-:Y:S04]  /*12c10*/  STL [R1+0x4b8], R82 ;  /* 0x0004b85201007387 */ /* 0x0001e80000100800 */
[----:B------:R1:W5:Y:S01]  /*12c20*/  @P3 LDG.E.U16 R53, desc[UR20][R4.64] ;  /* 0x0000001404353981 */ /* 0x000362000c1e1500 */
[----:B------:R-:W-:-:S03]  /*12c30*/  IMAD.X R85, R85, 0x1, R39, P1 ;  /* 0x0000000155557824 */ /* 0x000fc600008e0627 */
[----:B0-----:R-:W4:Y:S04]  /*12c40*/  LDL.LU R82, [R1+0x4e0] ;  /* 0x0004e00001527983 */ /* 0x001f280000300800 */
[----:B------:R0:W-:Y:S01]  /*12c50*/  STL [R1+0x4c0], R85 ;  /* 0x0004c05501007387 */ /* 0x0001e20000100800 */
[----:B------:R-:W-:-:S03]  /*12c60*/  IADD3 R77, P5, PT, R77, R40, RZ ;  /* 0x000000284d4d7210 */ /* 0x000fc60007fbe0ff */
[----:B------:R-:W4:Y:S01]  /*12c70*/  LDL.LU R80, [R1+0x4ec] ;  /* 0x0004ec0001507983 */ /* 0x000f220000300800 */
[----:B-1----:R-:W-:Y:S02]  /*12c80*/  @P0 IMAD.MOV.U32 R5, RZ, RZ, R85 ;  /* 0x000000ffff050224 */ /* 0x002fe400078e0055 */
[----:B------:R-:W-:Y:S01]  /*12c90*/  @P0 IMAD.MOV.U32 R4, RZ, RZ, R76 ;  /* 0x000000ffff040224 */ /* 0x000fe200078e004c */
[----:B0-----:R-:W4:Y:S04]  /*12ca0*/  LDL.LU R85, [R1+0x4e8] ;  /* 0x0004e80001557983 */ /* 0x001f280000300800 */
[----:B------:R-:W-:Y:S04]  /*12cb0*/  STL [R1+0x4cc], R77 ;  /* 0x0004cc4d01007387 */ /* 0x000fe80000100800 */
[----:B------:R-:W4:Y:S01]  /*12cc0*/  LDL.LU R76, [R1+0x4f4] ;  /* 0x0004f400014c7983 */ /* 0x000f220000300800 */
[----:B------:R-:W-:-:S02]  /*12cd0*/  PRMT R13, RZ, 0x7610, R13 ;  /* 0x00007610ff0d7816 */ /* 0x000fc4000000000d */
[C---:B------:R-:W-:Y:S02]  /*12ce0*/  ISETP.GT.AND P1, PT, R63.reuse, 0x14, PT ;  /* 0x000000143f00780c */ /* 0x040fe40003f24270 */
[----:B------:R-:W-:Y:S02]  /*12cf0*/  ISETP.GT.AND P3, PT, R63, 0x15, PT ;  /* 0x000000153f00780c */ /* 0x000fe40003f64270 */
[----:B------:R0:W5:Y:S01]  /*12d00*/  @P0 LDG.E.U16 R13, desc[UR20][R4.64] ;  /* 0x00000014040d0981 */ /* 0x000162000c1e1500 */
[----:B------:R-:W-:Y:S01]  /*12d10*/  IMAD.X R86, R86, 0x1, R39, P5 ;  /* 0x0000000156567824 */ /* 0x000fe200028e0627 */
[----:B------:R-:W-:-:S07]  /*12d20*/  PRMT R14, RZ, 0x7610, R14 ;  /* 0x00007610ff0e7816 */ /* 0x000fce000000000e */
[----:B0-----:R-:W-:Y:S02]  /*12d30*/  @P1 IMAD.MOV.U32 R5, RZ, RZ, R86 ;  /* 0x000000ffff051224 */ /* 0x001fe400078e0056 */
[----:B------:R-:W-:-:S05]  /*12d40*/  @P1 IMAD.MOV.U32 R4, RZ, RZ, R77 ;  /* 0x000000ffff041224 */ /* 0x000fca00078e004d */
[----:B------:R0:W5:Y:S01]  /*12d50*/  @P1 LDG.E.U16 R14, desc[UR20][R4.64] ;  /* 0x00000014040e1981 */ /* 0x000162000c1e1500 */
[----:B------:R-:W-:Y:S02]  /*12d60*/  PRMT R52, RZ, 0x7610, R52 ;  /* 0x00007610ff347816 */ /* 0x000fe40000000034 */
[----:B------:R-:W-:Y:S02]  /*12d70*/  ISETP.GT.AND P1, PT, R63, 0x17, PT ;  /* 0x000000173f00780c */ /* 0x000fe40003f24270 */
[----:B------:R-:W-:Y:S02]  /*12d80*/  PRMT R15, RZ, 0x7610, R15 ;  /* 0x00007610ff0f7816 */ /* 0x000fe4000000000f */
[----:B------:R-:W-:Y:S02]  /*12d90*/  PRMT R51, RZ, 0x7610, R51 ;  /* 0x00007610ff337816 */ /* 0x000fe40000000033 */
[----:B--2---:R-:W-:-:S05]  /*12da0*/  IADD3 R78, P0, PT, R78, R40, RZ ;  /* 0x000000284e4e7210 */ /* 0x004fca0007f1e0ff */
[----:B------:R-:W-:Y:S04]  /*12db0*/  STL [R1+0x4d4], R78 ;  /* 0x0004d44e01007387 */ /* 0x000fe80000100800 */
[----:B------:R1:W-:Y:S01]  /*12dc0*/  STL [R1+0x4c8], R86 ;  /* 0x0004c85601007387 */ /* 0x0003e20000100800 */
[----:B0-----:R-:W-:-:S03]  /*12dd0*/  @P3 IMAD.MOV.U32 R4, RZ, RZ, R78 ;  /* 0x000000ffff043224 */ /* 0x001fc600078e004e */
[----:B-1----:R-:W2:Y:S01]  /*12de0*/  LDL.LU R86, [R1+0x4f0] ;  /* 0x0004f00001567983 */ /* 0x002ea20000300800 */
[----:B---3--:R-:W-:-:S05]  /*12df0*/  IMAD.X R84, R84, 0x1, R39, P0 ;  /* 0x0000000154547824 */ /* 0x008fca00000e0627 */
[----:B------:R0:W-:Y:S01]  /*12e00*/  STL [R1+0x4d0], R84 ;  /* 0x0004d05401007387 */ /* 0x0001e20000100800 */
[----:B----4-:R-:W-:-:S03]  /*12e10*/  IADD3 R79, P5, PT, R79, R40, RZ ;  /* 0x000000284f4f7210 */ /* 0x010fc60007fbe0ff */
[----:B------:R-:W3:Y:S01]  /*12e20*/  LDL.LU R77, [R1+0x4fc] ;  /* 0x0004fc00014d7983 */ /* 0x000ee20000300800 */
[----:B------:R-:W-:Y:S01]  /*12e30*/  @P3 IMAD.MOV.U32 R5, RZ, RZ, R84 ;  /* 0x000000ffff053224 */ /* 0x000fe200078e0054 */
[----:B------:R-:W-:Y:S02]  /*12e40*/  ISETP.GT.AND P0, PT, R63, 0x16, PT ;  /* 0x000000163f00780c */ /* 0x000fe40003f04270 */
[----:B0-----:R-:W4:Y:S04]  /*12e50*/  LDL.LU R84, [R1+0x4f8] ;  /* 0x0004f80001547983 */ /* 0x001f280000300800 */
[----:B------:R-:W-:Y:S04]  /*12e60*/  STL [R1+0x4dc], R79 ;  /* 0x0004dc4f01007387 */ /* 0x000fe80000100800 */
[----:B------:R-:W4:Y:S01]  /*12e70*/  LDL.LU R78, [R1+0x504] ;  /* 0x00050400014e7983 */ /* 0x000f220000300800 */
[----:B------:R-:W-:-:S03]  /*12e80*/  IMAD.X R83, R83, 0x1, R39, P5 ;  /* 0x0000000153537824 */ /* 0x000fc600028e0627 */
[----:B------:R0:W5:Y:S01]  /*12e90*/  @P3 LDG.E.U16 R52, desc[UR20][R4.64] ;  /* 0x0000001404343981 */ /* 0x000162000c1e1500 */
[----:B------:R-:W-:-:S05]  /*12ea0*/  IADD3 R81, P3, PT, R81, R40, RZ ;  /* 0x0000002851517210 */ /* 0x000fca0007f7e0ff */
[----:B------:R-:W-:Y:S01]  /*12eb0*/  STL [R1+0x4e4], R81 ;  /* 0x0004e45101007387 */ /* 0x000fe20000100800 */
[----:B0-----:R-:W-:Y:S02]  /*12ec0*/  @P0 IMAD.MOV.U32 R4, RZ, RZ, R79 ;  /* 0x000000ffff040224 */ /* 0x001fe400078e004f */
[----:B------:R-:W-:Y:S01]  /*12ed0*/  @P0 IMAD.MOV.U32 R5, RZ, RZ, R83 ;  /* 0x000000ffff050224 */ /* 0x000fe200078e0053 */
[----:B------:R0:W-:Y:S04]  /*12ee0*/  STL [R1+0x4d8], R83 ;  /* 0x0004d85301007387 */ /* 0x0001e80000100800 */
[----:B------:R1:W5:Y:S01]  /*12ef0*/  @P0 LDG.E.U16 R15, desc[UR20][R4.64] ;  /* 0x00000014040f0981 */ /* 0x000362000c1e1500 */
[----:B------:R-:W-:-:S03]  /*12f00*/  IMAD.X R82, R82, 0x1, R39, P3 ;  /* 0x0000000152527824 */ /* 0x000fc600018e0627 */
[----:B0-----:R-:W4:Y:S01]  /*12f10*/  LDL.LU R83, [R1+0x500] ;  /* 0x0005000001537983 */ /* 0x001f220000300800 */
[----:B------:R-:W-:Y:S01]  /*12f20*/  ISETP.GT.AND P3, PT, R63, 0x18, PT ;  /* 0x000000183f00780c */ /* 0x000fe20003f64270 */
[----:B-1----:R-:W-:Y:S02]  /*12f30*/  @P1 IMAD.MOV.U32 R4, RZ, RZ, R81 ;  /* 0x000000ffff041224 */ /* 0x002fe400078e0051 */
[----:B------:R0:W-:Y:S01]  /*12f40*/  STL [R1+0x4e0], R82 ;  /* 0x0004e05201007387 */ /* 0x0001e20000100800 */
[----:B------:R-:W-:Y:S01]  /*12f50*/  @P1 IMAD.MOV.U32 R5, RZ, RZ, R82 ;  /* 0x000000ffff051224 */ /* 0x000fe200078e0052 */
[----:B------:R-:W-:Y:S02]  /*12f60*/  IADD3 R80, P5, PT, R80, R40, RZ ;  /* 0x0000002850507210 */ /* 0x000fe40007fbe0ff */
[----:B------:R-:W4:Y:S04]  /*12f70*/  LDL.LU R79, [R1+0x50c] ;  /* 0x00050c00014f7983 */ /* 0x000f280000300800 */
[----:B------:R1:W5:Y:S01]  /*12f80*/  @P1 LDG.E.U16 R51, desc[UR20][R4.64] ;  /* 0x0000001404331981 */ /* 0x000362000c1e1500 */
[----:B------:R-:W-:-:S03]  /*12f90*/  IMAD.X R85, R85, 0x1, R39, P5 ;  /* 0x0000000155557824 */ /* 0x000fc600028e0627 */
[----:B------:R-:W4:Y:S04]  /*12fa0*/  LDL.LU R81, [R1+0x508] ;  /* 0x0005080001517983 */ /* 0x000f280000300800 */
[----:B------:R-:W-:Y:S01]  /*12fb0*/  STL [R1+0x4ec], R80 ;  /* 0x0004ec5001007387 */ /* 0x000fe20000100800 */
[----:B------:R-:W-:-:S03]  /*12fc0*/  IADD3 R76, P1, PT, R76, R40, RZ ;  /* 0x000000284c4c7210 */ /* 0x000fc60007f3e0ff */
[----:B0-----:R-:W4:Y:S01]  /*12fd0*/  LDL.LU R82, [R1+0x514] ;  /* 0x0005140001527983 */ /* 0x001f220000300800 */
        /* <DEDUP_REMOVED lines=16> */
[----:B------:R0:W-:Y:S04]  /*130e0*/  STL [R1+0x4f0], R86 ;  /* 0x0004f05601007387 */ /* 0x0001e80000100800 */
[----:B------:R-:W2:Y:S04]  /*130f0*/  LDL.LU R80, [R1+0x520] ;  /* 0x0005200001507983 */ /* 0x000ea80000300800 */
[----:B------:R1:W5:Y:S01]  /*13100*/  @P0 LDG.E.U16 R50, desc[UR20][R4.64] ;  /* 0x0000001404320981 */ /* 0x000362000c1e1500 */
[----:B---3--:R-:W-:-:S03]  /*13110*/  IADD3 R77, P5, PT, R77, R40, RZ ;  /* 0x000000284d4d7210 */ /* 0x008fc60007fbe0ff */
[----:B0-----:R-:W3:Y:S04]  /*13120*/  LDL.LU R86, [R1+0x51c] ;  /* 0x00051c0001567983 */ /* 0x001ee80000300800 */
[----:B------:R-:W-:Y:S01]  /*13130*/  STL [R1+0x4fc], R77 ;  /* 0x0004fc4d01007387 */ /* 0x000fe20000100800 */
[----:B----4-:R-:W-:-:S03]  /*13140*/  IMAD.X R84, R84, 0x1, R39, P5 ;  /* 0x0000000154547824 */ /* 0x010fc600028e0627 */
[----:B------:R-:W4:Y:S01]  /*13150*/  LDL.LU R76, [R1+0x528] ;  /* 0x00052800014c7983 */ /* 0x000f220000300800 */
[----:B------:R-:W-:Y:S01]  /*13160*/  IADD3 R78, P0, PT, R78, R40, RZ ;  /* 0x000000284e4e7210 */ /* 0x000fe20007f1e0ff */
[----:B-1----:R-:W-:-:S04]  /*13170*/  @P1 IMAD.MOV.U32 R5, RZ, RZ, R84 ;  /* 0x000000ffff051224 */ /* 0x002fc800078e0054 */
        /* <DEDUP_REMOVED lines=48> */
[----:B------:R1:W5:Y:S04]  /*13480*/  @P3 LDG.E.U16 R19, desc[UR20][R4.64] ;  /* 0x0000001404133981 */ /* 0x000368000c1e1500 */
[----:B0-----:R-:W3:Y:S01]  /*13490*/  LDL.LU R86, [R1+0x544] ;  /* 0x0005440001567983 */ /* 0x001ee20000300800 */
[----:B------:R-:W-:-:S05]  /*134a0*/  IMAD.X R84, R84, 0x1, R39, P1 ;  /* 0x0000000154547824 */ /* 0x000fca00008e0627 */
[----:B------:R0:W-:Y:S04]  /*134b0*/  STL [R1+0x524], R84 ;  /* 0x0005245401007387 */ /* 0x0001e80000100800 */
[----:B------:R-:W4:Y:S01]  /*134c0*/  LDL.LU R80, [R1+0x550] ;  /* 0x0005500001507983 */ /* 0x000f220000300800 */
[----:B------:R-:W-:Y:S01]  /*134d0*/  ISETP.GT.AND P1, PT, R63, 0x20, PT ;  /* 0x000000203f00780c */ /* 0x000fe20003f24270 */
[----:B-1----:R-:W-:Y:S02]  /*134e0*/  @P0 IMAD.MOV.U32 R4, RZ, RZ, R76 ;  /* 0x000000ffff040224 */ /* 0x002fe400078e004c */
[----:B------:R-:W-:Y:S01]  /*134f0*/  @P0 IMAD.MOV.U32 R5, RZ, RZ, R84 ;  /* 0x000000ffff050224 */ /* 0x000fe200078e0054 */
[----:B------:R-:W-:-:S04]  /*13500*/  IADD3 R77, P5, PT, R77, R40, RZ ;  /* 0x000000284d4d7210 */ /* 0x000fc80007fbe0ff */
[----:B------:R1:W5:Y:S01]  /*13510*/  @P0 LDG.E.U16 R47, desc[UR20][R4.64] ;  /* 0x00000014042f0981 */ /* 0x000362000c1e1500 */
[----:B------:R-:W-:-:S03]  /*13520*/  ISETP.GT.AND P3, PT, R63, 0x21, PT ;  /* 0x000000213f00780c */ /* 0x000fc60003f64270 */
[----:B0-----:R-:W4:Y:S01]  /*13530*/  LDL.LU R84, [R1+0x54c] ;  /* 0x00054c0001547983 */ /* 0x001f220000300800 */
[----:B------:R-:W-:-:S03]  /*13540*/  IMAD.X R83, R83, 0x1, R39, P5 ;  /* 0x0000000153537824 */ /* 0x000fc600028e0627 */
[----:B------:R-:W-:Y:S04]  /*13550*/  STL [R1+0x530], R77 ;  /* 0x0005304d01007387 */ /* 0x000fe80000100800 */
[----:B------:R-:W4:Y:S01]  /*13560*/  LDL.LU R76, [R1+0x558] ;  /* 0x00055800014c7983 */ /* 0x000f220000300800 */
[----:B------:R-:W-:Y:S01]  /*13570*/  IADD3 R78, P0, PT, R78, R40, RZ ;  /* 0x000000284e4e7210 */ /* 0x000fe20007f1e0ff */
[----:B-1----:R-:W-:-:S04]  /*13580*/  @P1 IMAD.MOV.U32 R5, RZ, RZ, R83 ;  /* 0x000000ffff051224 */ /* 0x002fc800078e0053 */
        /* <DEDUP_REMOVED lines=34> */
[----:B------:R-:W-:-:S03]  /*137b0*/  @P1 IMAD.MOV.U32 R5, RZ, RZ, R86 ;  /* 0x000000ffff051224 */ /* 0x000fc600078e0056 */
[----:B------:R-:W3:Y:S01]  /*137c0*/  LDL.LU R79, [R1+0x570] ;  /* 0x00057000014f7983 */ /* 0x000ee20000300800 */
[----:B----4-:R-:W-:-:S03]  /*137d0*/  IADD3 R80, P5, PT, R80, R40, RZ ;  /* 0x0000002850507210 */ /* 0x010fc60007fbe0ff */
[----:B0-----:R-:W4:Y:S01]  /*137e0*/  LDL.LU R86, [R1+0x56c] ;  /* 0x00056c0001567983 */ /* 0x001f220000300800 */
[----:B------:R-:W-:-:S03]  /*137f0*/  ISETP.GT.AND P3, PT, R63, 0x24, PT ;  /* 0x000000243f00780c */ /* 0x000fc60003f64270 */
[----:B------:R-:W-:Y:S04]  /*13800*/  STL [R1+0x550], R80 ;  /* 0x0005505001007387 */ /* 0x000fe80000100800 */
[----:B------:R-:W4:Y:S04]  /*13810*/  LDL.LU R82, [R1+0x578] ;  /* 0x0005780001527983 */ /* 0x000f280000300800 */
[----:B------:R0:W5:Y:S01]  /*13820*/  @P1 LDG.E.U16 R45, desc[UR20][R4.64] ;  /* 0x00000014042d1981 */ /* 0x000162000c1e1500 */
[----:B------:R-:W-:Y:S01]  /*13830*/  IMAD.X R84, R84, 0x1, R39, P5 ;  /* 0x0000000154547824 */ /* 0x000fe200028e0627 */
[----:B------:R-:W-:Y:S01]  /*13840*/  IADD3 R76, P1, PT, R76, R40, RZ ;  /* 0x000000284c4c7210 */ /* 0x000fe20007f3e0ff */
[----:B0-----:R-:W-:-:S02]  /*13850*/  @P3 IMAD.MOV.U32 R4, RZ, RZ, R80 ;  /* 0x000000ffff043224 */ /* 0x001fc400078e0050 */
[----:B------:R-:W-:Y:S02]  /*13860*/  @P3 IMAD.MOV.U32 R5, RZ, RZ, R84 ;  /* 0x000000ffff053224 */ /* 0x000fe400078e0054 */
[----:B------:R-:W-:Y:S04]  /*13870*/  STL [R1+0x558], R76 ;  /* 0x0005584c01007387 */ /* 0x000fe80000100800 */
[----:B------:R0:W-:Y:S04]  /*13880*/  STL [R1+0x54c], R84 ;  /* 0x00054c5401007387 */ /* 0x0001e80000100800 */
[----:B------:R1:W5:Y:S04]  /*13890*/  @P3 LDG.E.U16 R22, desc[UR20][R4.64] ;  /* 0x0000001404163981 */ /* 0x000368000c1e1500 */
[----:B0-----:R-:W4:Y:S01]  /*138a0*/  LDL.LU R84, [R1+0x574] ;  /* 0x0005740001547983 */ /* 0x001f220000300800 */
[----:B------:R-:W-:Y:S01]  /*138b0*/  IMAD.X R83, R83, 0x1, R39, P1 ;  /* 0x0000000153537824 */ /* 0x000fe200008e0627 */
[----:B------:R-:W-:Y:S01]  /*138c0*/  ISETP.GT.AND P1, PT, R63, 0x26, PT ;  /* 0x000000263f00780c */ /* 0x000fe20003f24270 */
[----:B-1----:R-:W-:-:S02]  /*138d0*/  @P0 IMAD.MOV.U32 R4, RZ, RZ, R76 ;  /* 0x000000ffff040224 */ /* 0x002fc400078e004c */
[----:B------:R-:W-:Y:S01]  /*138e0*/  @P0 IMAD.MOV.U32 R5, RZ, RZ, R83 ;  /* 0x000000ffff050224 */ /* 0x000fe200078e0053 */
[----:B------:R0:W-:Y:S01]  /*138f0*/  STL [R1+0x554], R83 ;  /* 0x0005545301007387 */ /* 0x0001e20000100800 */
[----:B------:R-:W-:-:S03]  /*13900*/  IADD3 R77, P5, PT, R77, R40, RZ ;  /* 0x000000284d4d7210 */ /* 0x000fc60007fbe0ff */
[----:B------:R-:W4:Y:S04]  /*13910*/  LDL.LU R80, [R1+0x580] ;  /* 0x0005800001507983 */ /* 0x000f280000300800 */
[----:B------:R1:W5:Y:S01]  /*13920*/  @P0 LDG.E.U16 R44, desc[UR20][R4.64] ;  /* 0x00000014042c0981 */ /* 0x000362000c1e1500 */
[----:B------:R-:W-:-:S03]  /*13930*/  IMAD.X R81, R81, 0x1, R39, P5 ;  /* 0x0000000151517824 */ /* 0x000fc600028e0627 */
[----:B0-----:R-:W4:Y:S04]  /*13940*/  LDL.LU R83, [R1+0x57c] ;  /* 0x00057c0001537983 */ /* 0x001f280000300800 */
[----:B------:R-:W-:Y:S01]  /*13950*/  STL [R1+0x560], R77 ;  /* 0x0005604d01007387 */ /* 0x000fe20000100800 */
[----:B------:R-:W-:-:S03]  /*13960*/  IADD3 R78, P0, PT, R78, R40, RZ ;  /* 0x000000284e4e7210 */ /* 0x000fc60007f1e0ff */
        /* <DEDUP_REMOVED lines=11> */
[----:B------:R-:W-:Y:S02]  /*13a20*/  ISETP.GT.AND P1, PT, R63, 0x29, PT ;  /* 0x000000293f00780c */ /* 0x000fe40003f24270 */
        /* <DEDUP_REMOVED lines=9> */
[----:B------:R-:W3:Y:S04]  /*13ac0*/  LDL.LU R78, [R1+0x58c] ;  /* 0x00058c00014e7983 */ /* 0x000ee80000300800 */
[----:B------:R-:W-:Y:S01]  /*13ad0*/  STL [R1+0x570], R79 ;  /* 0x0005704f01007387 */ /* 0x000fe20000100800 */
[----:B----4-:R-:W-:-:S03]  /*13ae0*/  IMAD.X R86, R86, 0x1, R39, P5 ;  /* 0x0000000156567824 */ /* 0x010fc600028e0627 */
[----:B0-----:R-:W4:Y:S01]  /*13af0*/  LDL.LU R85, [R1+0x598] ;  /* 0x0005980001557983 */ /* 0x001f220000300800 */
[----:B------:R-:W-:Y:S01]  /*13b00*/  IADD3 R82, P3, PT, R82, R40, RZ ;  /* 0x0000002852527210 */ /* 0x000fe20007f7e0ff */
[----:B-1----:R-:W-:-:S04]  /*13b10*/  @P0 IMAD.MOV.U32 R5, RZ, RZ, R86 ;  /* 0x000000ffff050224 */ /* 0x002fc800078e0056 */
[----:B------:R-:W-:Y:S04]  /*13b20*/  STL [R1+0x578], R82 ;  /* 0x0005785201007387 */ /* 0x000fe80000100800 */
[----:B------:R0:W-:Y:S01]  /*13b30*/  STL [R1+0x56c], R86 ;  /* 0x00056c5601007387 */ /* 0x0001e20000100800 */
[----:B------:R-:W-:-:S05]  /*13b40*/  @P0 IMAD.MOV.U32 R4, RZ, RZ, R79 ;  /* 0x000000ffff040224 */ /* 0x000fca00078e004f */
[----:B------:R1:W5:Y:S04]  /*13b50*/  @P0 LDG.E.U16 R24, desc[UR20][R4.64] ;  /* 0x0000001404180981 */ /* 0x000368000c1e1500 */
[----:B0-----:R-:W4:Y:S01]  /*13b60*/  LDL.LU R86, [R1+0x594] ;  /* 0x0005940001567983 */ /* 0x001f220000300800 */
[----:B-1----:R-:W-:Y:S02]  /*13b70*/  @P1 IMAD.MOV.U32 R4, RZ, RZ, R82 ;  /* 0x000000ffff041224 */ /* 0x002fe400078e0052 */
[----:B------:R-:W-:Y:S01]  /*13b80*/  IMAD.X R84, R84, 0x1, R39, P3 ;  /* 0x0000000154547824 */ /* 0x000fe200018e0627 */
[----:B------:R-:W-:-:S03]  /*13b90*/  ISETP.GT.AND P3, PT, R63, 0x2a, PT ;  /* 0x0000002a3f00780c */ /* 0x000fc60003f64270 */
[----:B------:R-:W-:Y:S01]  /*13ba0*/  @P1 IMAD.MOV.U32 R5, RZ, RZ, R84 ;  /* 0x000000ffff051224 */ /* 0x000fe200078e0054 */
[----:B------:R0:W-:Y:S04]  /*13bb0*/  STL [R1+0x574], R84 ;  /* 0x0005745401007387 */ /* 0x0001e80000100800 */
[----:B------:R-:W4:Y:S01]  /*13bc0*/  LDL.LU R79, [R1+0x5a0] ;  /* 0x0005a000014f7983 */ /* 0x000f220000300800 */
[----:B------:R-:W-:-:S03]  /*13bd0*/  IADD3 R80, P5, PT, R80, R40, RZ ;  /* 0x0000002850507210 */ /* 0x000fc60007fbe0ff */
[----:B------:R1:W5:Y:S04]  /*13be0*/  @P1 LDG.E.U16 R42, desc[UR20][R4.64] ;  /* 0x00000014042a1981 */ /* 0x000368000c1e1500 */
[----:B0-----:R-:W4:Y:S04]  /*13bf0*/  LDL.LU R84, [R1+0x59c] ;  /* 0x00059c0001547983 */ /* 0x001f280000300800 */
[----:B------:R-:W-:Y:S01]  /*13c00*/  STL [R1+0x580], R80 ;  /* 0x0005805001007387 */ /* 0x000fe20000100800 */
[----:B------:R-:W-:-:S03]  /*13c10*/  IMAD.X R83, R83, 0x1, R39, P5 ;  /* 0x0000000153537824 */ /* 0x000fc600028e0627 */
[----:B------:R-:W4:Y:S01]  /*13c20*/  LDL.LU R82, [R1+0x5a8] ;  /* 0x0005a80001527983 */ /* 0x000f220000300800 */
[----:B------:R-:W-:Y:S01]  /*13c30*/  IADD3 R76, P1, PT, R76, R40, RZ ;  /* 0x000000284c4c7210 */ /* 0x000fe20007f3e0ff */
[----:B-1----:R-:W-:-:S04]  /*13c40*/  @P3 IMAD.MOV.U32 R5, RZ, RZ, R83 ;  /* 0x000000ffff053224 */ /* 0x002fc800078e0053 */
[----:B------:R-:W-:Y:S01]  /*13c50*/  STL [R1+0x588], R76 ;  /* 0x0005884c01007387 */ /* 0x000fe20000100800 */
[----:B------:R-:W-:-:S03]  /*13c60*/  @P3 IMAD.MOV.U32 R4, RZ, RZ, R80 ;  /* 0x000000ffff043224 */ /* 0x000fc600078e0050 */
[----:B------:R0:W-:Y:S01]  /*13c70*/  STL [R1+0x57c], R83 ;  /* 0x00057c5301007387 */ /* 0x0001e20000100800 */
[----:B------:R-:W-:-:S03]  /*13c80*/  IMAD.X R81, R81, 0x1, R39, P1 ;  /* 0x0000000151517824 */ /* 0x000fc600008e0627 */
[----:B0-----:R-:W4:Y:S04]  /*13c90*/  LDL.LU R83, [R1+0x5a4] ;  /* 0x0005a40001537983 */ /* 0x001f280000300800 */
[----:B------:R0:W-:Y:S04]  /*13ca0*/  STL [R1+0x584], R81 ;  /* 0x0005845101007387 */ /* 0x0001e80000100800 */
[----:B------:R-:W4:Y:S01]  /*13cb0*/  LDL.LU R80, [R1+0x5b0] ;  /* 0x0005b00001507983 */ /* 0x000f220000300800 */
[----:B------:R-:W-:Y:S02]  /*13cc0*/  ISETP.GT.AND P0, PT, R63, 0x2b, PT ;  /* 0x0000002b3f00780c */ /* 0x000fe40003f04270 */
[----:B------:R-:W-:-:S02]  /*13cd0*/  PRMT R25, RZ, 0x7610, R25 ;  /* 0x00007610ff197816 */ /* 0x000fc40000000019 */
[----:B------:R-:W-:Y:S02]  /*13ce0*/  PRMT R41, RZ, 0x7610, R41 ;  /* 0x00007610ff297816 */ /* 0x000fe40000000029 */
[----:B------:R-:W-:Y:S02]  /*13cf0*/  ISETP.GT.AND P1, PT, R63, 0x2c, PT ;  /* 0x0000002c3f00780c */ /* 0x000fe40003f24270 */
[----:B------:R1:W5:Y:S05]  /*13d00*/  @P3 LDG.E.U16 R25, desc[UR20][R4.64] ;  /* 0x0000001404193981 */ /* 0x00036a000c1e1500 */
[----:B-1----:R-:W-:Y:S02]  /*13d10*/  @P0 IMAD.MOV.U32 R4, RZ, RZ, R76 ;  /* 0x000000ffff040224 */ /* 0x002fe400078e004c */
[----:B------:R-:W-:-:S02]  /*13d20*/  @P0 IMAD.MOV.U32 R5, RZ, RZ, R81 ;  /* 0x000000ffff050224 */ /* 0x000fc400078e0051 */
[----:B0-----:R-:W4:Y:S04]  /*13d30*/  LDL.LU R81, [R1+0x5ac] ;  /* 0x0005ac0001517983 */ /* 0x001f280000300800 */
[----:B------:R0:W5:Y:S01]  /*13d40*/  @P0 LDG.E.U16 R41, desc[UR20][R4.64] ;  /* 0x0000001404290981 */ /* 0x000162000c1e1500 */
[----:B------:R-:W-:Y:S02]  /*13d50*/  ISETP.GT.AND P3, PT, R63, 0x2d, PT ;  /* 0x0000002d3f00780c */ /* 0x000fe40003f64270 */
[----:B------:R-:W-:Y:S02]  /*13d60*/  PRMT R26, RZ, 0x7610, R26 ;  /* 0x00007610ff1a7816 */ /* 0x000fe4000000001a */
[----:B------:R-:W-:Y:S02]  /*13d70*/  PRMT R35, RZ, 0x7610, R35 ;  /* 0x00007610ff237816 */ /* 0x000fe40000000023 */
[----:B------:R-:W-:-:S02]  /*13d80*/  PRMT R27, RZ, 0x7610, R27 ;  /* 0x00007610ff1b7816 */ /* 0x000fc4000000001b */
[----:B--2---:R-:W-:-:S05]  /*13d90*/  IADD3 R77, P5, PT, R77, R40, RZ ;  /* 0x000000284d4d7210 */ /* 0x004fca0007fbe0ff */
[----:B------:R1:W-:Y:S01]  /*13da0*/  STL [R1+0x590], R77 ;  /* 0x0005904d01007387 */ /* 0x0003e20000100800 */
[----:B---3--:R-:W-:-:S03]  /*13db0*/  IMAD.X R78, R78, 0x1, R39, P5 ;  /* 0x000000014e4e7824 */ /* 0x008fc600028e0627 */
[----:B------:R-:W2:Y:S01]  /*13dc0*/  LDL.LU R76, [R1+0x5b8] ;  /* 0x0005b800014c7983 */ /* 0x000ea20000300800 */
[----:B----4-:R-:W-:Y:S01]  /*13dd0*/  IADD3 R85, P0, PT, R85, R40, RZ ;  /* 0x0000002855557210 */ /* 0x010fe20007f1e0ff */
[----:B0-----:R-:W-:-:S04]  /*13de0*/  @P1 IMAD.MOV.U32 R4, RZ, RZ, R77 ;  /* 0x000000ffff041224 */ /* 0x001fc800078e004d */
[----:B------:R-:W-:Y:S01]  /*13df0*/  STL [R1+0x598], R85 ;  /* 0x0005985501007387 */ /* 0x000fe20000100800 */
[----:B------:R-:W-:-:S03]  /*13e00*/  @P1 IMAD.MOV.U32 R5, RZ, RZ, R78 ;  /* 0x000000ffff051224 */ /* 0x000fc600078e004e */
[----:B------:R0:W-:Y:S04]  /*13e10*/  STL [R1+0x58c], R78 ;  /* 0x00058c4e01007387 */ /* 0x0001e80000100800 */
[----:B-1----:R-:W3:Y:S04]  /*13e20*/  LDL.LU R77, [R1+0x5b4] ;  /* 0x0005b400014d7983 */ /* 0x002ee80000300800 */
[----:B------:R1:W5:Y:S01]  /*13e30*/  @P1 LDG.E.U16 R26, desc[UR20][R4.64] ;  /* 0x00000014041a1981 */ /* 0x000362000c1e1500 */
[----:B------:R-:W-:-:S05]  /*13e40*/  IMAD.X R86, R86, 0x1, R39, P0 ;  /* 0x0000000156567824 */ /* 0x000fca00000e0627 */
[----:B------:R4:W-:Y:S04]  /*13e50*/  STL [R1+0x594], R86 ;  /* 0x0005945601007387 */ /* 0x0009e80000100800 */
[----:B0-----:R-:W3:Y:S01]  /*13e60*/  LDL.LU R78, [R1+0x5c0] ;  /* 0x0005c000014e7983 */ /* 0x001ee20000300800 */
[----:B-1----:R-:W-:Y:S02]  /*13e70*/  @P3 IMAD.MOV.U32 R4, RZ, RZ, R85 ;  /* 0x000000ffff043224 */ /* 0x002fe400078e0055 */
[----:B------:R-:W-:Y:S01]  /*13e80*/  @P3 IMAD.MOV.U32 R5, RZ, RZ, R86 ;  /* 0x000000ffff053224 */ /* 0x000fe200078e0056 */
[C---:B------:R-:W-:Y:S01]  /*13e90*/  ISETP.GT.AND P0, PT, R63.reuse, 0x2e, PT ;  /* 0x0000002e3f00780c */ /* 0x040fe20003f04270 */
[----:B------:R-:W3:Y:S01]  /*13ea0*/  LDL.LU R87, [R1+0x5bc] ;  /* 0x0005bc0001577983 */ /* 0x000ee20000300800 */
[----:B------:R-:W-:-:S03]  /*13eb0*/  ISETP.GT.AND P1, PT, R63, 0x2f, PT ;  /* 0x0000002f3f00780c */ /* 0x000fc60003f24270 */
[----:B------:R0:W5:Y:S01]  /*13ec0*/  @P3 LDG.E.U16 R35, desc[UR20][R4.64] ;  /* 0x0000001404233981 */ /* 0x000162000c1e1500 */
[----:B------:R-:W-:-:S05]  /*13ed0*/  IADD3 R79, P5, PT, R79, R40, RZ ;  /* 0x000000284f4f7210 */ /* 0x000fca0007fbe0ff */
[----:B------:R1:W-:Y:S01]  /*13ee0*/  STL [R1+0x5a0], R79 ;  /* 0x0005a04f01007387 */ /* 0x0003e20000100800 */
[----:B------:R-:W-:-:S03]  /*13ef0*/  IMAD.X R84, R84, 0x1, R39, P5 ;  /* 0x0000000154547824 */ /* 0x000fc600028e0627 */
[----:B------:R-:W3:Y:S01]  /*13f00*/  LDL.LU R85, [R1+0x5c8] ;  /* 0x0005c80001557983 */ /* 0x000ee20000300800 */
[----:B------:R-:W-:Y:S01]  /*13f10*/  IADD3 R82, P3, PT, R82, R40, RZ ;  /* 0x0000002852527210 */ /* 0x000fe20007f7e0ff */
[----:B0-----:R-:W-:-:S04]  /*13f20*/  @P0 IMAD.MOV.U32 R4, RZ, RZ, R79 ;  /* 0x000000ffff040224 */ /* 0x001fc800078e004f */
[----:B------:R-:W-:Y:S01]  /*13f30*/  STL [R1+0x5a8], R82 ;  /* 0x0005a85201007387 */ /* 0x000fe20000100800 */
[----:B------:R-:W-:-:S03]  /*13f40*/  @P0 IMAD.MOV.U32 R5, RZ, RZ, R84 ;  /* 0x000000ffff050224 */ /* 0x000fc600078e0054 */
[----:B------:R0:W-:Y:S04]  /*13f50*/  STL [R1+0x59c], R84 ;  /* 0x00059c5401007387 */ /* 0x0001e80000100800 */
[----:B----4-:R-:W4:Y:S04]  /*13f60*/  LDL.LU R86, [R1+0x5c4] ;  /* 0x0005c40001567983 */ /* 0x010f280000300800 */
[----:B------:R0:W5:Y:S01]  /*13f70*/  @P0 LDG.E.U16 R27, desc[UR20][R4.64] ;  /* 0x00000014041b0981 */ /* 0x000162000c1e1500 */
[----:B------:R-:W-:-:S05]  /*13f80*/  IMAD.X R83, R83, 0x1, R39, P3 ;  /* 0x0000000153537824 */ /* 0x000fca00018e0627 */
[----:B------:R0:W-:Y:S01]  /*13f90*/  STL [R1+0x5a4], R83 ;  /* 0x0005a45301007387 */ /* 0x0001e20000100800 */
[----:B------:R-:W-:-:S03]  /*13fa0*/  IADD3 R80, P5, PT, R80, R40, RZ ;  /* 0x0000002850507210 */ /* 0x000fc60007fbe0ff */
[----:B-1----:R-:W4:Y:S01]  /*13fb0*/  LDL.LU R79, [R1+0x5d0] ;  /* 0x0005d000014f7983 */ /* 0x002f220000300800 */
[----:B0-----:R-:W-:-:S03]  /*13fc0*/  @P1 IMAD.MOV.U32 R5, RZ, RZ, R83 ;  /* 0x000000ffff051224 */ /* 0x001fc600078e0053 */
[----:B------:R-:W4:Y:S01]  /*13fd0*/  LDL.LU R84, [R1+0x5cc] ;  /* 0x0005cc0001547983 */ /* 0x000f220000300800 */
[----:B------:R-:W-:-:S03]  /*13fe0*/  @P1 IMAD.MOV.U32 R4, RZ, RZ, R82 ;  /* 0x000000ffff041224 */ /* 0x000fc600078e0052 */
[----:B------:R0:W-:Y:S04]  /*13ff0*/  STL [R1+0x5b0], R80 ;  /* 0x0005b05001007387 */ /* 0x0001e80000100800 */
[----:B------:R-:W4:Y:S04]  /*14000*/  LDL.LU R83, [R1+0x5d4] ;  /* 0x0005d40001537983 */ /* 0x000f280000300800 */
[----:B------:R-:W4:Y:S01]  /*14010*/  LDL.LU R82, [R1+0x5d8] ;  /* 0x0005d80001527983 */ /* 0x000f220000300800 */
[----:B------:R-:W-:Y:S02]  /*14020*/  PRMT R34, RZ, 0x7610, R34 ;  /* 0x00007610ff227816 */ /* 0x000fe40000000022 */
[----:B------:R-:W-:-:S02]  /*14030*/  ISETP.GT.AND P3, PT, R63, 0x30, PT ;  /* 0x000000303f00780c */ /* 0x000fc40003f64270 */
[----:B------:R-:W-:Y:S02]  /*14040*/  ISETP.GT.AND P0, PT, R63, 0x31, PT ;  /* 0x000000313f00780c */ /* 0x000fe40003f04270 */
[----:B------:R1:W5:Y:S01]  /*14050*/  @P1 LDG.E.U16 R34, desc[UR20][R4.64] ;  /* 0x0000001404221981 */ /* 0x000362000c1e1500 */
[----:B------:R-:W-:Y:S01]  /*14060*/  IMAD.X R81, R81, 0x1, R39, P5 ;  /* 0x0000000151517824 */ /* 0x000fe200028e0627 */
[----:B------:R-:W-:-:S07]  /*14070*/  PRMT R28, RZ, 0x7610, R28 ;  /* 0x00007610ff1c7816 */ /* 0x000fce000000001c */
[----:B-1----:R-:W-:Y:S02]  /*14080*/  @P3 IMAD.MOV.U32 R4, RZ, RZ, R80 ;  /* 0x000000ffff043224 */ /* 0x002fe400078e0050 */
        /* <DEDUP_REMOVED lines=8> */
[----:B------:R2:W-:Y:S04]  /*14110*/  STL [R1+0x5ac], R81 ;  /* 0x0005ac5101007387 */ /* 0x0005e80000100800 */
[----:B0-----:R-:W4:Y:S01]  /*14120*/  LDL.LU R80, [R1+0x5e0] ;  /* 0x0005e00001507983 */ /* 0x001f220000300800 */
[----:B---3--:R-:W-:Y:S01]  /*14130*/  IMAD.X R77, R77, 0x1, R39, P1 ;  /* 0x000000014d4d7824 */ /* 0x008fe200008e0627 */
[----:B------:R-:W-:Y:S01]  /*14140*/  ISETP.GT.AND P1, PT, R63, 0x32, PT ;  /* 0x000000323f00780c */ /* 0x000fe20003f24270 */
[----:B-1----:R-:W-:-:S03]  /*14150*/  @P0 IMAD.MOV.U32 R4, RZ, RZ, R76 ;  /* 0x000000ffff040224 */ /* 0x002fc600078e004c */
[----:B------:R0:W-:Y:S01]  /*14160*/  STL [R1+0x5b4], R77 ;  /* 0x0005b44d01007387 */ /* 0x0001e20000100800 */
[----:B------:R-:W-:-:S03]  /*14170*/  @P0 IMAD.MOV.U32 R5, RZ, RZ, R77 ;  /* 0x000000ffff050224 */ /* 0x000fc600078e004d */
[----:B--2---:R-:W2:Y:S04]  /*14180*/  LDL.LU R81, [R1+0x5dc] ;  /* 0x0005dc0001517983 */ /* 0x004ea80000300800 */
[----:B------:R1:W5:Y:S01]  /*14190*/  @P0 LDG.E.U16 R33, desc[UR20][R4.64] ;  /* 0x0000001404210981 */ /* 0x000362000c1e1500 */
[----:B------:R-:W-:-:S05]  /*141a0*/  IADD3 R78, P5, PT, R78, R40, RZ ;  /* 0x000000284e4e7210 */ /* 0x000fca0007fbe0ff */
[----:B------:R3:W-:Y:S04]  /*141b0*/  STL [R1+0x5c0], R78 ;  /* 0x0005c04e01007387 */ /* 0x0007e80000100800 */
[----:B0-----:R-:W2:Y:S04]  /*141c0*/  LDL.LU R77, [R1+0x5e4] ;  /* 0x0005e400014d7983 */ /* 0x001ea80000300800 */
[----:B------:R-:W2:Y:S01]  /*141d0*/  LDL.LU R76, [R1+0x5e8] ;  /* 0x0005e800014c7983 */ /* 0x000ea20000300800 */
[----:B------:R-:W-:Y:S02]  /*141e0*/  IMAD.X R87, R87, 0x1, R39, P5 ;  /* 0x0000000157577824 */ /* 0x000fe400028e0627 */
[----:B-1----:R-:W-:-:S02]  /*141f0*/  @P1 IMAD.MOV.U32 R4, RZ, RZ, R78 ;  /* 0x000000ffff041224 */ /* 0x002fc400078e004e */
[----:B------:R-:W-:Y:S01]  /*14200*/  @P1 IMAD.MOV.U32 R5, RZ, RZ, R87 ;  /* 0x000000ffff051224 */ /* 0x000fe200078e0057 */
[----:B------:R-:W-:-:S04]  /*14210*/  IADD3 R85, P0, PT, R85, R40, RZ ;  /* 0x0000002855557210 */ /* 0x000fc80007f1e0ff */
[----:B------:R0:W5:Y:S04]  /*14220*/  @P1 LDG.E.U16 R32, desc[UR20][R4.64] ;  /* 0x0000001404201981 */ /* 0x000168000c1e1500 */
[----:B------:R-:W-:Y:S04]  /*14230*/  STL [R1+0x5c8], R85 ;  /* 0x0005c85501007387 */ /* 0x000fe80000100800 */
[----:B------:R-:W-:Y:S01]  /*14240*/  STL [R1+0x5bc], R87 ;  /* 0x0005bc5701007387 */ /* 0x000fe20000100800 */
[----:B0-----:R-:W-:-:S03]  /*14250*/  @P3 IMAD.MOV.U32 R4, RZ, RZ, R85 ;  /* 0x000000ffff043224 */ /* 0x001fc600078e0055 */
[----:B---3--:R-:W3:Y:S01]  /*14260*/  LDL.LU R78, [R1+0x5f0] ;  /* 0x0005f000014e7983 */ /* 0x008ee20000300800 */
[----:B----4-:R-:W-:Y:S01]  /*14270*/  IMAD.X R86, R86, 0x1, R39, P0 ;  /* 0x0000000156567824 */ /* 0x010fe200000e0627 */
[----:B------:R-:W-:-:S03]  /*14280*/  ISETP.GT.AND P0, PT, R63, 0x34, PT ;  /* 0x000000343f00780c */ /* 0x000fc60003f04270 */
[----:B------:R-:W-:Y:S01]  /*14290*/  @P3 IMAD.MOV.U32 R5, RZ, RZ, R86 ;  /* 0x000000ffff053224 */ /* 0x000fe200078e0056 */
[----:B------:R-:W-:Y:S04]  /*142a0*/  STL [R1+0x5c4], R86 ;  /* 0x0005c45601007387 */ /* 0x000fe80000100800 */
[----:B------:R0:W5:Y:S04]  /*142b0*/  @P3 LDG.E.U16 R29, desc[UR20][R4.64] ;  /* 0x00000014041d3981 */ /* 0x000168000c1e1500 */
[----:B------:R-:W4:Y:S01]  /*142c0*/  LDL.LU R88, [R1+0x5f8] ;  /* 0x0005f80001587983 */ /* 0x000f220000300800 */
[----:B------:R-:W-:-:S05]  /*142d0*/  IADD3 R79, P5, PT, R79, R40, RZ ;  /* 0x000000284f4f7210 */ /* 0x000fca0007fbe0ff */
[----:B------:R-:W-:Y:S01]  /*142e0*/  IMAD.X R84, R84, 0x1, R39, P5 ;  /* 0x0000000154547824 */ /* 0x000fe200028e0627 */
[----:B------:R1:W-:Y:S01]  /*142f0*/  STL [R1+0x5d0], R79 ;  /* 0x0005d04f01007387 */ /* 0x0003e20000100800 */
[----:B0-----:R-:W-:Y:S01]  /*14300*/  @P0 IMAD.MOV.U32 R4, RZ, RZ, R79 ;  /* 0x000000ffff040224 */ /* 0x001fe200078e004f */
[----:B------:R-:W-:-:S05]  /*14310*/  IADD3 R82, P3, PT, R82, R40, RZ ;  /* 0x0000002852527210 */ /* 0x000fca0007f7e0ff */
[----:B------:R-:W-:Y:S01]  /*14320*/  STL [R1+0x5d8], R82 ;  /* 0x0005d85201007387 */ /* 0x000fe20000100800 */
[----:B------:R-:W-:-:S03]  /*14330*/  IMAD.X R83, R83, 0x1, R39, P3 ;  /* 0x0000000153537824 */ /* 0x000fc600018e0627 */
[----:B------:R0:W-:Y:S04]  /*14340*/  STL [R1+0x5cc], R84 ;  /* 0x0005cc5401007387 */ /* 0x0001e80000100800 */
[----:B-1----:R-:W4:Y:S04]  /*14350*/  LDL.LU R79, [R1+0x5ec] ;  /* 0x0005ec00014f7983 */ /* 0x002f280000300800 */
[----:B------:R1:W-:Y:S04]  /*14360*/  STL [R1+0x5d4], R83 ;  /* 0x0005d45301007387 */ /* 0x0003e80000100800 */
[----:B------:R-:W4:Y:S01]  /*14370*/  LDL.LU R89, [R1+0x5f4] ;  /* 0x0005f40001597983 */ /* 0x000f220000300800 */
[----:B------:R-:W-:Y:S01]  /*14380*/  ISETP.GT.AND P1, PT, R63, 0x35, PT ;  /* 0x000000353f00780c */ /* 0x000fe20003f24270 */
[----:B------:R-:W-:Y:S01]  /*14390*/  @P0 IMAD.MOV.U32 R5, RZ, RZ, R84 ;  /* 0x000000ffff050224 */ /* 0x000fe200078e0054 */
[----:B------:R-:W-:Y:S01]  /*143a0*/  PRMT R30, RZ, 0x7610, R30 ;  /* 0x00007610ff1e7816 */ /* 0x000fe2000000001e */
[----:B------:R-:W4:Y:S01]  /*143b0*/  LDL.LU R86, [R1+0x600] ;  /* 0x0006000001567983 */ /* 0x000f220000300800 */
[----:B------:R-:W-:-:S04]  /*143c0*/  PRMT R31, RZ, 0x7610, R31 ;  /* 0x00007610ff1f7816 */ /* 0x000fc8000000001f */
[----:B------:R0:W5:Y:S05]  /*143d0*/  @P0 LDG.E.U16 R30, desc[UR20][R4.64] ;  /* 0x00000014041e0981 */ /* 0x00016a000c1e1500 */
[----:B0-----:R-:W-:Y:S02]  /*143e0*/  @P1 IMAD.MOV.U32 R4, RZ, RZ, R82 ;  /* 0x000000ffff041224 */ /* 0x001fe400078e0052 */
[----:B------:R-:W-:-:S05]  /*143f0*/  @P1 IMAD.MOV.U32 R5, RZ, RZ, R83 ;  /* 0x000000ffff051224 */ /* 0x000fca00078e0053 */
[----:B------:R0:W5:Y:S01]  /*14400*/  @P1 LDG.E.U16 R31, desc[UR20][R4.64] ;  /* 0x00000014041f1981 */ /* 0x000162000c1e1500 */
[C---:B------:R-:W-:Y:S02]  /*14410*/  ISETP.GT.AND P3, PT, R63.reuse, 0x36, PT ;  /* 0x000000363f00780c */ /* 0x040fe40003f64270 */
[----:B------:R-:W-:Y:S02]  /*14420*/  ISETP.GT.AND P0, PT, R63, 0x37, PT ;  /* 0x000000373f00780c */ /* 0x000fe40003f04270 */
[----:B------:R-:W-:Y:S02]  /*14430*/  PRMT R66, RZ, 0x7610, R66 ;  /* 0x00007610ff427816 */ /* 0x000fe40000000042 */
[----:B------:R-:W-:Y:S02]  /*14440*/  PRMT R67, RZ, 0x7610, R67 ;  /* 0x00007610ff437816 */ /* 0x000fe40000000043 */
[----:B------:R-:W-:-:S05]  /*14450*/  IADD3 R80, P5, PT, R80, R40, RZ ;  /* 0x0000002850507210 */ /* 0x000fca0007fbe0ff */
[----:B------:R-:W-:Y:S04]  /*14460*/  STL [R1+0x5e0], R80 ;  /* 0x0005e05001007387 */ /* 0x000fe80000100800 */
[----:B------:R-:W4:Y:S01]  /*14470*/  LDL.LU R84, [R1+0x608] ;  /* 0x0006080001547983 */ /* 0x000f220000300800 */
[----:B--2---:R-:W-:Y:S02]  /*14480*/  IMAD.X R81, R81, 0x1, R39, P5 ;  /* 0x0000000151517824 */ /* 0x004fe400028e0627 */
[----:B0-----:R-:W-:Y:S02]  /*14490*/  @P3 IMAD.MOV.U32 R4, RZ, RZ, R80 ;  /* 0x000000ffff043224 */ /* 0x001fe400078e0050 */
[----:B------:R-:W-:-:S05]  /*144a0*/  @P3 IMAD.MOV.U32 R5, RZ, RZ, R81 ;  /* 0x000000ffff053224 */ /* 0x000fca00078e0051 */
[----:B------:R0:W5:Y:S01]  /*144b0*/  @P3 LDG.E.U16 R66, desc[UR20][R4.64] ;  /* 0x0000001404423981 */ /* 0x000162000c1e1500 */
[----:B------:R-:W-:-:S05]  /*144c0*/  IADD3 R76, P1, PT, R76, R40, RZ ;  /* 0x000000284c4c7210 */ /* 0x000fca0007f3e0ff */
[----:B------:R-:W-:Y:S01]  /*144d0*/  STL [R1+0x5e8], R76 ;  /* 0x0005e84c01007387 */ /* 0x000fe20000100800 */
[----:B------:R-:W-:-:S03]  /*144e0*/  IMAD.X R77, R77, 0x1, R39, P1 ;  /* 0x000000014d4d7824 */ /* 0x000fc600008e0627 */
[----:B------:R2:W-:Y:S04]  /*144f0*/  STL [R1+0x5dc], R81 ;  /* 0x0005dc5101007387 */ /* 0x0005e80000100800 */
[----:B------:R-:W4:Y:S04]  /*14500*/  LDL.LU R87, [R1+0x5fc] ;  /* 0x0005fc0001577983 */ /* 0x000f280000300800 */
[----:B------:R0:W-:Y:S04]  /*14510*/  STL [R1+0x5e4], R77 ;  /* 0x0005e44d01007387 */ /* 0x0001e80000100800 */
[----:B------:R-:W4:Y:S01]  /*14520*/  LDL.LU R85, [R1+0x604] ;  /* 0x0006040001557983 */ /* 0x000f220000300800 */
[----:B---3--:R-:W-:-:S03]  /*14530*/  IADD3 R78, P5, PT, R78, R40, RZ ;  /* 0x000000284e4e7210 */ /* 0x008fc60007fbe0ff */
[----:B------:R-:W3:Y:S01]  /*14540*/  LDL.LU R82, [R1+0x610] ;  /* 0x0006100001527983 */ /* 0x000ee20000300800 */
[----:B------:R-:W-:Y:S01]  /*14550*/  ISETP.GT.AND P1, PT, R63, 0x38, PT ;  /* 0x000000383f00780c */ /* 0x000fe20003f24270 */
[----:B0-----:R-:W-:Y:S02]  /*14560*/  @P0 IMAD.MOV.U32 R4, RZ, RZ, R76 ;  /* 0x000000ffff040224 */ /* 0x001fe400078e004c */
[----:B-1----:R-:W3:Y:S01]  /*14570*/  LDL.LU R83, [R1+0x60c] ;  /* 0x00060c0001537983 */ /* 0x002ee20000300800 */
[----:B------:R-:W-:-:S03]  /*14580*/  @P0 IMAD.MOV.U32 R5, RZ, RZ, R77 ;  /* 0x000000ffff050224 */ /* 0x000fc600078e004d */
[----:B------:R-:W-:Y:S04]  /*14590*/  STL [R1+0x5f0], R78 ;  /* 0x0005f04e01007387 */ /* 0x000fe80000100800 */
[----:B--2---:R-:W2:Y:S04]  /*145a0*/  LDL.LU R81, [R1+0x614] ;  /* 0x0006140001517983 */ /* 0x004ea80000300800 */
[----:B------:R-:W2:Y:S04]  /*145b0*/  LDL.LU R80, [R1+0x618] ;  /* 0x0006180001507983 */ /* 0x000ea80000300800 */
[----:B------:R0:W5:Y:S01]  /*145c0*/  @P0 LDG.E.U16 R67, desc[UR20][R4.64] ;  /* 0x0000001404430981 */ /* 0x000162000c1e1500 */
[----:B----4-:R-:W-:-:S03]  /*145d0*/  IADD3 R88, P0, PT, R88, R40, RZ ;  /* 0x0000002858587210 */ /* 0x010fc60007f1e0ff */
[----:B------:R-:W4:Y:S04]  /*145e0*/  LDL.LU R76, [R1+0x620] ;  /* 0x00062000014c7983 */ /* 0x000f280000300800 */
[----:B------:R-:W4:Y:S04]  /*145f0*/  LDL.LU R77, [R1+0x628] ;  /* 0x00062800014d7983 */ /* 0x000f280000300800 */
[----:B------:R-:W-:Y:S01]  /*14600*/  STL [R1+0x5f8], R88 ;  /* 0x0005f85801007387 */ /* 0x000fe20000100800 */
[----:B0-----:R-:W-:Y:S02]  /*14610*/  @P1 IMAD.MOV.U32 R4, RZ, RZ, R78 ;  /* 0x000000ffff041224 */ /* 0x001fe400078e004e */
[----:B------:R-:W-:-:S04]  /*14620*/  IMAD.X R79, R79, 0x1, R39, P5 ;  /* 0x000000014f4f7824 */ /* 0x000fc800028e0627 */
[----:B------:R-:W-:Y:S01]  /*14630*/  @P1 IMAD.MOV.U32 R5, RZ, RZ, R79 ;  /* 0x000000ffff051224 */ /* 0x000fe200078e004f */
[----:B------:R0:W-:Y:S01]  /*14640*/  STL [R1+0x5ec], R79 ;  /* 0x0005ec4f01007387 */ /* 0x0001e20000100800 */
[----:B------:R-:W-:-:S03]  /*14650*/  IMAD.X R89, R89, 0x1, R39, P0 ;  /* 0x0000000159597824 */ /* 0x000fc600000e0627 */
[----:B0-----:R-:W4:Y:S04]  /*14660*/  LDL.LU R79, [R1+0x61c] ;  /* 0x00061c00014f7983 */ /* 0x001f280000300800 */
[----:B------:R-:W-:Y:S04]  /*14670*/  STL [R1+0x5f4], R89 ;  /* 0x0005f45901007387 */ /* 0x000fe80000100800 */
[----:B------:R-:W4:Y:S01]  /*14680*/  LDL.LU R78, [R1+0x624] ;  /* 0x00062400014e7983 */ /* 0x000f220000300800 */
[----:B------:R-:W-:Y:S02]  /*14690*/  ISETP.GT.AND P3, PT, R63, 0x39, PT ;  /* 0x000000393f00780c */ /* 0x000fe40003f64270 */
[----:B------:R-:W-:-:S02]  /*146a0*/  PRMT R68, RZ, 0x7610, R68 ;  /* 0x00007610ff447816 */ /* 0x000fc40000000044 */
[C---:B------:R-:W-:Y:S02]  /*146b0*/  ISETP.GT.AND P0, PT, R63.reuse, 0x3a, PT ;  /* 0x0000003a3f00780c */ /* 0x040fe40003f04270 */
[----:B------:R-:W-:Y:S02]  /*146c0*/  PRMT R69, RZ, 0x7610, R69 ;  /* 0x00007610ff457816 */ /* 0x000fe40000000045 */
[----:B------:R0:W5:Y:S01]  /*146d0*/  @P1 LDG.E.U16 R68, desc[UR20][R4.64] ;  /* 0x0000001404441981 */ /* 0x000162000c1e1500 */
[----:B------:R-:W-:Y:S02]  /*146e0*/  IADD3 R86, P5, PT, R86, R40, RZ ;  /* 0x0000002856567210 */ /* 0x000fe40007fbe0ff */
[----:B------:R-:W-:Y:S02]  /*146f0*/  ISETP.GT.AND P1, PT, R63, 0x3b, PT ;  /* 0x0000003b3f00780c */ /* 0x000fe40003f24270 */
[----:B0-----:R-:W-:Y:S02]  /*14700*/  @P3 IMAD.MOV.U32 R4, RZ, RZ, R88 ;  /* 0x000000ffff043224 */ /* 0x001fe400078e0058 */
[----:B------:R-:W-:Y:S01]  /*14710*/  @P3 IMAD.MOV.U32 R5, RZ, RZ, R89 ;  /* 0x000000ffff053224 */ /* 0x000fe200078e0059 */
[----:B------:R-:W-:-:S04]  /*14720*/  PRMT R70, RZ, 0x7610, R70 ;  /* 0x00007610ff467816 */ /* 0x000fc80000000046 */
[----:B------:R0:W5:Y:S01]  /*14730*/  @P3 LDG.E.U16 R69, desc[UR20][R4.64] ;  /* 0x0000001404453981 */ /* 0x000162000c1e1500 */
[----:B------:R-:W-:Y:S01]  /*14740*/  PRMT R71, RZ, 0x7610, R71 ;  /* 0x00007610ff477816 */ /* 0x000fe20000000047 */
[----:B0-----:R-:W-:Y:S01]  /*14750*/  @P0 IMAD.MOV.U32 R4, RZ, RZ, R86 ;  /* 0x000000ffff040224 */ /* 0x001fe200078e0056 */
[----:B------:R-:W-:Y:S02]  /*14760*/  PRMT R72, RZ, 0x7610, R72 ;  /* 0x00007610ff487816 */ /* 0x000fe40000000048 */
[----:B------:R-:W-:Y:S02]  /*14770*/  PRMT R75, RZ, 0x7610, R75 ;  /* 0x00007610ff4b7816 */ /* 0x000fe4000000004b */
[----:B------:R-:W-:Y:S01]  /*14780*/  PRMT R73, RZ, 0x7610, R73 ;  /* 0x00007610ff497816 */ /* 0x000fe20000000049 */
[----:B------:R-:W-:Y:S01]  /*14790*/  USHF.L.U32 UR4, UR4, 0x1f, URZ ;  /* 0x0000001f04047899 */ /* 0x000fe200080006ff */
[----:B------:R-:W-:Y:S01]  /*147a0*/  PRMT R74, RZ, 0x7610, R74 ;  /* 0x00007610ff4a7816 */ /* 0x000fe2000000004a */
[----:B------:R-:W-:Y:S01]  /*147b0*/  STL [R1+0x600], R86 ;  /* 0x0006005601007387 */ /* 0x000fe20000100800 */
[----:B------:R-:W-:Y:S01]  /*147c0*/  IADD3 R84, P3, PT, R84, R40, RZ ;  /* 0x0000002854547210 */ /* 0x000fe20007f7e0ff */
[----:B------:R-:W-:-:S04]  /*147d0*/  IMAD.X R87, R87, 0x1, R39, P5 ;  /* 0x0000000157577824 */ /* 0x000fc800028e0627 */
[----:B------:R-:W-:Y:S01]  /*147e0*/  @P0 IMAD.MOV.U32 R5, RZ, RZ, R87 ;  /* 0x000000ffff050224 */ /* 0x000fe200078e0057 */
[----:B------:R-:W-:Y:S01]  /*147f0*/  ISETP.GT.AND P5, PT, R63, 0x3c, PT ;  /* 0x0000003c3f00780c */ /* 0x000fe20003fa4270 */
[----:B------:R-:W-:-:S03]  /*14800*/  IMAD.X R85, R85, 0x1, R39, P3 ;  /* 0x0000000155557824 */ /* 0x000fc600018e0627 */
[----:B------:R0:W5:Y:S01]  /*14810*/  @P0 LDG.E.U16 R70, desc[UR20][R4.64] ;  /* 0x0000001404460981 */ /* 0x000162000c1e1500 */
[----:B---3--:R-:W-:Y:S01]  /*14820*/  IADD3 R82, P3, PT, R82, R40, RZ ;  /* 0x0000002852527210 */ /* 0x008fe20007f7e0ff */
[----:B0-----:R-:W-:Y:S02]  /*14830*/  @P1 IMAD.MOV.U32 R4, RZ, RZ, R84 ;  /* 0x000000ffff041224 */ /* 0x001fe400078e0054 */
[----:B------:R-:W-:Y:S02]  /*14840*/  @P1 IMAD.MOV.U32 R5, RZ, RZ, R85 ;  /* 0x000000ffff051224 */ /* 0x000fe400078e0055 */
[----:B------:R-:W-:-:S03]  /*14850*/  IMAD.X R83, R83, 0x1, R39, P3 ;  /* 0x0000000153537824 */ /* 0x000fc600018e0627 */
[----:B------:R0:W5:Y:S01]  /*14860*/  @P1 LDG.E.U16 R71, desc[UR20][R4.64] ;  /* 0x0000001404471981 */ /* 0x000162000c1e1500 */
[C---:B------:R-:W-:Y:S02]  /*14870*/  ISETP.GT.AND P1, PT, R63.reuse, 0x3d, PT ;  /* 0x0000003d3f00780c */ /* 0x040fe40003f24270 */
[-C--:B--2---:R-:W-:Y:S02]  /*14880*/  IADD3 R80, P3, PT, R80, R40.reuse, RZ ;  /* 0x0000002850507210 */ /* 0x084fe40007f7e0ff */
[----:B------:R-:W-:Y:S01]  /*14890*/  ISETP.GT.AND P0, PT, R63, 0x3e, PT ;  /* 0x0000003e3f00780c */ /* 0x000fe20003f04270 */
[----:B0-----:R-:W-:Y:S02]  /*148a0*/  @P5 IMAD.MOV.U32 R4, RZ, RZ, R82 ;  /* 0x000000ffff045224 */ /* 0x001fe400078e0052 */
[----:B------:R-:W-:Y:S01]  /*148b0*/  @P5 IMAD.MOV.U32 R5, RZ, RZ, R83 ;  /* 0x000000ffff055224 */ /* 0x000fe200078e0053 */
[----:B----4-:R-:W-:Y:S01]  /*148c0*/  IADD3 R76, P6, PT, R76, R40, RZ ;  /* 0x000000284c4c7210 */ /* 0x010fe20007fde0ff */
[----:B------:R-:W-:-:S03]  /*148d0*/  IMAD.X R81, R81, 0x1, R39, P3 ;  /* 0x0000000151517824 */ /* 0x000fc600018e0627 */
[----:B------:R0:W5:Y:S01]  /*148e0*/  @P5 LDG.E.U16 R72, desc[UR20][R4.64] ;  /* 0x0000001404485981 */ /* 0x000162000c1e1500 */
[----:B------:R-:W-:Y:S02]  /*148f0*/  ISETP.GT.AND P5, PT, R63, 0x3f, PT ;  /* 0x0000003f3f00780c */ /* 0x000fe40003fa4270 */
[----:B------:R-:W-:Y:S01]  /*14900*/  IADD3 R77, P3, PT, R77, R40, RZ ;  /* 0x000000284d4d7210 */ /* 0x000fe20007f7e0ff */
[----:B0-----:R-:W-:Y:S02]  /*14910*/  @P1 IMAD.MOV.U32 R4, RZ, RZ, R80 ;  /* 0x000000ffff041224 */ /* 0x001fe400078e0050 */
[----:B------:R-:W-:-:S05]  /*14920*/  @P1 IMAD.MOV.U32 R5, RZ, RZ, R81 ;  /* 0x000000ffff051224 */ /* 0x000fca00078e0051 */
[----:B------:R0:W5:Y:S02]  /*14930*/  @P1 LDG.E.U16 R75, desc[UR20][R4.64] ;  /* 0x00000014044b1981 */ /* 0x000164000c1e1500 */
[----:B0-----:R-:W-:Y:S02]  /*14940*/  @P0 IMAD.MOV.U32 R4, RZ, RZ, R76 ;  /* 0x000000ffff040224 */ /* 0x001fe400078e004c */
[----:B------:R-:W-:-:S04]  /*14950*/  IMAD.X R79, R79, 0x1, R39, P6 ;  /* 0x000000014f4f7824 */ /* 0x000fc800030e0627 */
[----:B------:R-:W-:Y:S02]  /*14960*/  @P0 IMAD.MOV.U32 R5, RZ, RZ, R79 ;  /* 0x000000ffff050224 */ /* 0x000fe400078e004f */
[----:B------:R-:W-:-:S03]  /*14970*/  IMAD.X R78, R78, 0x1, R39, P3 ;  /* 0x000000014e4e7824 */ /* 0x000fc600018e0627 */
[----:B------:R0:W5:Y:S02]  /*14980*/  @P0 LDG.E.U16 R73, desc[UR20][R4.64] ;  /* 0x0000001404490981 */ /* 0x000164000c1e1500 */
[----:B0-----:R-:W-:Y:S02]  /*14990*/  @P5 IMAD.MOV.U32 R4, RZ, RZ, R77 ;  /* 0x000000ffff045224 */ /* 0x001fe400078e004d */
[----:B------:R-:W-:Y:S01]  /*149a0*/  @P5 IMAD.MOV.U32 R5, RZ, RZ, R78 ;  /* 0x000000ffff055224 */ /* 0x000fe200078e004e */
[----:B------:R-:W-:Y:S04]  /*149b0*/  STL [R1+0x608], R84 ;  /* 0x0006085401007387 */ /* 0x000fe80000100800 */
[----:B------:R0:W5:Y:S04]  /*149c0*/  @P5 LDG.E.U16 R74, desc[UR20][R4.64] ;  /* 0x00000014044a5981 */ /* 0x000168000c1e1500 */
[----:B------:R-:W-:Y:S01]  /*149d0*/  STL [R1+0x5fc], R87 ;  /* 0x0005fc5701007387 */ /* 0x000fe20000100800 */
[----:B0-----:R-:W-:-:S03]  /*149e0*/  IMAD.U32 R5, RZ, RZ, UR4 ;  /* 0x00000004ff057e24 */ /* 0x001fc6000f8e00ff */
[----:B------:R-:W-:Y:S01]  /*149f0*/  STL [R1+0x604], R85 ;  /* 0x0006045501007387 */ /* 0x000fe20000100800 */
[----:B------:R-:W0:Y:S03]  /*14a00*/  SYNCS.PHASECHK.TRANS64.TRYWAIT P1, [UR6], R5 ;  /* 0x00000005ff0075a7 */ /* 0x000e260008021106 */
[----:B------:R-:W-:Y:S04]  /*14a10*/  STL [R1+0x610], R82 ;  /* 0x0006105201007387 */ /* 0x000fe80000100800 */
[----:B------:R-:W-:Y:S04]  /*14a20*/  STL [R1+0x60c], R83 ;  /* 0x00060c5301007387 */ /* 0x000fe80000100800 */
[----:B------:R-:W-:Y:S04]  /*14a30*/  STL [R1+0x618], R80 ;  /* 0x0006185001007387 */ /* 0x000fe80000100800 */
[----:B------:R1:W-:Y:S02]  /*14a40*/  STL [R1+0x620], R76 ;  /* 0x0006204c01007387 */ /* 0x0003e40000100800 */
[----:B-1----:R-:W1:Y:S02]  /*14a50*/  S2R R76, SR_TID.X ;  /* 0x00000000004c7919 */ /* 0x002e640000002100 */
[----:B------:R2:W-:Y:S04]  /*14a60*/  STL [R1+0x614], R81 ;  /* 0x0006145101007387 */ /* 0x0005e80000100800 */
[----:B------:R2:W-:Y:S04]  /*14a70*/  STL [R1+0x628], R77 ;  /* 0x0006284d01007387 */ /* 0x0005e80000100800 */
[----:B------:R2:W-:Y:S04]  /*14a80*/  STL [R1+0x61c], R79 ;  /* 0x00061c4f01007387 */ /* 0x0005e80000100800 */
[----:B------:R2:W-:Y:S01]  /*14a90*/  STL [R1+0x624], R78 ;  /* 0x0006244e01007387 */ /* 0x0005e20000100800 */
[----:B------:R-:W-:-:S02]  /*14aa0*/  PRMT R4, R64, 0x5410, R65 ;  /* 0x0000541040047816 */ /* 0x000fc40000000041 */
[----:B-1----:R-:W-:-:S04]  /*14ab0*/  LOP3.LUT R76, R76, 0x3f, RZ, 0xc0, !PT ;  /* 0x0000003f4c4c7812 */ /* 0x002fc800078ec0ff */
[----:B------:R-:W-:Y:S01]  /*14ac0*/  ISETP.GE.AND P0, PT, R76, R63, PT ;  /* 0x0000003f4c00720c */ /* 0x000fe20003f06270 */
[----:B0-2---:R-:W-:-:S12]  /*14ad0*/  @!P1 BRA `(.L_x_9) ;  /* 0x0000010c00189947 */ /* 0x005fd80003800000 */
.L_x_17:
[----:B------:R0:W-:Y:S04]  /*14ae0*/  STL [R1+0x68c], R109 ;  /* 0x00068c6d01007387 */ /* 0x0001e80000100800 */
[----:B0-----:R-:W2:Y:S04]  /*14af0*/  LDL.LU R109, [R1+0x34] ;  /* 0x00003400016d7983 */ /* 0x001ea80000300800 */
[----:B------:R-:W3:Y:S04]  /*14b00*/  LDL.LU R63, [R1+0x4c] ;  /* 0x00004c00013f7983 */ /* 0x000ee80000300800 */
[----:B------:R0:W-:Y:S04]  /*14b10*/  STL [R1+0x688], R111 ;  /* 0x0006886f01007387 */ /* 0x0001e80000100800 */
[----:B0-----:R-:W4:Y:S04]  /*14b20*/  LDL.LU R111, [R1+0x3c] ;  /* 0x00003c00016f7983 */ /* 0x001f280000300800 */
[----:B------:R-:W-:Y:S04]  /*14b30*/  STL [R1+0x684], R113 ;  /* 0x0006847101007387 */ /* 0x000fe80000100800 */
[----:B------:R0:W-:Y:S04]  /*14b40*/  STL [R1+0x680], R115 ;  /* 0x0006807301007387 */ /* 0x0001e80000100800 */
[----:B0-----:R-:W2:Y:S04]  /*14b50*/  LDL.LU R115, [R1+0x44] ;  /* 0x0000440001737983 */ /* 0x001ea80000300800 */
[----:B------:R0:W-:Y:S04]  /*14b60*/  STL [R1+0x67c], R117 ;  /* 0x00067c7501007387 */ /* 0x0001e80000100800 */
[----:B0-----:R-:W2:Y:S04]  /*14b70*/  LDL.LU R117, [R1+0x518] ;  /* 0x0005180001757983 */ /* 0x001ea80000300800 */
[----:B------:R0:W-:Y:S01]  /*14b80*/  STL [R1+0x678], R119 ;  /* 0x0006787701007387 */ /* 0x0001e20000100800 */
[----:B-----5:R-:W-:-:S03]  /*14b90*/  PRMT R19, R19, 0x5410, R47 ;  /* 0x0000541013137816 */ /* 0x020fc6000000002f */
[----:B0-----:R-:W3:Y:S04]  /*14ba0*/  LDL.LU R119, [R1+0x38] ;  /* 0x0000380001777983 */ /* 0x001ee80000300800 */
[----:B------:R0:W-:Y:S01]  /*14bb0*/  STL [R1+0x674], R121 ;  /* 0x0006747901007387 */ /* 0x0001e20000100800 */
[----:B------:R-:W-:Y:S02]  /*14bc0*/  PRMT R26, R26, 0x5410, R35 ;  /* 0x000054101a1a7816 */ /* 0x000fe40000000023 */
[----:B------:R-:W-:Y:S01]  /*14bd0*/  PRMT R27, R27, 0x5410, R34 ;  /* 0x000054101b1b7816 */ /* 0x000fe20000000022 */
[----:B0-----:R-:W3:Y:S04]  /*14be0*/  LDL.LU R121, [R1+0x48] ;  /* 0x0000480001797983 */ /* 0x001ee80000300800 */
[----:B------:R0:W-:Y:S01]  /*14bf0*/  STL [R1+0x670], R123 ;  /* 0x0006707b01007387 */ /* 0x0001e20000100800 */
[----:B------:R-:W-:-:S02]  /*14c00*/  PRMT R28, R28, 0x5410, R33 ;  /* 0x000054101c1c7816 */ /* 0x000fc40000000021 */
[----:B------:R-:W-:Y:S02]  /*14c10*/  PRMT R29, R32, 0x5410, R29 ;  /* 0x00005410201d7816 */ /* 0x000fe4000000001d */
[----:B------:R-:W-:Y:S01]  /*14c20*/  PRMT R30, R30, 0x5410, R31 ;  /* 0x000054101e1e7816 */ /* 0x000fe2000000001f */
[----:B0-----:R-:W3:Y:S01]  /*14c30*/  LDL.LU R123, [R1+0x40] ;  /* 0x00004000017b7983 */ /* 0x001ee20000300800 */
[----:B------:R-:W-:Y:S02]  /*14c40*/  PRMT R5, R61, 0x5410, R62 ;  /* 0x000054103d057816 */ /* 0x000fe4000000003e */
[----:B------:R-:W-:Y:S01]  /*14c50*/  PRMT R6, R6, 0x5410, R60 ;  /* 0x0000541006067816 */ /* 0x000fe2000000003c */
[----:B------:R-:W-:Y:S01]  /*14c60*/  STL [R1+0x66c], R125 ;  /* 0x00066c7d01007387 */ /* 0x000fe20000100800 */
[----:B------:R-:W-:Y:S02]  /*14c70*/  PRMT R7, R59, 0x5410, R7 ;  /* 0x000054103b077816 */ /* 0x000fe40000000007 */
[----:B------:R-:W-:Y:S01]  /*14c80*/  PRMT R8, R58, 0x5410, R8 ;  /* 0x000054103a087816 */ /* 0x000fe20000000008 */
[----:B------:R-:W-:Y:S01]  /*14c90*/  STL [R1+0x668], R3 ;  /* 0x0006680301007387 */ /* 0x000fe20000100800 */
[----:B------:R-:W-:-:S02]  /*14ca0*/  PRMT R9, R9, 0x5410, R57 ;  /* 0x0000541009097816 */ /* 0x000fc40000000039 */
[----:B------:R-:W-:Y:S01]  /*14cb0*/  PRMT R10, R10, 0x5410, R56 ;  /* 0x000054100a0a7816 */ /* 0x000fe20000000038 */
[----:B------:R-:W-:Y:S01]  /*14cc0*/  STL [R1+0x658], R40 ;  /* 0x0006582801007387 */ /* 0x000fe20000100800 */
        /* <DEDUP_REMOVED lines=23> */
[----:B------:R0:W-:Y:S01]  /*14e40*/  STTM.x32 tmem[UR10+0x100], R4 ;  /* 0x00010004000079ed */ /* 0x0001e200082c000a */
[----:B------:R-:W1:Y:S01]  /*14e50*/  FENCE.VIEW.ASYNC.T ;  /* 0x00000000000073c6 */ /* 0x000e620000000200 */
[-C--:B----4-:R-:W-:Y:S02]  /*14e60*/  IADD3 R111, P1, PT, R111, R38.reuse, RZ ;  /* 0x000000266f6f7210 */ /* 0x090fe40007f3e0ff */
[----:B--2---:R-:W-:-:S05]  /*14e70*/  IADD3 R117, P3, PT, R117, R38, RZ ;  /* 0x0000002675757210 */ /* 0x004fca0007f7e0ff */
[--C-:B------:R-:W-:Y:S01]  /*14e80*/  IMAD.X R109, R109, 0x1, R37.reuse, P3 ;  /* 0x000000016d6d7824 */ /* 0x100fe200018e0625 */
[----:B------:R-:W-:Y:S04]  /*14e90*/  STL [R1+0x518], R117 ;  /* 0x0005187501007387 */ /* 0x000fe80000100800 */
[----:B------:R2:W-:Y:S04]  /*14ea0*/  STL [R1+0x34], R109 ;  /* 0x0000346d01007387 */ /* 0x0005e80000100800 */
[----:B--2---:R-:W2:Y:S04]  /*14eb0*/  LDL.LU R109, [R1+0x68c] ;  /* 0x00068c00016d7983 */ /* 0x004ea80000300800 */
[----:B0-----:R-:W4:Y:S01]  /*14ec0*/  LDL R19, [R1+0x34] ;  /* 0x0000340001137983 */ /* 0x001f220000100800 */
[-C--:B------:R-:W-:Y:S01]  /*14ed0*/  IADD3 R115, P3, PT, R115, R38.reuse, RZ ;  /* 0x0000002673737210 */ /* 0x080fe20007f7e0ff */
[----:B---3--:R-:W-:Y:S01]  /*14ee0*/  IMAD.X R119, R119, 0x1, R37, P1 ;  /* 0x0000000177777824 */ /* 0x008fe200008e0625 */
[----:B------:R-:W-:Y:S01]  /*14ef0*/  PRMT R125, RZ, 0x7610, R125 ;  /* 0x00007610ff7d7816 */ /* 0x000fe2000000007d */
[----:B------:R-:W-:Y:S01]  /*14f00*/  @!P0 IMAD.MOV.U32 R4, RZ, RZ, R117 ;  /* 0x000000ffff048224 */ /* 0x000fe200078e0075 */
[----:B------:R-:W-:Y:S01]  /*14f10*/  IADD3 R63, P1, PT, R63, R38, RZ ;  /* 0x000000263f3f7210 */ /* 0x000fe20007f3e0ff */
[----:B------:R0:W-:Y:S04]  /*14f20*/  STL [R1+0x3c], R111 ;  /* 0x00003c6f01007387 */ /* 0x0001e80000100800 */
[----:B------:R-:W-:Y:S01]  /*14f30*/  STL [R1+0x44], R115 ;  /* 0x0000447301007387 */ /* 0x000fe20000100800 */
[----:B------:R-:W-:-:S03]  /*14f40*/  PRMT R12, RZ, 0x7610, R12 ;  /* 0x00007610ff0c7816 */ /* 0x000fc6000000000c */
[----:B------:R-:W3:Y:S01]  /*14f50*/  LDL.LU R117, [R1+0x54] ;  /* 0x0000540001757983 */ /* 0x000ee20000300800 */
[----:B------:R-:W-:-:S03]  /*14f60*/  IMAD.X R123, R123, 0x1, R37, P3 ;  /* 0x000000017b7b7824 */ /* 0x000fc600018e0625 */
[----:B------:R0:W-:Y:S01]  /*14f70*/  STL [R1+0x38], R119 ;  /* 0x0000387701007387 */ /* 0x0001e20000100800 */
[----:B------:R-:W-:-:S03]  /*14f80*/  IMAD.X R121, R121, 0x1, R37, P1 ;  /* 0x0000000179797824 */ /* 0x000fc600008e0625 */
[----:B------:R0:W-:Y:S01]  /*14f90*/  STL [R1+0x4c], R63 ;  /* 0x00004c3f01007387 */ /* 0x0001e20000100800 */
[----:B------:R-:W-:Y:S01]  /*14fa0*/  PRMT R3, RZ, 0x7610, R3 ;  /* 0x00007610ff037816 */ /* 0x000fe20000000003 */
[----:B-1----:R-:W-:Y:S01]  /*14fb0*/  BAR.SYNC.DEFER_BLOCKING 0x0 ;  /* 0x0000000000007b1d */ /* 0x002fe20000010000 */
[----:B----4-:R-:W-:-:S05]  /*14fc0*/  @!P0 IMAD.MOV.U32 R5, RZ, RZ, R19 ;  /* 0x000000ffff058224 */ /* 0x010fca00078e0013 */
[----:B------:R1:W4:Y:S02]  /*14fd0*/  @!P0 LDG.E.U16 R125, desc[UR20][R4.64] ;  /* 0x00000014047d8981 */ /* 0x000324000c1e1500 */
[----:B-1----:R-:W-:Y:S02]  /*14fe0*/  @!P0 IMAD.MOV.U32 R4, RZ, RZ, R111 ;  /* 0x000000ffff048224 */ /* 0x002fe400078e006f */
[----:B0-----:R-:W2:Y:S01]  /*14ff0*/  LDL.LU R111, [R1+0x5c] ;  /* 0x00005c00016f7983 */ /* 0x001ea20000300800 */
[----:B------:R-:W-:-:S03]  /*15000*/  @!P0 IMAD.MOV.U32 R5, RZ, RZ, R119 ;  /* 0x000000ffff058224 */ /* 0x000fc600078e0077 */
[----:B------:R-:W-:Y:S04]  /*15010*/  STL [R1+0x40], R123 ;  /* 0x0000407b01007387 */ /* 0x000fe80000100800 */
[----:B------:R-:W4:Y:S04]  /*15020*/  LDL.LU R119, [R1+0x50] ;  /* 0x0000500001777983 */ /* 0x000f280000300800 */
[----:B------:R0:W4:Y:S04]  /*15030*/  @!P0 LDG.E.U16 R12, desc[UR20][R4.64] ;  /* 0x00000014040c8981 */ /* 0x000128000c1e1500 */
[----:B------:R-:W4:Y:S04]  /*15040*/  LDL.LU R18, [R1+0x64] ;  /* 0x0000640001127983 */ /* 0x000f280000300800 */
[----:B------:R-:W-:Y:S01]  /*15050*/  STL [R1+0x48], R121 ;  /* 0x0000487901007387 */ /* 0x000fe20000100800 */
[----:B0-----:R-:W-:-:S03]  /*15060*/  @!P0 IMAD.MOV.U32 R4, RZ, RZ, R115 ;  /* 0x000000ffff048224 */ /* 0x001fc600078e0073 */
[----:B------:R-:W4:Y:S01]  /*15070*/  LDL.LU R115, [R1+0x58] ;  /* 0x0000580001737983 */ /* 0x000f220000300800 */
[----:B------:R-:W-:-:S03]  /*15080*/  @!P0 IMAD.MOV.U32 R5, RZ, RZ, R123 ;  /* 0x000000ffff058224 */ /* 0x000fc600078e007b */
[----:B------:R-:W4:Y:S04]  /*15090*/  LDL.LU R19, [R1+0x60] ;  /* 0x0000600001137983 */ /* 0x000f280000300800 */
[----:B------:R0:W4:Y:S01]  /*150a0*/  @!P0 LDG.E.U16 R3, desc[UR20][R4.64] ;  /* 0x0000001404038981 */ /* 0x000122000c1e1500 */
[----:B---3--:R-:W-:Y:S02]  /*150b0*/  IADD3 R117, P1, PT, R117, R38, RZ ;  /* 0x0000002675757210 */ /* 0x008fe40007f3e0ff */
[----:B------:R-:W-:Y:S02]  /*150c0*/  PRMT R36, RZ, 0x7610, R36 ;  /* 0x00007610ff247816 */ /* 0x000fe40000000024 */
[----:B------:R-:W-:Y:S01]  /*150d0*/  PRMT R113, RZ, 0x7610, R113 ;  /* 0x00007610ff717816 */ /* 0x000fe20000000071 */
[----:B0-----:R-:W-:-:S02]  /*150e0*/  @!P0 IMAD.MOV.U32 R4, RZ, RZ, R63 ;  /* 0x000000ffff048224 */ /* 0x001fc400078e003f */
[----:B------:R-:W-:Y:S01]  /*150f0*/  @!P0 IMAD.MOV.U32 R5, RZ, RZ, R121 ;  /* 0x000000ffff058224 */ /* 0x000fe200078e0079 */
[----:B------:R-:W-:Y:S01]  /*15100*/  PRMT R62, RZ, 0x7610, R62 ;  /* 0x00007610ff3e7816 */ /* 0x000fe2000000003e */
[----:B------:R-:W3:Y:S04]  /*15110*/  LDL.LU R63, [R1+0x68] ;  /* 0x00006800013f7983 */ /* 0x000ee80000300800 */
[----:B------:R0:W3:Y:S02]  /*15120*/  @!P0 LDG.E.U16 R36, desc[UR20][R4.64] ;  /* 0x0000001404248981 */ /* 0x0000e4000c1e1500 */
[----:B0-----:R-:W-:Y:S02]  /*15130*/  @!P0 IMAD.MOV.U32 R4, RZ, RZ, R117 ;  /* 0x000000ffff048224 */ /* 0x001fe400078e0075 */
[----:B------:R-:W-:Y:S01]  /*15140*/  STL [R1+0x54], R117 ;  /* 0x0000547501007387 */ /* 0x000fe20000100800 */
[----:B------:R-:W-:-:S02]  /*15150*/  PRMT R40, RZ, 0x7610, R40 ;  /* 0x00007610ff287816 */ /* 0x000fc40000000028 */
[----:B--2---:R-:W-:Y:S01]  /*15160*/  IADD3 R111, P3, PT, R111, R38, RZ ;  /* 0x000000266f6f7210 */ /* 0x004fe20007f7e0ff */
[----:B----4-:R-:W-:-:S04]  /*15170*/  IMAD.X R119, R119, 0x1, R37, P1 ;  /* 0x0000000177777824 */ /* 0x010fc800008e0625 */
[----:B------:R-:W-:Y:S01]  /*15180*/  @!P0 IMAD.MOV.U32 R5, RZ, RZ, R119 ;  /* 0x000000ffff058224 */ /* 0x000fe200078e0077 */
[----:B------:R-:W-:-:S04]  /*15190*/  IADD3 R18, P1, PT, R18, R38, RZ ;  /* 0x0000002612127210 */ /* 0x000fc80007f3e0ff */
[----:B------:R0:W2:Y:S01]  /*151a0*/  @!P0 LDG.E.U16 R113, desc[UR20][R4.64] ;  /* 0x0000001404718981 */ /* 0x0000a2000c1e1500 */
[----:B------:R-:W-:Y:S02]  /*151b0*/  IMAD.X R115, R115, 0x1, R37, P3 ;  /* 0x0000000173737824 */ /* 0x000fe400018e0625 */
[----:B0-----:R-:W-:Y:S02]  /*151c0*/  @!P0 IMAD.MOV.U32 R4, RZ, RZ, R111 ;  /* 0x000000ffff048224 */ /* 0x001fe400078e006f */
[----:B------:R-:W-:Y:S02]  /*151d0*/  @!P0 IMAD.MOV.U32 R5, RZ, RZ, R115 ;  /* 0x000000ffff058224 */ /* 0x000fe400078e0073 */
[----:B------:R-:W-:Y:S01]  /*151e0*/  IMAD.X R19, R19, 0x1, R37, P1 ;  /* 0x0000000113137824 */ /* 0x000fe200008e0625 */
[----:B------:R0:W-:Y:S04]  /*151f0*/  STL [R1+0x28], R3 ;  /* 0x0000280301007387 */ /* 0x0001e80000100800 */
[----:B------:R1:W4:Y:S04]  /*15200*/  @!P0 LDG.E.U16 R62, desc[UR20][R4.64] ;  /* 0x00000014043e8981 */ /* 0x000328000c1e1500 */
[----:B0-----:R-:W4:Y:S04]  /*15210*/  LDL.LU R3, [R1+0x6c] ;  /* 0x00006c0001037983 */ /* 0x001f280000300800 */
[----:B------:R0:W-:Y:S01]  /*15220*/  STL [R1+0x2c], R12 ;  /* 0x00002c0c01007387 */ /* 0x0001e20000100800 */
[----:B-1----:R-:W-:-:S02]  /*15230*/  @!P0 IMAD.MOV.U32 R4, RZ, RZ, R18 ;  /* 0x000000ffff048224 */ /* 0x002fc400078e0012 */
[----:B------:R-:W-:-:S05]  /*15240*/  @!P0 IMAD.MOV.U32 R5, RZ, RZ, R19 ;  /* 0x000000ffff058224 */ /* 0x000fca00078e0013 */
[----:B------:R1:W4:Y:S04]  /*15250*/  @!P0 LDG.E.U16 R40, desc[UR20][R4.64] ;  /* 0x0000001404288981 */ /* 0x000328000c1e1500 */
[----:B0-----:R-:W4:Y:S04]  /*15260*/  LDL.LU R12, [R1+0x74] ;  /* 0x00007400010c7983 */ /* 0x001f280000300800 */
[----:B------:R-:W4:Y:S04]  /*15270*/  LDL.LU R13, [R1+0x7c] ;  /* 0x00007c00010d7983 */ /* 0x000f280000300800 */
[----:B---3--:R-:W-:Y:S04]  /*15280*/  STL [R1+0x65c], R36 ;  /* 0x00065c2401007387 */ /* 0x008fe80000100800 */
[----:B------:R-:W-:Y:S04]  /*15290*/  STL [R1+0x30], R125 ;  /* 0x0000307d01007387 */ /* 0x000fe80000100800 */
[----:B------:R-:W-:Y:S04]  /*152a0*/  STL [R1+0x5c], R111 ;  /* 0x00005c6f01007387 */ /* 0x000fe80000100800 */
[----:B------:R-:W-:Y:S04]  /*152b0*/  STL [R1+0x50], R119 ;  /* 0x0000507701007387 */ /* 0x000fe80000100800 */
[----:B------:R-:W-:Y:S04]  /*152c0*/  STL [R1+0x64], R18 ;  /* 0x0000641201007387 */ /* 0x000fe80000100800 */
[----:B------:R-:W-:Y:S01]  /*152d0*/  STL [R1+0x58], R115 ;  /* 0x0000587301007387 */ /* 0x000fe20000100800 */
[----:B-1----:R-:W-:-:S02]  /*152e0*/  PRMT R4, RZ, 0x7610, R4 ;  /* 0x00007610ff047816 */ /* 0x002fc40000000004 */
[----:B------:R-:W-:Y:S01]  /*152f0*/  PRMT R2, RZ, 0x7610, R2 ;  /* 0x00007610ff027816 */ /* 0x000fe20000000002 */
[----:B--2---:R0:W-:Y:S04]  /*15300*/  STL [R1+0x20], R113 ;  /* 0x0000207101007387 */ /* 0x0041e80000100800 */
[----:B0-----:R-:W2:Y:S04]  /*15310*/  LDL.LU R113, [R1+0x70] ;  /* 0x0000700001717983 */ /* 0x001ea80000300800 */
[----:B------:R-:W-:Y:S04]  /*15320*/  STL [R1+0x60], R19 ;  /* 0x0000601301007387 */ /* 0x000fe80000100800 */
[----:B----4-:R0:W-:Y:S01]  /*15330*/  STL [R1+0x1c], R62 ;  /* 0x00001c3e01007387 */ /* 0x0101e20000100800 */
[----:B------:R-:W-:-:S03]  /*15340*/  IADD3 R3, P1, PT, R3, R38, RZ ;  /* 0x0000002603037210 */ /* 0x000fc60007f3e0ff */
[----:B0-----:R-:W3:Y:S02]  /*15350*/  LDL.LU R62, [R1+0x78] ;  /* 0x00007800013e7983 */ /* 0x001ee40000300800 */
[----:B------:R-:W-:Y:S02]  /*15360*/  IMAD.X R63, R63, 0x1, R37, P1 ;  /* 0x000000013f3f7824 */ /* 0x000fe400008e0625 */
[----:B------:R-:W4:Y:S04]  /*15370*/  LDL.LU R18, [R1+0x84] ;  /* 0x0000840001127983 */ /* 0x000f280000300800 */
[----:B------:R-:W-:Y:S01]  /*15380*/  STL [R1+0x6c], R3 ;  /* 0x00006c0301007387 */ /* 0x000fe20000100800 */
[----:B------:R-:W-:-:S03]  /*15390*/  IADD3 R12, P3, PT, R12, R38, RZ ;  /* 0x000000260c0c7210 */ /* 0x000fc60007f7e0ff */
[----:B------:R-:W-:Y:S04]  /*153a0*/  STL [R1+0x660], R40 ;  /* 0x0006602801007387 */ /* 0x000fe80000100800 */
[----:B------:R-:W-:Y:S01]  /*153b0*/  STL [R1+0x74], R12 ;  /* 0x0000740c01007387 */ /* 0x000fe20000100800 */
[----:B------:R-:W-:-:S03]  /*153c0*/  @!P0 IMAD.MOV.U32 R5, RZ, RZ, R63 ;  /* 0x000000ffff058224 */ /* 0x000fc600078e003f */
[----:B------:R-:W-:Y:S04]  /*153d0*/  STL [R1+0x68], R63 ;  /* 0x0000683f01007387 */ /* 0x000fe80000100800 */
[----:B------:R-:W3:Y:S04]  /*153e0*/  LDL.LU R19, [R1+0x8c] ;  /* 0x00008c0001137983 */ /* 0x000ee80000300800 */
[----:B------:R0:W-:Y:S02]  /*153f0*/  STL.S16 [R1+0x10], R4 ;  /* 0x0000100401007387 */ /* 0x0001e40000100600 */
[----:B0-----:R-:W-:-:S05]  /*15400*/  @!P0 IMAD.MOV.U32 R4, RZ, RZ, R3 ;  /* 0x000000ffff048224 */ /* 0x001fca00078e0003 */
[----:B------:R-:W3:Y:S01]  /*15410*/  @!P0 LDG.E.U16 R2, desc[UR20][R4.64] ;  /* 0x0000001404028981 */ /* 0x000ee2000c1e1500 */
[----:B------:R-:W-:-:S05]  /*15420*/  IADD3 R13, P1, PT, R13, R38, RZ ;  /* 0x000000260d0d7210 */ /* 0x000fca0007f3e0ff */
[----:B------:R-:W-:Y:S04]  /*15430*/  STL [R1+0x7c], R13 ;  /* 0x00007c0d01007387 */ /* 0x000fe80000100800 */
[----:B------:R-:W4:Y:S01]  /*15440*/  LDL.LU R111, [R1+0x80] ;  /* 0x00008000016f7983 */ /* 0x000f220000300800 */
[----:B--2---:R-:W-:-:S05]  /*15450*/  IMAD.X R113, R113, 0x1, R37, P3 ;  /* 0x0000000171717824 */ /* 0x004fca00018e0625 */
[----:B------:R-:W-:Y:S04]  /*15460*/  STL [R1+0x70], R113 ;  /* 0x0000707101007387 */ /* 0x000fe80000100800 */
[----:B------:R-:W2:Y:S04]  /*15470*/  LDL.LU R63, [R1+0x88] ;  /* 0x00008800013f7983 */ /* 0x000ea80000300800 */
[----:B------:R-:W2:Y:S04]  /*15480*/  LDL.LU R3, [R1+0x94] ;  /* 0x0000940001037983 */ /* 0x000ea80000300800 */
[----:B---3--:R0:W-:Y:S04]  /*15490*/  STL [R1+0x664], R2 ;  /* 0x0006640201007387 */ /* 0x0081e80000100800 */
[----:B0-----:R-:W3:Y:S01]  /*154a0*/  LDL.LU R2, [R1+0x10] ;  /* 0x0000100001027983 */ /* 0x001ee20000300800 */
[----:B------:R-:W-:Y:S01]  /*154b0*/  IMAD.X R62, R62, 0x1, R37, P1 ;  /* 0x000000013e3e7824 */ /* 0x000fe200008e0625 */
[----:B----4-:R-:W-:Y:S01]  /*154c0*/  IADD3 R18, P1, PT, R18, R38, RZ ;  /* 0x0000002612127210 */ /* 0x010fe20007f3e0ff */
[----:B------:R-:W-:-:S02]  /*154d0*/  @!P0 IMAD.MOV.U32 R4, RZ, RZ, R12 ;  /* 0x000000ffff048224 */ /* 0x000fc400078e000c */
[----:B------:R-:W-:Y:S01]  /*154e0*/  @!P0 IMAD.MOV.U32 R5, RZ, RZ, R113 ;  /* 0x000000ffff058224 */ /* 0x000fe200078e0071 */
[----:B------:R-:W4:Y:S01]  /*154f0*/  LDL.LU R12, [R1+0x90] ;  /* 0x00009000010c7983 */ /* 0x000f220000300800 */
[-C--:B------:R-:W-:Y:S01]  /*15500*/  IADD3 R19, P3, PT, R19, R38.reuse, RZ ;  /* 0x0000002613137210 */ /* 0x080fe20007f7e0ff */
[--C-:B------:R-:W-:Y:S01]  /*15510*/  IMAD.X R111, R111, 0x1, R37.reuse, P1 ;  /* 0x000000016f6f7824 */ /* 0x100fe200008e0625 */
[----:B------:R-:W-:Y:S01]  /*15520*/  PRMT R36, RZ, 0x7610, R36 ;  /* 0x00007610ff247816 */ /* 0x000fe20000000024 */
[----:B------:R0:W-:Y:S02]  /*15530*/  STL [R1+0x78], R62 ;  /* 0x0000783e01007387 */ /* 0x0001e40000100800 */
[----:B--2---:R-:W-:Y:S01]  /*15540*/  IMAD.X R63, R63, 0x1, R37, P3 ;  /* 0x000000013f3f7824 */ /* 0x004fe200018e0625 */
[----:B------:R-:W-:Y:S01]  /*15550*/  IADD3 R3, P1, PT, R3, R38, RZ ;  /* 0x0000002603037210 */ /* 0x000fe20007f3e0ff */
[----:B---3--:R1:W2:Y:S02]  /*15560*/  @!P0 LDG.E.U16 R2, desc[UR20][R4.64] ;  /* 0x0000001404028981 */ /* 0x0082a4000c1e1500 */
[----:B-1----:R-:W-:-:S02]  /*15570*/  @!P0 IMAD.MOV.U32 R5, RZ, RZ, R62 ;  /* 0x000000ffff058224 */ /* 0x002fc400078e003e */
[----:B------:R-:W-:Y:S01]  /*15580*/  @!P0 IMAD.MOV.U32 R4, RZ, RZ, R13 ;  /* 0x000000ffff048224 */ /* 0x000fe200078e000d */
[----:B0-----:R-:W3:Y:S04]  /*15590*/  LDL.LU R62, [R1+0x9c] ;  /* 0x00009c00013e7983 */ /* 0x001ee80000300800 */
[----:B------:R-:W2:Y:S04]  /*155a0*/  LDL.LU R13, [R1+0xa4] ;  /* 0x0000a400010d7983 */ /* 0x000ea80000300800 */
[----:B------:R0:W-:Y:S04]  /*155b0*/  STL [R1+0x84], R18 ;  /* 0x0000841201007387 */ /* 0x0001e80000100800 */
[----:B------:R-:W-:Y:S04]  /*155c0*/  STL [R1+0x8c], R19 ;  /* 0x00008c1301007387 */ /* 0x000fe80000100800 */
[----:B------:R-:W-:Y:S04]  /*155d0*/  STL [R1+0x80], R111 ;  /* 0x0000806f01007387 */ /* 0x000fe80000100800 */
[----:B------:R-:W-:Y:S04]  /*155e0*/  STL [R1+0x94], R3 ;  /* 0x0000940301007387 */ /* 0x000fe80000100800 */
[----:B------:R1:W2:Y:S04]  /*155f0*/  @!P0 LDG.E.U16 R36, desc[UR20][R4.64] ;  /* 0x0000001404248981 */ /* 0x0002a8000c1e1500 */
[----:B------:R-:W2:Y:S04]  /*15600*/  LDL.LU R115, [R1+0x98] ;  /* 0x0000980001737983 */ /* 0x000ea80000300800 */
[----:B------:R4:W-:Y:S01]  /*15610*/  STL [R1+0x88], R63 ;  /* 0x0000883f01007387 */ /* 0x0009e20000100800 */
[----:B-1----:R-:W-:-:S03]  /*15620*/  @!P0 IMAD.MOV.U32 R4, RZ, RZ, R18 ;  /* 0x000000ffff048224 */ /* 0x002fc600078e0012 */
[----:B0-----:R-:W2:Y:S01]  /*15630*/  LDL.LU R18, [R1+0xac] ;  /* 0x0000ac0001127983 */ /* 0x001ea20000300800 */
[----:B------:R-:W-:Y:S01]  /*15640*/  PRMT R39, RZ, 0x7610, R39 ;  /* 0x00007610ff277816 */ /* 0x000fe20000000027 */
[----:B------:R-:W-:Y:S01]  /*15650*/  @!P0 IMAD.MOV.U32 R5, RZ, RZ, R111 ;  /* 0x000000ffff058224 */ /* 0x000fe200078e006f */
[----:B------:R-:W-:Y:S01]  /*15660*/  PRMT R0, RZ, 0x7610, R0 ;  /* 0x00007610ff007816 */ /* 0x000fe20000000000 */
[----:B----4-:R-:W-:Y:S01]  /*15670*/  IMAD.X R12, R12, 0x1, R37, P1 ;  /* 0x000000010c0c7824 */ /* 0x010fe200008e0625 */
[----:B------:R-:W4:Y:S04]  /*15680*/  LDL.LU R113, [R1+0xa0] ;  /* 0x0000a00001717983 */ /* 0x000f280000300800 */
[----:B------:R0:W4:Y:S04]  /*15690*/  @!P0 LDG.E.U16 R39, desc[UR20][R4.64] ;  /* 0x0000001404278981 */ /* 0x000128000c1e1500 */
[----:B------:R1:W-:Y:S01]  /*156a0*/  STL [R1+0x90], R12 ;  /* 0x0000900c01007387 */ /* 0x0003e20000100800 */
[----:B0-----:R-:W-:-:S02]  /*156b0*/  @!P0 IMAD.MOV.U32 R4, RZ, RZ, R19 ;  /* 0x000000ffff048224 */ /* 0x001fc400078e0013 */
[----:B------:R-:W-:Y:S02]  /*156c0*/  @!P0 IMAD.MOV.U32 R5, RZ, RZ, R63 ;  /* 0x000000ffff058224 */ /* 0x000fe400078e003f */
[----:B------:R-:W4:Y:S01]  /*156d0*/  LDL.LU R63, [R1+0xa8] ;  /* 0x0000a800013f7983 */ /* 0x000f220000300800 */
[----:B------:R-:W-:-:S03]  /*156e0*/  PRMT R40, RZ, 0x7610, R40 ;  /* 0x00007610ff287816 */ /* 0x000fc60000000028 */
[----:B------:R0:W4:Y:S04]  /*156f0*/  @!P0 LDG.E.U16 R0, desc[UR20][R4.64] ;  /* 0x0000001404008981 */ /* 0x000128000c1e1500 */
[----:B------:R-:W4:Y:S01]  /*15700*/  LDL.LU R111, [R1+0xb0] ;  /* 0x0000b000016f7983 */ /* 0x000f220000300800 */
[----:B0-----:R-:W-:Y:S02]  /*15710*/  @!P0 IMAD.MOV.U32 R5, RZ, RZ, R12 ;  /* 0x000000ffff058224 */ /* 0x001fe400078e000c */
[----:B------:R-:W-:-:S05]  /*15720*/  @!P0 IMAD.MOV.U32 R4, RZ, RZ, R3 ;  /* 0x000000ffff048224 */ /* 0x000fca00078e0003 */
[----:B------:R0:W4:Y:S01]  /*15730*/  @!P0 LDG.E.U16 R40, desc[UR20][R4.64] ;  /* 0x0000001404288981 */ /* 0x000122000c1e1500 */
[-C--:B---3--:R-:W-:Y:S02]  /*15740*/  IADD3 R62, P1, PT, R62, R38.reuse, RZ ;  /* 0x000000263e3e7210 */ /* 0x088fe40007f3e0ff */
[----:B--2---:R-:W-:-:S03]  /*15750*/  IADD3 R13, P3, PT, R13, R38, RZ ;  /* 0x000000260d0d7210 */ /* 0x004fc60007f7e0ff */
[----:B------:R2:W-:Y:S04]  /*15760*/  STL [R1+0x9c], R62 ;  /* 0x00009c3e01007387 */ /* 0x0005e80000100800 */
[----:B-1----:R-:W3:Y:S04]  /*15770*/  LDL.LU R12, [R1+0xb4] ;  /* 0x0000b400010c7983 */ /* 0x002ee80000300800 */
[----:B------:R-:W3:Y:S01]  /*15780*/  LDL.LU R19, [R1+0xbc] ;  /* 0x0000bc0001137983 */ /* 0x000ee20000300800 */
[----:B0-----:R-:W-:-:S03]  /*15790*/  @!P0 IMAD.MOV.U32 R4, RZ, RZ, R62 ;  /* 0x000000ffff048224 */ /* 0x001fc600078e003e */
[----:B------:R-:W3:Y:S04]  /*157a0*/  LDL.LU R3, [R1+0xc4] ;  /* 0x0000c40001037983 */ /* 0x000ee80000300800 */
[----:B------:R0:W-:Y:S01]  /*157b0*/  STL [R1+0xa4], R13 ;  /* 0x0000a40d01007387 */ /* 0x0001e20000100800 */
[----:B------:R-:W-:Y:S01]  /*157c0*/  IMAD.X R115, R115, 0x1, R37, P1 ;  /* 0x0000000173737824 */ /* 0x000fe200008e0625 */
[----:B------:R-:W-:-:S04]  /*157d0*/  IADD3 R18, P1, PT, R18, R38, RZ ;  /* 0x0000002612127210 */ /* 0x000fc80007f3e0ff */
[----:B------:R-:W-:Y:S04]  /*157e0*/  STL [R1+0x98], R115 ;  /* 0x0000987301007387 */ /* 0x000fe80000100800 */
[----:B------:R-:W-:Y:S04]  /*157f0*/  STL [R1+0xac], R18 ;  /* 0x0000ac1201007387 */ /* 0x000fe80000100800 */
[----:B--2---:R-:W2:Y:S01]  /*15800*/  LDL.LU R62, [R1+0xb8] ;  /* 0x0000b800013e7983 */ /* 0x004ea20000300800 */
[----:B------:R-:W-:Y:S01]  /*15810*/  PRMT R124, RZ, 0x7610, R124 ;  /* 0x00007610ff7c7816 */ /* 0x000fe2000000007c */
[----:B------:R-:W-:-:S02]  /*15820*/  @!P0 IMAD.MOV.U32 R5, RZ, RZ, R115 ;  /* 0x000000ffff058224 */ /* 0x000fc400078e0073 */
[--C-:B----4-:R-:W-:Y:S01]  /*15830*/  IMAD.X R113, R113, 0x1, R37.reuse, P3 ;  /* 0x0000000171717824 */ /* 0x110fe200018e0625 */
[----:B------:R-:W-:Y:S02]  /*15840*/  PRMT R122, RZ, 0x7610, R122 ;  /* 0x00007610ff7a7816 */ /* 0x000fe4000000007a */
[----:B------:R1:W4:Y:S04]  /*15850*/  @!P0 LDG.E.U16 R124, desc[UR20][R4.64] ;  /* 0x00000014047c8981 */ /* 0x000328000c1e1500 */
[----:B------:R-:W-:Y:S01]  /*15860*/  STL [R1+0xa0], R113 ;  /* 0x0000a07101007387 */ /* 0x000fe20000100800 */
[----:B------:R-:W-:Y:S02]  /*15870*/  IMAD.X R63, R63, 0x1, R37, P1 ;  /* 0x000000013f3f7824 */ /* 0x000fe400008e0625 */
[----:B-1----:R-:W-:-:S02]  /*15880*/  @!P0 IMAD.MOV.U32 R4, RZ, RZ, R13 ;  /* 0x000000ffff048224 */ /* 0x002fc400078e000d */
[----:B------:R-:W-:Y:S01]  /*15890*/  @!P0 IMAD.MOV.U32 R5, RZ, RZ, R113 ;  /* 0x000000ffff058224 */ /* 0x000fe200078e0071 */
[----:B0-----:R-:W4:Y:S01]  /*158a0*/  LDL.LU R13, [R1+0xc0] ;  /* 0x0000c000010d7983 */ /* 0x001f220000300800 */
[----:B------:R-:W-:-:S03]  /*158b0*/  PRMT R120, RZ, 0x7610, R120 ;  /* 0x00007610ff787816 */ /* 0x000fc60000000078 */
[----:B------:R0:W4:Y:S04]  /*158c0*/  @!P0 LDG.E.U16 R122, desc[UR20][R4.64] ;  /* 0x00000014047a8981 */ /* 0x000128000c1e1500 */
[----:B------:R1:W-:Y:S01]  /*158d0*/  STL [R1+0xa8], R63 ;  /* 0x0000a83f01007387 */ /* 0x0003e20000100800 */
[----:B0-----:R-:W-:Y:S02]  /*158e0*/  @!P0 IMAD.MOV.U32 R5, RZ, RZ, R63 ;  /* 0x000000ffff058224 */ /* 0x001fe400078e003f */
[----:B------:R-:W-:Y:S01]  /*158f0*/  @!P0 IMAD.MOV.U32 R4, RZ, RZ, R18 ;  /* 0x000000ffff048224 */ /* 0x000fe200078e0012 */
[----:B-1----:R-:W4:Y:S04]  /*15900*/  LDL.LU R63, [R1+0xcc] ;  /* 0x0000cc00013f7983 */ /* 0x002f280000300800 */
[----:B------:R-:W4:Y:S04]  /*15910*/  LDL.LU R18, [R1+0xd4] ;  /* 0x0000d40001127983 */ /* 0x000f280000300800 */
[----:B------:R0:W4:Y:S01]  /*15920*/  @!P0 LDG.E.U16 R120, desc[UR20][R4.64] ;  /* 0x0000001404788981 */ /* 0x000122000c1e1500 */
[----:B---3--:R-:W-:-:S02]  /*15930*/  IADD3 R12, P1, PT, R12, R38, RZ ;  /* 0x000000260c0c7210 */ /* 0x008fc40007f3e0ff */
[----:B------:R-:W-:-:S03]  /*15940*/  IADD3 R19, P3, PT, R19, R38, RZ ;  /* 0x0000002613137210 */ /* 0x000fc60007f7e0ff */
[----:B------:R-:W-:Y:S01]  /*15950*/  IMAD.X R111, R111, 0x1, R37, P1 ;  /* 0x000000016f6f7824 */ /* 0x000fe200008e0625 */
[----:B------:R1:W-:Y:S01]  /*15960*/  STL [R1+0xb4], R12 ;  /* 0x0000b40c01007387 */ /* 0x0003e20000100800 */
[----:B------:R-:W-:-:S03]  /*15970*/  IADD3 R3, P1, PT, R3, R38, RZ ;  /* 0x0000002603037210 */ /* 0x000fc60007f3e0ff */
[----:B------:R-:W-:Y:S01]  /*15980*/  STL [R1+0xbc], R19 ;  /* 0x0000bc1301007387 */ /* 0x000fe20000100800 */
[----:B0-----:R-:W-:-:S03]  /*15990*/  @!P0 IMAD.MOV.U32 R4, RZ, RZ, R12 ;  /* 0x000000ffff048224 */ /* 0x001fc600078e000c */
[----:B------:R-:W-:Y:S04]  /*159a0*/  STL [R1+0xb0], R111 ;  /* 0x0000b06f01007387 */ /* 0x000fe80000100800 */
[----:B------:R-:W-:Y:S04]  /*159b0*/  STL [R1+0xc4], R3 ;  /* 0x0000c40301007387 */ /* 0x000fe80000100800 */
[----:B------:R-:W3:Y:S01]  /*159c0*/  LDL.LU R115, [R1+0xc8] ;  /* 0x0000c80001737983 */ /* 0x000ee20000300800 */
[----:B--2---:R-:W-:-:S05]  /*159d0*/  IMAD.X R62, R62, 0x1, R37, P3 ;  /* 0x000000013e3e7824 */ /* 0x004fca00018e0625 */
[----:B------:R0:W-:Y:S04]  /*159e0*/  STL [R1+0xb8], R62 ;  /* 0x0000b83e01007387 */ /* 0x0001e80000100800 */
[----:B-1----:R-:W2:Y:S01]  /*159f0*/  LDL.LU R12, [R1+0xdc] ;  /* 0x0000dc00010c7983 */ /* 0x002ea20000300800 */
[----:B------:R-:W-:Y:S01]  /*15a00*/  PRMT R118, RZ, 0x7610, R118 ;  /* 0x00007610ff767816 */ /* 0x000fe20000000076 */
[----:B------:R-:W-:Y:S01]  /*15a10*/  @!P0 IMAD.MOV.U32 R5, RZ, RZ, R111 ;  /* 0x000000ffff058224 */ /* 0x000fe200078e006f */
[----:B------:R-:W-:Y:S01]  /*15a20*/  PRMT R116, RZ, 0x7610, R116 ;  /* 0x00007610ff747816 */ /* 0x000fe20000000074 */
[----:B------:R-:W2:Y:S04]  /*15a30*/  LDL.LU R113, [R1+0xd0] ;  /* 0x0000d00001717983 */ /* 0x000ea80000300800 */
[----:B------:R1:W2:Y:S01]  /*15a40*/  @!P0 LDG.E.U16 R118, desc[UR20][R4.64] ;  /* 0x0000001404768981 */ /* 0x0002a2000c1e1500 */
[----:B----4-:R-:W-:-:S02]  /*15a50*/  IMAD.X R13, R13, 0x1, R37, P1 ;  /* 0x000000010d0d7824 */ /* 0x010fc400008e0625 */
[----:B-1----:R-:W-:Y:S02]  /*15a60*/  @!P0 IMAD.MOV.U32 R4, RZ, RZ, R19 ;  /* 0x000000ffff048224 */ /* 0x002fe400078e0013 */
[----:B------:R-:W-:Y:S01]  /*15a70*/  @!P0 IMAD.MOV.U32 R5, RZ, RZ, R62 ;  /* 0x000000ffff058224 */ /* 0x000fe200078e003e */
[----:B------:R1:W-:Y:S01]  /*15a80*/  STL [R1+0xc0], R13 ;  /* 0x0000c00d01007387 */ /* 0x0003e20000100800 */
[----:B------:R-:W-:-:S03]  /*15a90*/  PRMT R114, RZ, 0x7610, R114 ;  /* 0x00007610ff727816 */ /* 0x000fc60000000072 */
[----:B0-----:R-:W4:Y:S01]  /*15aa0*/  LDL.LU R62, [R1+0xd8] ;  /* 0x0000d800013e7983 */ /* 0x001f220000300800 */
[----:B------:R-:W-:-:S03]  /*15ab0*/  IADD3 R63, P1, PT, R63, R38, RZ ;  /* 0x000000263f3f7210 */ /* 0x000fc60007f3e0ff */
[----:B------:R0:W4:Y:S04]  /*15ac0*/  @!P0 LDG.E.U16 R116, desc[UR20][R4.64] ;  /* 0x0000001404748981 */ /* 0x000128000c1e1500 */
[----:B------:R-:W4:Y:S01]  /*15ad0*/  LDL.LU R111, [R1+0xe0] ;  /* 0x0000e000016f7983 */ /* 0x000f220000300800 */
[----:B------:R-:W-:-:S03]  /*15ae0*/  IADD3 R18, P3, PT, R18, R38, RZ ;  /* 0x0000002612127210 */ /* 0x000fc60007f7e0ff */
[----:B------:R2:W-:Y:S01]  /*15af0*/  STL [R1+0xcc], R63 ;  /* 0x0000cc3f01007387 */ /* 0x0005e20000100800 */
[----:B0-----:R-:W-:-:S03]  /*15b00*/  @!P0 IMAD.MOV.U32 R5, RZ, RZ, R13 ;  /* 0x000000ffff058224 */ /* 0x001fc600078e000d */
[----:B-1----:R-:W4:Y:S01]  /*15b10*/  LDL.LU R13, [R1+0xe4] ;  /* 0x0000e400010d7983 */ /* 0x002f220000300800 */
[----:B------:R-:W-:-:S03]  /*15b20*/  @!P0 IMAD.MOV.U32 R4, RZ, RZ, R3 ;  /* 0x000000ffff048224 */ /* 0x000fc600078e0003 */
[----:B------:R-:W4:Y:S04]  /*15b30*/  LDL.LU R19, [R1+0xec] ;  /* 0x0000ec0001137983 */ /* 0x000f280000300800 */
[----:B------:R-:W4:Y:S04]  /*15b40*/  LDL.LU R3, [R1+0xf4] ;  /* 0x0000f40001037983 */ /* 0x000f280000300800 */
[----:B------:R0:W-:Y:S04]  /*15b50*/  STL [R1+0xd4], R18 ;  /* 0x0000d41201007387 */ /* 0x0001e80000100800 */
[----:B------:R1:W4:Y:S02]  /*15b60*/  @!P0 LDG.E.U16 R114, desc[UR20][R4.64] ;  /* 0x0000001404728981 */ /* 0x000324000c1e1500 */
[----:B-1----:R-:W-:-:S02]  /*15b70*/  @!P0 IMAD.MOV.U32 R4, RZ, RZ, R63 ;  /* 0x000000ffff048224 */ /* 0x002fc400078e003f */
[----:B---3--:R-:W-:-:S05]  /*15b80*/  IMAD.X R115, R115, 0x1, R37, P1 ;  /* 0x0000000173737824 */ /* 0x008fca00008e0625 */
[----:B------:R-:W-:Y:S01]  /*15b90*/  STL [R1+0xc8], R115 ;  /* 0x0000c87301007387 */ /* 0x000fe20000100800 */
[----:B--2---:R-:W-:-:S05]  /*15ba0*/  IADD3 R12, P1, PT, R12, R38, RZ ;  /* 0x000000260c0c7210 */ /* 0x004fca0007f3e0ff */
[----:B------:R-:W-:Y:S04]  /*15bb0*/  STL [R1+0xdc], R12 ;  /* 0x0000dc0c01007387 */ /* 0x000fe80000100800 */
[----:B------:R-:W2:Y:S01]  /*15bc0*/  LDL.LU R63, [R1+0xe8] ;  /* 0x0000e800013f7983 */ /* 0x000ea20000300800 */
[----:B------:R-:W-:Y:S01]  /*15bd0*/  PRMT R112, RZ, 0x7610, R112 ;  /* 0x00007610ff707816 */ /* 0x000fe20000000070 */
[----:B------:R-:W-:Y:S02]  /*15be0*/  @!P0 IMAD.MOV.U32 R5, RZ, RZ, R115 ;  /* 0x000000ffff058224 */ /* 0x000fe400078e0073 */
[--C-:B------:R-:W-:Y:S01]  /*15bf0*/  IMAD.X R113, R113, 0x1, R37.reuse, P3 ;  /* 0x0000000171717824 */ /* 0x100fe200018e0625 */
[----:B------:R-:W-:Y:S02]  /*15c00*/  PRMT R110, RZ, 0x7610, R110 ;  /* 0x00007610ff6e7816 */ /* 0x000fe4000000006e */
[----:B------:R1:W3:Y:S04]  /*15c10*/  @!P0 LDG.E.U16 R112, desc[UR20][R4.64] ;  /* 0x0000001404708981 */ /* 0x0002e8000c1e1500 */
[----:B------:R-:W-:Y:S01]  /*15c20*/  STL [R1+0xd0], R113 ;  /* 0x0000d07101007387 */ /* 0x000fe20000100800 */
[----:B----4-:R-:W-:-:S02]  /*15c30*/  IMAD.X R62, R62, 0x1, R37, P1 ;  /* 0x000000013e3e7824 */ /* 0x010fc400008e0625 */
[----:B-1----:R-:W-:Y:S02]  /*15c40*/  @!P0 IMAD.MOV.U32 R4, RZ, RZ, R18 ;  /* 0x000000ffff048224 */ /* 0x002fe400078e0012 */
[----:B------:R-:W-:Y:S01]  /*15c50*/  @!P0 IMAD.MOV.U32 R5, RZ, RZ, R113 ;  /* 0x000000ffff058224 */ /* 0x000fe200078e0071 */
[----:B0-----:R-:W4:Y:S01]  /*15c60*/  LDL.LU R18, [R1+0xf0] ;  /* 0x0000f00001127983 */ /* 0x001f220000300800 */
[----:B------:R-:W-:-:S03]  /*15c70*/  PRMT R108, RZ, 0x7610, R108 ;  /* 0x00007610ff6c7816 */ /* 0x000fc6000000006c */
[----:B------:R0:W3:Y:S01]  /*15c80*/  @!P0 LDG.E.U16 R110, desc[UR20][R4.64] ;  /* 0x00000014046e8981 */ /* 0x0000e2000c1e1500 */
[----:B------:R-:W-:-:S03]  /*15c90*/  IADD3 R13, P1, PT, R13, R38, RZ ;  /* 0x000000260d0d7210 */ /* 0x000fc60007f3e0ff */
[----:B------:R1:W-:Y:S01]  /*15ca0*/  STL [R1+0xd8], R62 ;  /* 0x0000d83e01007387 */ /* 0x0003e20000100800 */
[----:B0-----:R-:W-:Y:S01]  /*15cb0*/  @!P0 IMAD.MOV.U32 R5, RZ, RZ, R62 ;  /* 0x000000ffff058224 */ /* 0x001fe200078e003e */
[-C--:B------:R-:W-:Y:S01]  /*15cc0*/  IADD3 R19, P3, PT, R19, R38.reuse, RZ ;  /* 0x0000002613137210 */ /* 0x080fe20007f7e0ff */
[----:B------:R-:W-:Y:S02]  /*15cd0*/  IMAD.X R111, R111, 0x1, R37, P1 ;  /* 0x000000016f6f7824 */ /* 0x000fe400008e0625 */
[----:B------:R-:W-:Y:S01]  /*15ce0*/  @!P0 IMAD.MOV.U32 R4, RZ, RZ, R12 ;  /* 0x000000ffff048224 */ /* 0x000fe200078e000c */
[----:B------:R-:W-:Y:S01]  /*15cf0*/  IADD3 R3, P1, PT, R3, R38, RZ ;  /* 0x0000002603037210 */ /* 0x000fe20007f3e0ff */
[----:B-1----:R-:W3:Y:S04]  /*15d00*/  LDL.LU R62, [R1+0xfc] ;  /* 0x0000fc00013e7983 */ /* 0x002ee80000300800 */
[----:B------:R-:W3:Y:S04]  /*15d10*/  LDL.LU R12, [R1+0x104] ;  /* 0x00010400010c7983 */ /* 0x000ee80000300800 */
[----:B------:R0:W-:Y:S04]  /*15d20*/  STL [R1+0xe4], R13 ;  /* 0x0000e40d01007387 */ /* 0x0001e80000100800 */
[----:B------:R-:W-:Y:S04]  /*15d30*/  STL [R1+0xec], R19 ;  /* 0x0000ec1301007387 */ /* 0x000fe80000100800 */
[----:B------:R-:W-:Y:S04]  /*15d40*/  STL [R1+0xe0], R111 ;  /* 0x0000e06f01007387 */ /* 0x000fe80000100800 */
[----:B------:R-:W-:Y:S04]  /*15d50*/  STL [R1+0xf4], R3 ;  /* 0x0000f40301007387 */ /* 0x000fe80000100800 */
[----:B------:R1:W3:Y:S04]  /*15d60*/  @!P0 LDG.E.U16 R108, desc[UR20][R4.64] ;  /* 0x00000014046c8981 */ /* 0x0002e8000c1e1500 */
[----:B------:R-:W3:Y:S01]  /*15d70*/  LDL.LU R115, [R1+0xf8] ;  /* 0x0000f80001737983 */ /* 0x000ee20000300800 */
[----:B-1----:R-:W-:-:S02]  /*15d80*/  @!P0 IMAD.MOV.U32 R4, RZ, RZ, R13 ;  /* 0x000000ffff048224 */ /* 0x002fc400078e000d */
[----:B--2---:R-:W-:-:S05]  /*15d90*/  IMAD.X R63, R63, 0x1, R37, P3 ;  /* 0x000000013f3f7824 */ /* 0x004fca00018e0625 */
[----:B------:R1:W-:Y:S04]  /*15da0*/  STL [R1+0xe8], R63 ;  /* 0x0000e83f01007387 */ /* 0x0003e80000100800 */
[----:B0-----:R-:W2:Y:S01]  /*15db0*/  LDL.LU R13, [R1+0x10c] ;  /* 0x00010c00010d7983 */ /* 0x001ea20000300800 */
[----:B------:R-:W-:Y:S01]  /*15dc0*/  PRMT R106, RZ, 0x7610, R106 ;  /* 0x00007610ff6a7816 */ /* 0x000fe2000000006a */
[----:B------:R-:W-:Y:S01]  /*15dd0*/  @!P0 IMAD.MOV.U32 R5, RZ, RZ, R111 ;  /* 0x000000ffff058224 */ /* 0x000fe200078e006f */
[----:B------:R-:W-:Y:S01]  /*15de0*/  PRMT R104, RZ, 0x7610, R104 ;  /* 0x00007610ff687816 */ /* 0x000fe20000000068 */
[----:B------:R-:W2:Y:S04]  /*15df0*/  LDL.LU R113, [R1+0x100] ;  /* 0x0001000001717983 */ /* 0x000ea80000300800 */
[----:B------:R0:W2:Y:S01]  /*15e00*/  @!P0 LDG.E.U16 R106, desc[UR20][R4.64] ;  /* 0x00000014046a8981 */ /* 0x0000a2000c1e1500 */
[----:B----4-:R-:W-:-:S02]  /*15e10*/  IMAD.X R18, R18, 0x1, R37, P1 ;  /* 0x0000000112127824 */ /* 0x010fc400008e0625 */
[----:B0-----:R-:W-:Y:S02]  /*15e20*/  @!P0 IMAD.MOV.U32 R4, RZ, RZ, R19 ;  /* 0x000000ffff048224 */ /* 0x001fe400078e0013 */
[----:B------:R-:W-:Y:S01]  /*15e30*/  @!P0 IMAD.MOV.U32 R5, RZ, RZ, R63 ;  /* 0x000000ffff058224 */ /* 0x000fe200078e003f */
[----:B------:R0:W-:Y:S01]  /*15e40*/  STL [R1+0xf0], R18 ;  /* 0x0000f01201007387 */ /* 0x0001e20000100800 */
[----:B------:R-:W-:-:S03]  /*15e50*/  PRMT R102, RZ, 0x7610, R102 ;  /* 0x00007610ff667816 */ /* 0x000fc60000000066 */
[----:B-1----:R-:W4:Y:S04]  /*15e60*/  LDL.LU R63, [R1+0x108] ;  /* 0x00010800013f7983 */ /* 0x002f280000300800 */
[----:B------:R1:W4:Y:S04]  /*15e70*/  @!P0 LDG.E.U16 R104, desc[UR20][R4.64] ;  /* 0x0000001404688981 */ /* 0x000328000c1e1500 */
[----:B------:R-:W4:Y:S01]  /*15e80*/  LDL.LU R111, [R1+0x110] ;  /* 0x00011000016f7983 */ /* 0x000f220000300800 */
[----:B---3--:R-:W-:Y:S01]  /*15e90*/  IADD3 R62, P1, PT, R62, R38, RZ ;  /* 0x000000263e3e7210 */ /* 0x008fe20007f3e0ff */
[----:B-1----:R-:W-:-:S04]  /*15ea0*/  @!P0 IMAD.MOV.U32 R5, RZ, RZ, R18 ;  /* 0x000000ffff058224 */ /* 0x002fc800078e0012 */
[----:B------:R1:W-:Y:S01]  /*15eb0*/  STL [R1+0xfc], R62 ;  /* 0x0000fc3e01007387 */ /* 0x0003e20000100800 */
[----:B------:R-:W-:Y:S01]  /*15ec0*/  IADD3 R12, P3, PT, R12, R38, RZ ;  /* 0x000000260c0c7210 */ /* 0x000fe20007f7e0ff */
[----:B------:R-:W-:Y:S02]  /*15ed0*/  @!P0 IMAD.MOV.U32 R4, RZ, RZ, R3 ;  /* 0x000000ffff048224 */ /* 0x000fe400078e0003 */
[----:B0-----:R-:W3:Y:S04]  /*15ee0*/  LDL.LU R18, [R1+0x114] ;  /* 0x0001140001127983 */ /* 0x001ee80000300800 */
[----:B------:R-:W3:Y:S04]  /*15ef0*/  LDL.LU R19, [R1+0x11c] ;  /* 0x00011c0001137983 */ /* 0x000ee80000300800 */
[----:B------:R-:W3:Y:S04]  /*15f00*/  LDL.LU R3, [R1+0x124] ;  /* 0x0001240001037983 */ /* 0x000ee80000300800 */
[----:B------:R0:W-:Y:S04]  /*15f10*/  STL [R1+0x104], R12 ;  /* 0x0001040c01007387 */ /* 0x0001e80000100800 */
[----:B------:R0:W3:Y:S01]  /*15f20*/  @!P0 LDG.E.U16 R102, desc[UR20][R4.64] ;  /* 0x0000001404668981 */ /* 0x0000e2000c1e1500 */
[----:B------:R-:W-:-:S05]  /*15f30*/  IMAD.X R115, R115, 0x1, R37, P1 ;  /* 0x0000000173737824 */ /* 0x000fca00008e0625 */
[----:B------:R-:W-:Y:S01]  /*15f40*/  STL [R1+0xf8], R115 ;  /* 0x0000f87301007387 */ /* 0x000fe20000100800 */
[----:B0-----:R-:W-:Y:S01]  /*15f50*/  @!P0 IMAD.MOV.U32 R4, RZ, RZ, R62 ;  /* 0x000000ffff048224 */ /* 0x001fe200078e003e */
[----:B--2---:R-:W-:-:S05]  /*15f60*/  IADD3 R13, P1, PT, R13, R38, RZ ;  /* 0x000000260d0d7210 */ /* 0x004fca0007f3e0ff */
[----:B------:R-:W-:Y:S04]  /*15f70*/  STL [R1+0x10c], R13 ;  /* 0x00010c0d01007387 */ /* 0x000fe80000100800 */
[----:B-1----:R-:W2:Y:S01]  /*15f80*/  LDL.LU R62, [R1+0x118] ;  /* 0x00011800013e7983 */ /* 0x002ea20000300800 */
[----:B------:R-:W-:Y:S01]  /*15f90*/  PRMT R100, RZ, 0x7610, R100 ;  /* 0x00007610ff647816 */ /* 0x000fe20000000064 */
[----:B------:R-:W-:Y:S02]  /*15fa0*/  @!P0 IMAD.MOV.U32 R5, RZ, RZ, R115 ;  /* 0x000000ffff058224 */ /* 0x000fe400078e0073 */
[--C-:B------:R-:W-:Y:S01]  /*15fb0*/  IMAD.X R113, R113, 0x1, R37.reuse, P3 ;  /* 0x0000000171717824 */ /* 0x100fe200018e0625 */
[----:B------:R-:W-:Y:S02]  /*15fc0*/  PRMT R98, RZ, 0x7610, R98 ;  /* 0x00007610ff627816 */ /* 0x000fe40000000062 */
[----:B------:R0:W2:Y:S04]  /*15fd0*/  @!P0 LDG.E.U16 R100, desc[UR20][R4.64] ;  /* 0x0000001404648981 */ /* 0x0000a8000c1e1500 */
[----:B------:R-:W-:Y:S01]  /*15fe0*/  STL [R1+0x100], R113 ;  /* 0x0001007101007387 */ /* 0x000fe20000100800 */
[----:B----4-:R-:W-:-:S02]  /*15ff0*/  IMAD.X R63, R63, 0x1, R37, P1 ;  /* 0x000000013f3f7824 */ /* 0x010fc400008e0625 */
[----:B0-----:R-:W-:Y:S02]  /*16000*/  @!P0 IMAD.MOV.U32 R4, RZ, RZ, R12 ;  /* 0x000000ffff048224 */ /* 0x001fe400078e000c */
[----:B------:R-:W-:Y:S01]  /*16010*/  @!P0 IMAD.MOV.U32 R5, RZ, RZ, R113 ;  /* 0x000000ffff058224 */ /* 0x000fe200078e0071 */
[----:B------:R-:W4:Y:S01]  /*16020*/  LDL.LU R12, [R1+0x120] ;  /* 0x00012000010c7983 */ /* 0x000f220000300800 */
[----:B------:R-:W-:-:S03]  /*16030*/  PRMT R96, RZ, 0x7610, R96 ;  /* 0x00007610ff607816 */ /* 0x000fc60000000060 */
[----:B------:R0:W4:Y:S04]  /*16040*/  @!P0 LDG.E.U16 R98, desc[UR20][R4.64] ;  /* 0x0000001404628981 */ /* 0x000128000c1e1500 */
[----:B------:R1:W-:Y:S01]  /*16050*/  STL [R1+0x108], R63 ;  /* 0x0001083f01007387 */ /* 0x0003e20000100800 */
[-C--:B---3--:R-:W-:Y:S01]  /*16060*/  IADD3 R18, P1, PT, R18, R38.reuse, RZ ;  /* 0x0000002612127210 */ /* 0x088fe20007f3e0ff */
[----:B0-----:R-:W-:Y:S01]  /*16070*/  @!P0 IMAD.MOV.U32 R5, RZ, RZ, R63 ;  /* 0x000000ffff058224 */ /* 0x001fe200078e003f */
[----:B------:R-:W-:-:S03]  /*16080*/  IADD3 R19, P3, PT, R19, R38, RZ ;  /* 0x0000002613137210 */ /* 0x000fc60007f7e0ff */
[----:B------:R-:W-:Y:S01]  /*16090*/  IMAD.X R111, R111, 0x1, R37, P1 ;  /* 0x000000016f6f7824 */ /* 0x000fe200008e0625 */
[----:B-1----:R-:W3:Y:S01]  /*160a0*/  LDL.LU R63, [R1+0x12c] ;  /* 0x00012c00013f7983 */ /* 0x002ee20000300800 */
[----:B------:R-:W-:Y:S01]  /*160b0*/  @!P0 IMAD.MOV.U32 R4, RZ, RZ, R13 ;  /* 0x000000ffff048224 */ /* 0x000fe200078e000d */
[----:B------:R-:W-:Y:S02]  /*160c0*/  IADD3 R3, P1, PT, R3, R38, RZ ;  /* 0x0000002603037210 */ /* 0x000fe40007f3e0ff */
        /* <DEDUP_REMOVED lines=22> */
[----:B------:R1:W4:Y:S01]  /*16230*/  @!P0 LDG.E.U16 R92, desc[UR20][R4.64] ;  /* 0x00000014045c8981 */ /* 0x000322000c1e1500 */
[----:B---3--:R-:W-:-:S03]  /*16240*/  IADD3 R63, P1, PT, R63, R38, RZ ;  /* 0x000000263f3f7210 */ /* 0x008fc60007f3e0ff */
[----:B------:R-:W3:Y:S01]  /*16250*/  LDL.LU R111, [R1+0x140] ;  /* 0x00014000016f7983 */ /* 0x000ee20000300800 */
[----:B------:R-:W-:-:S03]  /*16260*/  IADD3 R13, P3, PT, R13, R38, RZ ;  /* 0x000000260d0d7210 */ /* 0x000fc60007f7e0ff */
[----:B------:R2:W-:Y:S01]  /*16270*/  STL [R1+0x12c], R63 ;  /* 0x00012c3f01007387 */ /* 0x0005e20000100800 */
[----:B-1----:R-:W-:-:S03]  /*16280*/  @!P0 IMAD.MOV.U32 R5, RZ, RZ, R12 ;  /* 0x000000ffff058224 */ /* 0x002fc600078e000c */
[----:B0-----:R-:W3:Y:S01]  /*16290*/  LDL.LU R12, [R1+0x144] ;  /* 0x00014400010c7983 */ /* 0x001ee20000300800 */
[----:B------:R-:W-:-:S03]  /*162a0*/  @!P0 IMAD.MOV.U32 R4, RZ, RZ, R3 ;  /* 0x000000ffff048224 */ /* 0x000fc600078e0003 */
[----:B------:R-:W3:Y:S04]  /*162b0*/  LDL.LU R19, [R1+0x14c] ;  /* 0x00014c0001137983 */ /* 0x000ee80000300800 */
[----:B------:R-:W3:Y:S04]  /*162c0*/  LDL.LU R3, [R1+0x154] ;  /* 0x0001540001037983 */ /* 0x000ee80000300800 */
[----:B------:R0:W-:Y:S04]  /*162d0*/  STL [R1+0x134], R13 ;  /* 0x0001340d01007387 */ /* 0x0001e80000100800 */
[----:B------:R1:W3:Y:S01]  /*162e0*/  @!P0 LDG.E.U16 R90, desc[UR20][R4.64] ;  /* 0x00000014045a8981 */ /* 0x0002e2000c1e1500 */
[----:B------:R-:W-:-:S05]  /*162f0*/  IMAD.X R115, R115, 0x1, R37, P1 ;  /* 0x0000000173737824 */ /* 0x000fca00008e0625 */
[----:B------:R-:W-:Y:S01]  /*16300*/  STL [R1+0x128], R115 ;  /* 0x0001287301007387 */ /* 0x000fe20000100800 */
[----:B-1----:R-:W-:Y:S01]  /*16310*/  @!P0 IMAD.MOV.U32 R4, RZ, RZ, R63 ;  /* 0x000000ffff048224 */ /* 0x002fe200078e003f */
[----:B--2---:R-:W-:-:S05]  /*16320*/  IADD3 R18, P1, PT, R18, R38, RZ ;  /* 0x0000002612127210 */ /* 0x004fca0007f3e0ff */
[----:B------:R-:W-:Y:S04]  /*16330*/  STL [R1+0x13c], R18 ;  /* 0x00013c1201007387 */ /* 0x000fe80000100800 */
[----:B------:R-:W2:Y:S01]  /*16340*/  LDL.LU R63, [R1+0x148] ;  /* 0x00014800013f7983 */ /* 0x000ea20000300800 */
[----:B------:R-:W-:Y:S01]  /*16350*/  PRMT R88, RZ, 0x7610, R88 ;  /* 0x00007610ff587816 */ /* 0x000fe20000000058 */
[----:B------:R-:W-:Y:S02]  /*16360*/  @!P0 IMAD.MOV.U32 R5, RZ, RZ, R115 ;  /* 0x000000ffff058224 */ /* 0x000fe400078e0073 */
[--C-:B------:R-:W-:Y:S01]  /*16370*/  IMAD.X R113, R113, 0x1, R37.reuse, P3 ;  /* 0x0000000171717824 */ /* 0x100fe200018e0625 */
[----:B------:R-:W-:Y:S02]  /*16380*/  PRMT R86, RZ, 0x7610, R86 ;  /* 0x00007610ff567816 */ /* 0x000fe40000000056 */
[----:B------:R1:W2:Y:S04]  /*16390*/  @!P0 LDG.E.U16 R88, desc[UR20][R4.64] ;  /* 0x0000001404588981 */ /* 0x0002a8000c1e1500 */
[----:B------:R-:W-:Y:S01]  /*163a0*/  STL [R1+0x130], R113 ;  /* 0x0001307101007387 */ /* 0x000fe20000100800 */
[----:B----4-:R-:W-:-:S02]  /*163b0*/  IMAD.X R62, R62, 0x1, R37, P1 ;  /* 0x000000013e3e7824 */ /* 0x010fc400008e0625 */
[----:B-1----:R-:W-:Y:S02]  /*163c0*/  @!P0 IMAD.MOV.U32 R4, RZ, RZ, R13 ;  /* 0x000000ffff048224 */ /* 0x002fe400078e000d */
[----:B------:R-:W-:Y:S01]  /*163d0*/  @!P0 IMAD.MOV.U32 R5, RZ, RZ, R113 ;  /* 0x000000ffff058224 */ /* 0x000fe200078e0071 */
[----:B0-----:R-:W4:Y:S01]  /*163e0*/  LDL.LU R13, [R1+0x150] ;  /* 0x00015000010d7983 */ /* 0x001f220000300800 */
[----:B------:R-:W-:-:S03]  /*163f0*/  PRMT R84, RZ, 0x7610, R84 ;  /* 0x00007610ff547816 */ /* 0x000fc60000000054 */
[----:B------:R0:W4:Y:S01]  /*16400*/  @!P0 LDG.E.U16 R86, desc[UR20][R4.64] ;  /* 0x0000001404568981 */ /* 0x000122000c1e1500 */
[----:B---3--:R-:W-:-:S03]  /*16410*/  IADD3 R12, P1, PT, R12, R38, RZ ;  /* 0x000000260c0c7210 */ /* 0x008fc60007f3e0ff */
[----:B------:R1:W-:Y:S01]  /*16420*/  STL [R1+0x138], R62 ;  /* 0x0001383e01007387 */ /* 0x0003e20000100800 */
[-C--:B------:R-:W-:Y:S01]  /*16430*/  IADD3 R19, P3, PT, R19, R38.reuse, RZ ;  /* 0x0000002613137210 */ /* 0x080fe20007f7e0ff */
[----:B0-----:R-:W-:Y:S02]  /*16440*/  @!P0 IMAD.MOV.U32 R5, RZ, RZ, R62 ;  /* 0x000000ffff058224 */ /* 0x001fe400078e003e */
[----:B------:R-:W-:Y:S01]  /*16450*/  IMAD.X R111, R111, 0x1, R37, P1 ;  /* 0x000000016f6f7824 */ /* 0x000fe200008e0625 */
[----:B------:R-:W-:Y:S01]  /*16460*/  IADD3 R3, P1, PT, R3, R38, RZ ;  /* 0x0000002603037210 */ /* 0x000fe20007f3e0ff */
[----:B------:R-:W-:Y:S01]  /*16470*/  @!P0 IMAD.MOV.U32 R4, RZ, RZ, R18 ;  /* 0x000000ffff048224 */ /* 0x000fe200078e0012 */
        /* <DEDUP_REMOVED lines=25> */
[-C--:B---3--:R-:W-:Y:S02]  /*16610*/  IADD3 R62, P1, PT, R62, R38.reuse, RZ ;  /* 0x000000263e3e7210 */ /* 0x088fe40007f3e0ff */
[----:B------:R-:W-:Y:S01]  /*16620*/  IADD3 R18, P3, PT, R18, R38, RZ ;  /* 0x0000002612127210 */ /* 0x000fe20007f7e0ff */
[----:B-1----:R-:W-:-:S02]  /*16630*/  @!P0 IMAD.MOV.U32 R5, RZ, RZ, R13 ;  /* 0x000000ffff058224 */ /* 0x002fc400078e000d */
[----:B------:R1:W-:Y:S01]  /*16640*/  STL [R1+0x15c], R62 ;  /* 0x00015c3e01007387 */ /* 0x0003e20000100800 */
[----:B------:R-:W-:-:S03]  /*16650*/  @!P0 IMAD.MOV.U32 R4, RZ, RZ, R3 ;  /* 0x000000ffff048224 */ /* 0x000fc600078e0003 */
        /* <DEDUP_REMOVED lines=133> */
[----:B------:R-:W-:Y:S01]  /*16eb0*/  IMAD.X R113, R113, 0x1, R37, P3 ;  /* 0x0000000171717824 */ /* 0x000fe200018e0625 */
        /* <DEDUP_REMOVED lines=179> */
[----:B------:R-:W-:Y:S01]  /*179f0*/  IMAD.X R113, R113, 0x1, R37, P3 ;  /* 0x0000000171717824 */ /* 0x000fe200018e0625 */
        /* <DEDUP_REMOVED lines=55> */
[----:B------:R0:W-:Y:S04]  /*17d70*/  STL [R1+0x2a0], R12 ;  /* 0x0002a00c01007387 */ /* 0x0001e80000100800 */
[----:B-1----:R-:W2:Y:S01]  /*17d80*/  LDL.LU R62, [R1+0x2ac] ;  /* 0x0002ac00013e7983 */ /* 0x002ea20000300800 */
[----:B------:R-:W-:Y:S01]  /*17d90*/  PRMT R54, RZ, 0x7610, R54 ;  /* 0x00007610ff367816 */ /* 0x000fe20000000036 */
[----:B------:R-:W-:Y:S02]  /*17da0*/  @!P0 IMAD.MOV.U32 R5, RZ, RZ, R115 ;  /* 0x000000ffff058224 */ /* 0x000fe400078e0073 */
[----:B------:R-:W-:Y:S01]  /*17db0*/  IMAD.X R113, R113, 0x1, R37, P3 ;  /* 0x0000000171717824 */ /* 0x000fe200018e0625 */
[----:B------:R-:W-:Y:S02]  /*17dc0*/  PRMT R41, RZ, 0x7610, R41 ;  /* 0x00007610ff297816 */ /* 0x000fe40000000029 */
[----:B------:R1:W2:Y:S01]  /*17dd0*/  @!P0 LDG.E.U16 R54, desc[UR20][R4.64] ;  /* 0x0000001404368981 */ /* 0x0002a2000c1e1500 */
[----:B------:R-:W-:-:S03]  /*17de0*/  PRMT R23, RZ, 0x7610, R23 ;  /* 0x00007610ff177816 */ /* 0x000fc60000000017 */
[----:B------:R-:W-:Y:S01]  /*17df0*/  STL [R1+0x294], R113 ;  /* 0x0002947101007387 */ /* 0x000fe20000100800 */
[----:B----4-:R-:W-:Y:S02]  /*17e00*/  IMAD.X R63, R63, 0x1, R37, P1 ;  /* 0x000000013f3f7824 */ /* 0x010fe400008e0625 */
[----:B-1----:R-:W-:Y:S02]  /*17e10*/  @!P0 IMAD.MOV.U32 R4, RZ, RZ, R18 ;  /* 0x000000ffff048224 */ /* 0x002fe400078e0012 */
[----:B------:R-:W-:Y:S01]  /*17e20*/  @!P0 IMAD.MOV.U32 R5, RZ, RZ, R113 ;  /* 0x000000ffff058224 */ /* 0x000fe200078e0071 */
[----:B------:R-:W4:Y:S04]  /*17e30*/  LDL.LU R18, [R1+0x2b4] ;  /* 0x0002b40001127983 */ /* 0x000f280000300800 */
[----:B------:R1:W4:Y:S04]  /*17e40*/  @!P0 LDG.E.U16 R41, desc[UR20][R4.64] ;  /* 0x0000001404298981 */ /* 0x000328000c1e1500 */
[----:B------:R0:W-:Y:S01]  /*17e50*/  STL [R1+0x29c], R63 ;  /* 0x00029c3f01007387 */ /* 0x0001e20000100800 */
[-C--:B---3--:R-:W-:Y:S01]  /*17e60*/  IADD3 R13, P1, PT, R13, R38.reuse, RZ ;  /* 0x000000260d0d7210 */ /* 0x088fe20007f3e0ff */
[----:B-1----:R-:W-:Y:S01]  /*17e70*/  @!P0 IMAD.MOV.U32 R4, RZ, RZ, R12 ;  /* 0x000000ffff048224 */ /* 0x002fe200078e000c */
[-C--:B------:R-:W-:Y:S01]  /*17e80*/  IADD3 R19, P3, PT, R19, R38.reuse, RZ ;  /* 0x0000002613137210 */ /* 0x080fe20007f7e0ff */
[----:B------:R-:W-:Y:S01]  /*17e90*/  @!P0 IMAD.MOV.U32 R5, RZ, RZ, R63 ;  /* 0x000000ffff058224 */ /* 0x000fe200078e003f */
[----:B0-----:R-:W3:Y:S01]  /*17ea0*/  LDL.LU R12, [R1+0x2c0] ;  /* 0x0002c000010c7983 */ /* 0x001ee20000300800 */
[----:B------:R-:W-:Y:S01]  /*17eb0*/  IMAD.X R111, R111, 0x1, R37, P1 ;  /* 0x000000016f6f7824 */ /* 0x000fe200008e0625 */
[----:B------:R-:W-:-:S02]  /*17ec0*/  IADD3 R3, P1, PT, R3, R38, RZ ;  /* 0x0000002603037210 */ /* 0x000fc40007f3e0ff */
[----:B------:R-:W3:Y:S04]  /*17ed0*/  LDL.LU R63, [R1+0x2c8] ;  /* 0x0002c800013f7983 */ /* 0x000ee80000300800 */
[----:B------:R0:W-:Y:S04]  /*17ee0*/  STL [R1+0x2a8], R13 ;  /* 0x0002a80d01007387 */ /* 0x0001e80000100800 */
[----:B------:R-:W-:Y:S04]  /*17ef0*/  STL [R1+0x2b0], R19 ;  /* 0x0002b01301007387 */ /* 0x000fe80000100800 */
[----:B------:R1:W3:Y:S04]  /*17f00*/  @!P0 LDG.E.U16 R23, desc[UR20][R4.64] ;  /* 0x0000001404178981 */ /* 0x0002e8000c1e1500 */
[----:B------:R2:W-:Y:S04]  /*17f10*/  STL [R1+0x2a4], R111 ;  /* 0x0002a46f01007387 */ /* 0x0005e80000100800 */
[----:B------:R-:W-:Y:S01]  /*17f20*/  STL [R1+0x2b8], R3 ;  /* 0x0002b80301007387 */ /* 0x000fe20000100800 */
[----:B-1----:R-:W-:-:S03]  /*17f30*/  @!P0 IMAD.MOV.U32 R4, RZ, RZ, R13 ;  /* 0x000000ffff048224 */ /* 0x002fc600078e000d */
[----:B0-----:R-:W3:Y:S01]  /*17f40*/  LDL.LU R13, [R1+0x2bc] ;  /* 0x0002bc00010d7983 */ /* 0x001ee20000300800 */
[----:B--2---:R-:W-:-:S05]  /*17f50*/  IMAD.X R62, R62, 0x1, R37, P3 ;  /* 0x000000013e3e7824 */ /* 0x004fca00018e0625 */
[----:B------:R0:W-:Y:S04]  /*17f60*/  STL [R1+0x2ac], R62 ;  /* 0x0002ac3e01007387 */ /* 0x0001e80000100800 */
[----:B------:R-:W2:Y:S01]  /*17f70*/  LDL.LU R113, [R1+0x2d0] ;  /* 0x0002d00001717983 */ /* 0x000ea20000300800 */
[----:B------:R-:W-:Y:S01]  /*17f80*/  PRMT R10, RZ, 0x7610, R10 ;  /* 0x00007610ff0a7816 */ /* 0x000fe2000000000a */
[----:B------:R-:W-:Y:S01]  /*17f90*/  @!P0 IMAD.MOV.U32 R5, RZ, RZ, R111 ;  /* 0x000000ffff058224 */ /* 0x000fe200078e006f */
[----:B------:R-:W-:Y:S01]  /*17fa0*/  PRMT R53, RZ, 0x7610, R53 ;  /* 0x00007610ff357816 */ /* 0x000fe20000000035 */
[----:B------:R-:W2:Y:S04]  /*17fb0*/  LDL.LU R117, [R1+0x2c4] ;  /* 0x0002c40001757983 */ /* 0x000ea80000300800 */
[----:B------:R1:W2:Y:S01]  /*17fc0*/  @!P0 LDG.E.U16 R10, desc[UR20][R4.64] ;  /* 0x00000014040a8981 */ /* 0x0002a2000c1e1500 */
[----:B----4-:R-:W-:-:S05]  /*17fd0*/  IMAD.X R18, R18, 0x1, R37, P1 ;  /* 0x0000000112127824 */ /* 0x010fca00008e0625 */
[----:B------:R4:W-:Y:S01]  /*17fe0*/  STL [R1+0x2b4], R18 ;  /* 0x0002b41201007387 */ /* 0x0009e20000100800 */
[----:B-1----:R-:W-:Y:S02]  /*17ff0*/  @!P0 IMAD.MOV.U32 R4, RZ, RZ, R19 ;  /* 0x000000ffff048224 */ /* 0x002fe400078e0013 */
[----:B------:R-:W-:Y:S01]  /*18000*/  @!P0 IMAD.MOV.U32 R5, RZ, RZ, R62 ;  /* 0x000000ffff058224 */ /* 0x000fe200078e003e */
[----:B------:R-:W2:Y:S04]  /*18010*/  LDL.LU R115, [R1+0x2cc] ;  /* 0x0002cc0001737983 */ /* 0x000ea80000300800 */
[----:B------:R-:W2:Y:S04]  /*18020*/  LDL.LU R111, [R1+0x2d4] ;  /* 0x0002d400016f7983 */ /* 0x000ea80000300800 */
[----:B------:R1:W2:Y:S01]  /*18030*/  @!P0 LDG.E.U16 R53, desc[UR20][R4.64] ;  /* 0x0000001404358981 */ /* 0x0002a2000c1e1500 */
[----:B---3--:R-:W-:-:S02]  /*18040*/  IADD3 R12, P1, PT, R12, R38, RZ ;  /* 0x000000260c0c7210 */ /* 0x008fc40007f3e0ff */
[----:B------:R-:W-:-:S03]  /*18050*/  IADD3 R63, P3, PT, R63, R38, RZ ;  /* 0x000000263f3f7210 */ /* 0x000fc60007f7e0ff */
[----:B------:R3:W-:Y:S01]  /*18060*/  STL [R1+0x2c0], R12 ;  /* 0x0002c00c01007387 */ /* 0x0007e20000100800 */
[----:B-1----:R-:W-:-:S03]  /*18070*/  @!P0 IMAD.MOV.U32 R5, RZ, RZ, R18 ;  /* 0x000000ffff058224 */ /* 0x002fc600078e0012 */
[----:B0-----:R-:W3:Y:S01]  /*18080*/  LDL.LU R62, [R1+0x2d8] ;  /* 0x0002d800013e7983 */ /* 0x001ee20000300800 */
[----:B------:R-:W-:-:S03]  /*18090*/  @!P0 IMAD.MOV.U32 R4, RZ, RZ, R3 ;  /* 0x000000ffff048224 */ /* 0x000fc600078e0003 */
[----:B----4-:R-:W4:Y:S04]  /*180a0*/  LDL.LU R18, [R1+0x2e0] ;  /* 0x0002e00001127983 */ /* 0x010f280000300800 */
[----:B------:R-:W4:Y:S04]  /*180b0*/  LDL.LU R3, [R1+0x2e8] ;  /* 0x0002e80001037983 */ /* 0x000f280000300800 */
[----:B------:R-:W-:Y:S01]  /*180c0*/  STL [R1+0x2c8], R63 ;  /* 0x0002c83f01007387 */ /* 0x000fe20000100800 */
[----:B------:R-:W-:-:S05]  /*180d0*/  IMAD.X R13, R13, 0x1, R37, P1 ;  /* 0x000000010d0d7824 */ /* 0x000fca00008e0625 */
[----:B------:R0:W-:Y:S01]  /*180e0*/  STL [R1+0x2bc], R13 ;  /* 0x0002bc0d01007387 */ /* 0x0001e20000100800 */
[----:B--2---:R-:W-:-:S05]  /*180f0*/  IADD3 R113, P1, PT, R113, R38, RZ ;  /* 0x0000002671717210 */ /* 0x004fca0007f3e0ff */
[----:B------:R-:W-:Y:S04]  /*18100*/  STL [R1+0x2d0], R113 ;  /* 0x0002d07101007387 */ /* 0x000fe80000100800 */
[----:B------:R-:W2:Y:S01]  /*18110*/  LDL.LU R19, [R1+0x2dc] ;  /* 0x0002dc0001137983 */ /* 0x000ea20000300800 */
[----:B------:R-:W-:Y:S02]  /*18120*/  PRMT R35, RZ, 0x7610, R35 ;  /* 0x00007610ff237816 */ /* 0x000fe40000000023 */
[----:B------:R-:W-:Y:S01]  /*18130*/  PRMT R22, RZ, 0x7610, R22 ;  /* 0x00007610ff167816 */ /* 0x000fe20000000016 */
[----:B------:R-:W-:-:S03]  /*18140*/  IMAD.X R117, R117, 0x1, R37, P3 ;  /* 0x0000000175757824 */ /* 0x000fc600018e0625 */
[----:B------:R1:W2:Y:S04]  /*18150*/  @!P0 LDG.E.U16 R35, desc[UR20][R4.64] ;  /* 0x0000001404238981 */ /* 0x0002a8000c1e1500 */
[----:B------:R3:W2:Y:S01]  /*18160*/  @!P0 LDG.E.U16 R22, desc[UR20][R12.64] ;  /* 0x000000140c168981 */ /* 0x0006a2000c1e1500 */
[----:B------:R-:W-:Y:S01]  /*18170*/  IMAD.X R115, R115, 0x1, R37, P1 ;  /* 0x0000000173737824 */ /* 0x000fe200008e0625 */
[----:B-1----:R-:W-:Y:S02]  /*18180*/  PRMT R5, RZ, 0x7610, R5 ;  /* 0x00007610ff057816 */ /* 0x002fe40000000005 */
[----:B------:R1:W-:Y:S01]  /*18190*/  STL [R1+0x2c4], R117 ;  /* 0x0002c47501007387 */ /* 0x0003e20000100800 */
[----:B---3--:R-:W-:Y:S02]  /*181a0*/  @!P0 IMAD.MOV.U32 R12, RZ, RZ, R63 ;  /* 0x000000ffff0c8224 */ /* 0x008fe400078e003f */
[----:B0-----:R-:W-:Y:S01]  /*181b0*/  @!P0 IMAD.MOV.U32 R13, RZ, RZ, R117 ;  /* 0x000000ffff0d8224 */ /* 0x001fe200078e0075 */
[----:B------:R-:W3:Y:S01]  /*181c0*/  LDL.LU R63, [R1+0x2e4] ;  /* 0x0002e400013f7983 */ /* 0x000ee20000300800 */
[----:B------:R-:W-:-:S02]  /*181d0*/  PRMT R52, RZ, 0x7610, R52 ;  /* 0x00007610ff347816 */ /* 0x000fc40000000034 */
[-C--:B------:R-:W-:Y:S01]  /*181e0*/  IADD3 R62, P1, PT, R62, R38.reuse, RZ ;  /* 0x000000263e3e7210 */ /* 0x080fe20007f3e0ff */
[----:B------:R-:W-:Y:S01]  /*181f0*/  STL [R1+0x2cc], R115 ;  /* 0x0002cc7301007387 */ /* 0x000fe20000100800 */
[----:B----4-:R-:W-:-:S03]  /*18200*/  IADD3 R18, P3, PT, R18, R38, RZ ;  /* 0x0000002612127210 */ /* 0x010fc60007f7e0ff */
[----:B------:R0:W4:Y:S01]  /*18210*/  @!P0 LDG.E.U16 R5, desc[UR20][R12.64] ;  /* 0x000000140c058981 */ /* 0x000122000c1e1500 */
[----:B------:R-:W-:Y:S01]  /*18220*/  IMAD.X R111, R111, 0x1, R37, P1 ;  /* 0x000000016f6f7824 */ /* 0x000fe200008e0625 */
[----:B------:R-:W-:Y:S02]  /*18230*/  IADD3 R3, P1, PT, R3, R38, RZ ;  /* 0x0000002603037210 */ /* 0x000fe40007f3e0ff */
[----:B-1----:R-:W4:Y:S01]  /*18240*/  LDL.LU R117, [R1+0x2f0] ;  /* 0x0002f00001757983 */ /* 0x002f220000300800 */
[----:B0-----:R-:W-:Y:S02]  /*18250*/  @!P0 IMAD.MOV.U32 R12, RZ, RZ, R113 ;  /* 0x000000ffff0c8224 */ /* 0x001fe400078e0071 */
[----:B------:R-:W-:Y:S01]  /*18260*/  @!P0 IMAD.MOV.U32 R13, RZ, RZ, R115 ;  /* 0x000000ffff0d8224 */ /* 0x000fe200078e0073 */
[----:B------:R-:W4:Y:S04]  /*18270*/  LDL.LU R113, [R1+0x2f8] ;  /* 0x0002f80001717983 */ /* 0x000f280000300800 */
[----:B------:R0:W-:Y:S04]  /*18280*/  STL [R1+0x2d8], R62 ;  /* 0x0002d83e01007387 */ /* 0x0001e80000100800 */
[----:B------:R-:W-:Y:S04]  /*18290*/  STL [R1+0x2e0], R18 ;  /* 0x0002e01201007387 */ /* 0x000fe80000100800 */
[----:B------:R-:W-:Y:S04]  /*182a0*/  STL [R1+0x2d4], R111 ;  /* 0x0002d46f01007387 */ /* 0x000fe80000100800 */
[----:B------:R-:W-:Y:S04]  /*182b0*/  STL [R1+0x2e8], R3 ;  /* 0x0002e80301007387 */ /* 0x000fe80000100800 */
[----:B------:R1:W4:Y:S04]  /*182c0*/  @!P0 LDG.E.U16 R52, desc[UR20][R12.64] ;  /* 0x000000140c348981 */ /* 0x000328000c1e1500 */
[----:B------:R-:W4:Y:S01]  /*182d0*/  LDL.LU R123, [R1+0x2ec] ;  /* 0x0002ec00017b7983 */ /* 0x000f220000300800 */
[----:B-1----:R-:W-:-:S02]  /*182e0*/  @!P0 IMAD.MOV.U32 R12, RZ, RZ, R62 ;  /* 0x000000ffff0c8224 */ /* 0x002fc400078e003e */
[----:B--2---:R-:W-:-:S05]  /*182f0*/  IMAD.X R19, R19, 0x1, R37, P3 ;  /* 0x0000000113137824 */ /* 0x004fca00018e0625 */
[----:B------:R1:W-:Y:S04]  /*18300*/  STL [R1+0x2dc], R19 ;  /* 0x0002dc1301007387 */ /* 0x0003e80000100800 */
[----:B0-----:R-:W2:Y:S04]  /*18310*/  LDL.LU R62, [R1+0x300] ;  /* 0x00030000013e7983 */ /* 0x001ea80000300800 */
[----:B------:R-:W2:Y:S01]  /*18320*/  LDL.LU R121, [R1+0x2f4] ;  /* 0x0002f40001797983 */ /* 0x000ea20000300800 */
[----:B------:R-:W-:Y:S01]  /*18330*/  PRMT R21, RZ, 0x7610, R21 ;  /* 0x00007610ff157816 */ /* 0x000fe20000000015 */
[----:B------:R-:W-:Y:S01]  /*18340*/  @!P0 IMAD.MOV.U32 R13, RZ, RZ, R111 ;  /* 0x000000ffff0d8224 */ /* 0x000fe200078e006f */
[----:B------:R-:W-:-:S04]  /*18350*/  PRMT R34, RZ, 0x7610, R34 ;  /* 0x00007610ff227816 */ /* 0x000fc80000000022 */
[----:B------:R1:W2:Y:S01]  /*18360*/  @!P0 LDG.E.U16 R21, desc[UR20][R18.64] ;  /* 0x0000001412158981 */ /* 0x0002a2000c1e1500 */
[----:B---3--:R-:W-:-:S03]  /*18370*/  IMAD.X R63, R63, 0x1, R37, P1 ;  /* 0x000000013f3f7824 */ /* 0x008fc600008e0625 */
[----:B------:R0:W3:Y:S04]  /*18380*/  @!P0 LDG.E.U16 R34, desc[UR20][R12.64] ;  /* 0x000000140c228981 */ /* 0x0000e8000c1e1500 */
[----:B------:R0:W-:Y:S01]  /*18390*/  STL [R1+0x2e4], R63 ;  /* 0x0002e43f01007387 */ /* 0x0001e20000100800 */
[----:B-1----:R-:W-:-:S03]  /*183a0*/  @!P0 IMAD.MOV.U32 R19, RZ, RZ, R63 ;  /* 0x000000ffff138224 */ /* 0x002fc600078e003f */
[----:B------:R-:W3:Y:S01]  /*183b0*/  LDL.LU R119, [R1+0x2fc] ;  /* 0x0002fc0001777983 */ /* 0x000ee20000300800 */
[----:B------:R-:W-:Y:S01]  /*183c0*/  @!P0 IMAD.MOV.U32 R18, RZ, RZ, R3 ;  /* 0x000000ffff128224 */ /* 0x000fe200078e0003 */
[----:B0-----:R-:W-:Y:S02]  /*183d0*/  PRMT R13, RZ, 0x7610, R13 ;  /* 0x00007610ff0d7816 */ /* 0x001fe4000000000d */
[----:B------:R-:W3:Y:S01]  /*183e0*/  LDL.LU R63, [R1+0x304] ;  /* 0x00030400013f7983 */ /* 0x000ee20000300800 */
[----:B----4-:R-:W-:-:S03]  /*183f0*/  IADD3 R117, P1, PT, R117, R38, RZ ;  /* 0x0000002675757210 */ /* 0x010fc60007f3e0ff */
[----:B------:R0:W4:Y:S04]  /*18400*/  @!P0 LDG.E.U16 R13, desc[UR20][R18.64] ;  /* 0x00000014120d8981 */ /* 0x000128000c1e1500 */
[----:B------:R1:W-:Y:S01]  /*18410*/  STL [R1+0x2f0], R117 ;  /* 0x0002f07501007387 */ /* 0x0003e20000100800 */
[----:B------:R-:W-:-:S03]  /*18420*/  IADD3 R113, P3, PT, R113, R38, RZ ;  /* 0x0000002671717210 */ /* 0x000fc60007f7e0ff */
[----:B------:R-:W4:Y:S04]  /*18430*/  LDL.LU R3, [R1+0x308] ;  /* 0x0003080001037983 */ /* 0x000f280000300800 */
[----:B------:R-:W4:Y:S01]  /*18440*/  LDL.LU R115, [R1+0x310] ;  /* 0x0003100001737983 */ /* 0x000f220000300800 */
[----:B0-----:R-:W-:-:S03]  /*18450*/  @!P0 IMAD.MOV.U32 R18, RZ, RZ, R117 ;  /* 0x000000ffff128224 */ /* 0x001fc600078e0075 */
[----:B------:R-:W4:Y:S01]  /*18460*/  LDL.LU R111, [R1+0x318] ;  /* 0x00031800016f7983 */ /* 0x000f220000300800 */
[----:B------:R-:W-:-:S03]  /*18470*/  PRMT R51, RZ, 0x7610, R51 ;  /* 0x00007610ff337816 */ /* 0x000fc60000000033 */
[----:B------:R0:W-:Y:S01]  /*18480*/  STL [R1+0x2f8], R113 ;  /* 0x0002f87101007387 */ /* 0x0001e20000100800 */
[----:B------:R-:W-:-:S05]  /*18490*/  IMAD.X R123, R123, 0x1, R37, P1 ;  /* 0x000000017b7b7824 */ /* 0x000fca00008e0625 */
[----:B------:R-:W-:Y:S01]  /*184a0*/  STL [R1+0x2ec], R123 ;  /* 0x0002ec7b01007387 */ /* 0x000fe20000100800 */
[----:B------:R-:W-:-:S05]  /*184b0*/  @!P0 IMAD.MOV.U32 R19, RZ, RZ, R123 ;  /* 0x000000ffff138224 */ /* 0x000fca00078e007b */
[----:B------:R0:W4:Y:S02]  /*184c0*/  @!P0 LDG.E.U16 R51, desc[UR20][R18.64] ;  /* 0x0000001412338981 */ /* 0x000124000c1e1500 */
[----:B0-----:R-:W-:Y:S01]  /*184d0*/  @!P0 IMAD.MOV.U32 R18, RZ, RZ, R113 ;  /* 0x000000ffff128224 */ /* 0x001fe200078e0071 */
[----:B--2---:R-:W-:-:S05]  /*184e0*/  IADD3 R62, P1, PT, R62, R38, RZ ;  /* 0x000000263e3e7210 */ /* 0x004fca0007f3e0ff */
[----:B------:R0:W-:Y:S01]  /*184f0*/  STL [R1+0x300], R62 ;  /* 0x0003003e01007387 */ /* 0x0001e20000100800 */
[----:B------:R-:W-:-:S03]  /*18500*/  IMAD.X R121, R121, 0x1, R37, P3 ;  /* 0x0000000179797824 */ /* 0x000fc600018e0625 */
[----:B-1----:R-:W2:Y:S04]  /*18510*/  LDL.LU R117, [R1+0x30c] ;  /* 0x00030c0001757983 */ /* 0x002ea80000300800 */
[----:B------:R-:W-:Y:S04]  /*18520*/  STL [R1+0x2f4], R121 ;  /* 0x0002f47901007387 */ /* 0x000fe80000100800 */
[----:B------:R-:W2:Y:S01]  /*18530*/  LDL.LU R113, [R1+0x314] ;  /* 0x0003140001717983 */ /* 0x000ea20000300800 */
[----:B------:R-:W-:Y:S01]  /*18540*/  PRMT R33, RZ, 0x7610, R33 ;  /* 0x00007610ff217816 */ /* 0x000fe20000000021 */
[----:B------:R-:W-:-:S02]  /*18550*/  @!P0 IMAD.MOV.U32 R19, RZ, RZ, R121 ;  /* 0x000000ffff138224 */ /* 0x000fc400078e0079 */
[----:B---3--:R-:W-:-:S03]  /*18560*/  IMAD.X R119, R119, 0x1, R37, P1 ;  /* 0x0000000177777824 */ /* 0x008fc600008e0625 */
[----:B------:R1:W3:Y:S01]  /*18570*/  @!P0 LDG.E.U16 R33, desc[UR20][R18.64] ;  /* 0x0000001412218981 */ /* 0x0002e2000c1e1500 */
[----:B------:R-:W-:-:S03]  /*18580*/  PRMT R20, RZ, 0x7610, R20 ;  /* 0x00007610ff147816 */ /* 0x000fc60000000014 */
[----:B------:R4:W-:Y:S01]  /*18590*/  STL [R1+0x2fc], R119 ;  /* 0x0002fc7701007387 */ /* 0x0009e20000100800 */
[----:B-1----:R-:W-:Y:S02]  /*185a0*/  @!P0 IMAD.MOV.U32 R18, RZ, RZ, R62 ;  /* 0x000000ffff128224 */ /* 0x002fe400078e003e */
[----:B------:R-:W-:Y:S01]  /*185b0*/  @!P0 IMAD.MOV.U32 R19, RZ, RZ, R119 ;  /* 0x000000ffff138224 */ /* 0x000fe200078e0077 */
[----:B0-----:R-:W3:Y:S01]  /*185c0*/  LDL.LU R62, [R1+0x320] ;  /* 0x00032000013e7983 */ /* 0x001ee20000300800 */
[----:B----4-:R-:W-:-:S03]  /*185d0*/  IADD3 R3, P1, PT, R3, R38, RZ ;  /* 0x0000002603037210 */ /* 0x010fc60007f3e0ff */
[----:B------:R-:W4:Y:S01]  /*185e0*/  LDL.LU R119, [R1+0x328] ;  /* 0x0003280001777983 */ /* 0x000f220000300800 */
[-C--:B------:R-:W-:Y:S01]  /*185f0*/  IADD3 R115, P3, PT, R115, R38.reuse, RZ ;  /* 0x0000002673737210 */ /* 0x080fe20007f7e0ff */
[----:B------:R-:W-:Y:S02]  /*18600*/  IMAD.X R63, R63, 0x1, R37, P1 ;  /* 0x000000013f3f7824 */ /* 0x000fe400008e0625 */
[----:B------:R-:W-:Y:S01]  /*18610*/  STL [R1+0x308], R3 ;  /* 0x0003080301007387 */ /* 0x000fe20000100800 */
[----:B------:R-:W-:-:S03]  /*18620*/  IADD3 R111, P1, PT, R111, R38, RZ ;  /* 0x000000266f6f7210 */ /* 0x000fc60007f3e0ff */
[----:B------:R0:W4:Y:S01]  /*18630*/  @!P0 LDG.E.U16 R20, desc[UR20][R18.64] ;  /* 0x0000001412148981 */ /* 0x000122000c1e1500 */
[----:B------:R-:W-:-:S03]  /*18640*/  PRMT R12, RZ, 0x7610, R12 ;  /* 0x00007610ff0c7816 */ /* 0x000fc6000000000c */
[----:B------:R-:W-:Y:S04]  /*18650*/  STL [R1+0x310], R115 ;  /* 0x0003107301007387 */ /* 0x000fe80000100800 */
[----:B------:R1:W-:Y:S01]  /*18660*/  STL [R1+0x304], R63 ;  /* 0x0003043f01007387 */ /* 0x0003e20000100800 */
[----:B0-----:R-:W-:Y:S02]  /*18670*/  @!P0 IMAD.MOV.U32 R18, RZ, RZ, R3 ;  /* 0x000000ffff128224 */ /* 0x001fe400078e0003 */
[----:B------:R-:W-:Y:S01]  /*18680*/  @!P0 IMAD.MOV.U32 R19, RZ, RZ, R63 ;  /* 0x000000ffff138224 */ /* 0x000fe200078e003f */
[----:B------:R0:W-:Y:S01]  /*18690*/  STL [R1+0x318], R111 ;  /* 0x0003186f01007387 */ /* 0x0001e20000100800 */
[----:B------:R-:W-:-:S03]  /*186a0*/  PRMT R50, RZ, 0x7610, R50 ;  /* 0x00007610ff327816 */ /* 0x000fc60000000032 */
[----:B------:R0:W4:Y:S04]  /*186b0*/  @!P0 LDG.E.U16 R12, desc[UR20][R18.64] ;  /* 0x00000014120c8981 */ /* 0x000128000c1e1500 */
[----:B-1----:R-:W4:Y:S01]  /*186c0*/  LDL.LU R63, [R1+0x31c] ;  /* 0x00031c00013f7983 */ /* 0x002f220000300800 */
[----:B0-----:R-:W-:Y:S02]  /*186d0*/  @!P0 IMAD.MOV.U32 R18, RZ, RZ, R115 ;  /* 0x000000ffff128224 */ /* 0x001fe400078e0073 */
[----:B--2---:R-:W-:-:S05]  /*186e0*/  IMAD.X R117, R117, 0x1, R37, P3 ;  /* 0x0000000175757824 */ /* 0x004fca00018e0625 */
[----:B------:R0:W-:Y:S01]  /*186f0*/  STL [R1+0x30c], R117 ;  /* 0x00030c7501007387 */ /* 0x0001e20000100800 */
[----:B------:R-:W-:-:S03]  /*18700*/  @!P0 IMAD.MOV.U32 R19, RZ, RZ, R117 ;  /* 0x000000ffff138224 */ /* 0x000fc600078e0075 */
[----:B------:R-:W2:Y:S01]  /*18710*/  LDL.LU R3, [R1+0x330] ;  /* 0x0003300001037983 */ /* 0x000ea20000300800 */
[----:B------:R-:W-:-:S03]  /*18720*/  IMAD.X R113, R113, 0x1, R37, P1 ;  /* 0x0000000171717824 */ /* 0x000fc600008e0625 */
[----:B------:R-:W2:Y:S04]  /*18730*/  LDL.LU R125, [R1+0x324] ;  /* 0x00032400017d7983 */ /* 0x000ea80000300800 */
[----:B------:R1:W2:Y:S04]  /*18740*/  @!P0 LDG.E.U16 R50, desc[UR20][R18.64] ;  /* 0x0000001412328981 */ /* 0x0002a8000c1e1500 */
[----:B------:R0:W-:Y:S01]  /*18750*/  STL [R1+0x314], R113 ;  /* 0x0003147101007387 */ /* 0x0001e20000100800 */
[----:B-1----:R-:W-:-:S03]  /*18760*/  @!P0 IMAD.MOV.U32 R18, RZ, RZ, R111 ;  /* 0x000000ffff128224 */ /* 0x002fc600078e006f */
[----:B------:R-:W2:Y:S01]  /*18770*/  LDL.LU R111, [R1+0x32c] ;  /* 0x00032c00016f7983 */ /* 0x000ea20000300800 */
[-C--:B---3--:R-:W-:Y:S01]  /*18780*/  IADD3 R62, P1, PT, R62, R38.reuse, RZ ;  /* 0x000000263e3e7210 */ /* 0x088fe20007f3e0ff */
[----:B------:R-:W-:Y:S01]  /*18790*/  @!P0 IMAD.MOV.U32 R19, RZ, RZ, R113 ;  /* 0x000000ffff138224 */ /* 0x000fe200078e0071 */
[----:B------:R-:W-:Y:S01]  /*187a0*/  PRMT R32, RZ, 0x7610, R32 ;  /* 0x00007610ff207816 */ /* 0x000fe20000000020 */
[----:B------:R-:W3:Y:S04]  /*187b0*/  LDL.LU R123, [R1+0x334] ;  /* 0x00033400017b7983 */ /* 0x000ee80000300800 */
[----:B------:R1:W-:Y:S01]  /*187c0*/  STL [R1+0x320], R62 ;  /* 0x0003203e01007387 */ /* 0x0003e20000100800 */
[----:B----4-:R-:W-:-:S03]  /*187d0*/  IADD3 R119, P3, PT, R119, R38, RZ ;  /* 0x0000002677777210 */ /* 0x010fc60007f7e0ff */
[----:B0-----:R-:W4:Y:S04]  /*187e0*/  LDL.LU R117, [R1+0x338] ;  /* 0x0003380001757983 */ /* 0x001f280000300800 */
[----:B------:R0:W3:Y:S04]  /*187f0*/  @!P0 LDG.E.U16 R32, desc[UR20][R18.64] ;  /* 0x0000001412208981 */ /* 0x0000e8000c1e1500 */
[----:B------:R-:W3:Y:S04]  /*18800*/  LDL.LU R113, [R1+0x340] ;  /* 0x0003400001717983 */ /* 0x000ee80000300800 */
[----:B------:R-:W3:Y:S01]  /*18810*/  LDL.LU R115, [R1+0x348] ;  /* 0x0003480001737983 */ /* 0x000ee20000300800 */
[----:B0-----:R-:W-:-:S03]  /*18820*/  PRMT R19, RZ, 0x7610, R19 ;  /* 0x00007610ff137816 */ /* 0x001fc60000000013 */
[----:B------:R-:W-:Y:S01]  /*18830*/  STL [R1+0x328], R119 ;  /* 0x0003287701007387 */ /* 0x000fe20000100800 */
[----:B------:R-:W-:Y:S01]  /*18840*/  IMAD.X R63, R63, 0x1, R37, P1 ;  /* 0x000000013f3f7824 */ /* 0x000fe200008e0625 */
[----:B------:R-:W-:-:S04]  /*18850*/  PRMT R9, RZ, 0x7610, R9 ;  /* 0x00007610ff097816 */ /* 0x000fc80000000009 */
[----:B------:R0:W-:Y:S04]  /*18860*/  STL [R1+0x31c], R63 ;  /* 0x00031c3f01007387 */ /* 0x0001e80000100800 */
[----:B------:R1:W3:Y:S02]  /*18870*/  @!P0 LDG.E.U16 R19, desc[UR20][R62.64] ;  /* 0x000000143e138981 */ /* 0x0002e4000c1e1500 */
[----:B-1----:R-:W-:Y:S01]  /*18880*/  @!P0 IMAD.MOV.U32 R62, RZ, RZ, R119 ;  /* 0x000000ffff3e8224 */ /* 0x002fe200078e0077 */
[----:B--2---:R-:W-:Y:S01]  /*18890*/  IADD3 R3, P1, PT, R3, R38, RZ ;  /* 0x0000002603037210 */ /* 0x004fe20007f3e0ff */
[----:B------:R-:W-:-:S04]  /*188a0*/  IMAD.X R125, R125, 0x1, R37, P3 ;  /* 0x000000017d7d7824 */ /* 0x000fc800018e0625 */
[----:B------:R-:W-:Y:S01]  /*188b0*/  STL [R1+0x330], R3 ;  /* 0x0003300301007387 */ /* 0x000fe20000100800 */
[----:B0-----:R-:W-:-:S03]  /*188c0*/  @!P0 IMAD.MOV.U32 R63, RZ, RZ, R125 ;  /* 0x000000ffff3f8224 */ /* 0x001fc600078e007d */
[----:B------:R-:W2:Y:S04]  /*188d0*/  LDL.LU R121, [R1+0x33c] ;  /* 0x00033c0001797983 */ /* 0x000ea80000300800 */
[----:B------:R-:W-:Y:S04]  /*188e0*/  STL [R1+0x324], R125 ;  /* 0x0003247d01007387 */ /* 0x000fe80000100800 */
[----:B------:R-:W2:Y:S01]  /*188f0*/  LDL.LU R119, [R1+0x344] ;  /* 0x0003440001777983 */ /* 0x000ea20000300800 */
[----:B------:R-:W-:-:S03]  /*18900*/  IMAD.X R111, R111, 0x1, R37, P1 ;  /* 0x000000016f6f7824 */ /* 0x000fc600008e0625 */
[----:B------:R0:W2:Y:S04]  /*18910*/  @!P0 LDG.E.U16 R9, desc[UR20][R62.64] ;  /* 0x000000143e098981 */ /* 0x0000a8000c1e1500 */
[----:B------:R1:W-:Y:S01]  /*18920*/  STL [R1+0x32c], R111 ;  /* 0x00032c6f01007387 */ /* 0x0003e20000100800 */
[----:B0-----:R-:W-:-:S03]  /*18930*/  @!P0 IMAD.MOV.U32 R63, RZ, RZ, R111 ;  /* 0x000000ffff3f8224 */ /* 0x001fc600078e006f */
[----:B-1----:R-:W2:Y:S01]  /*18940*/  LDL.LU R111, [R1+0x350] ;  /* 0x00035000016f7983 */ /* 0x002ea20000300800 */
[-C--:B----4-:R-:W-:Y:S01]  /*18950*/  IADD3 R117, P1, PT, R117, R38.reuse, RZ ;  /* 0x0000002675757210 */ /* 0x090fe20007f3e0ff */
[----:B------:R-:W-:Y:S01]  /*18960*/  @!P0 IMAD.MOV.U32 R62, RZ, RZ, R3 ;  /* 0x000000ffff3e8224 */ /* 0x000fe200078e0003 */
[----:B------:R-:W-:Y:S01]  /*18970*/  PRMT R49, RZ, 0x7610, R49 ;  /* 0x00007610ff317816 */ /* 0x000fe20000000031 */
[----:B------:R-:W4:Y:S01]  /*18980*/  LDL.LU R3, [R1+0x358] ;  /* 0x0003580001037983 */ /* 0x000f220000300800 */
[-C--:B---3--:R-:W-:Y:S01]  /*18990*/  IADD3 R113, P3, PT, R113, R38.reuse, RZ ;  /* 0x0000002671717210 */ /* 0x088fe20007f7e0ff */
[----:B------:R-:W-:Y:S01]  /*189a0*/  IMAD.X R123, R123, 0x1, R37, P1 ;  /* 0x000000017b7b7824 */ /* 0x000fe200008e0625 */
[----:B------:R-:W-:Y:S02]  /*189b0*/  PRMT R31, RZ, 0x7610, R31 ;  /* 0x00007610ff1f7816 */ /* 0x000fe4000000001f */
[----:B------:R0:W3:Y:S01]  /*189c0*/  @!P0 LDG.E.U16 R49, desc[UR20][R62.64] ;  /* 0x000000143e318981 */ /* 0x0000e2000c1e1500 */
[----:B------:R-:W-:-:S02]  /*189d0*/  IADD3 R115, P1, PT, R115, R38, RZ ;  /* 0x0000002673737210 */ /* 0x000fc40007f3e0ff */
[----:B------:R-:W-:Y:S01]  /*189e0*/  PRMT R18, RZ, 0x7610, R18 ;  /* 0x00007610ff127816 */ /* 0x000fe20000000012 */
[----:B------:R1:W-:Y:S01]  /*189f0*/  STL [R1+0x338], R117 ;  /* 0x0003387501007387 */ /* 0x0003e20000100800 */
[----:B0-----:R-:W-:Y:S02]  /*18a00*/  @!P0 IMAD.MOV.U32 R62, RZ, RZ, R117 ;  /* 0x000000ffff3e8224 */ /* 0x001fe400078e0075 */
[----:B------:R-:W-:Y:S01]  /*18a10*/  @!P0 IMAD.MOV.U32 R63, RZ, RZ, R123 ;  /* 0x000000ffff3f8224 */ /* 0x000fe200078e007b */
[----:B------:R0:W-:Y:S04]  /*18a20*/  STL [R1+0x340], R113 ;  /* 0x0003407101007387 */ /* 0x0001e80000100800 */
[----:B------:R0:W3:Y:S04]  /*18a30*/  @!P0 LDG.E.U16 R31, desc[UR20][R62.64] ;  /* 0x000000143e1f8981 */ /* 0x0000e8000c1e1500 */
[----:B------:R-:W-:Y:S01]  /*18a40*/  STL [R1+0x334], R123 ;  /* 0x0003347b01007387 */ /* 0x000fe20000100800 */
[----:B------:R-:W-:-:S03]  /*18a50*/  PRMT R4, RZ, 0x7610, R4 ;  /* 0x00007610ff047816 */ /* 0x000fc60000000004 */
[----:B------:R2:W-:Y:S01]  /*18a60*/  STL [R1+0x348], R115 ;  /* 0x0003487301007387 */ /* 0x0005e20000100800 */
[----:B0-----:R-:W-:-:S03]  /*18a70*/  @!P0 IMAD.MOV.U32 R62, RZ, RZ, R113 ;  /* 0x000000ffff3e8224 */ /* 0x001fc600078e0071 */
[----:B-1----:R-:W3:Y:S01]  /*18a80*/  LDL.LU R117, [R1+0x360] ;  /* 0x0003600001757983 */ /* 0x002ee20000300800 */
[----:B--2---:R-:W-:-:S04]  /*18a90*/  IMAD.X R121, R121, 0x1, R37, P3 ;  /* 0x0000000179797824 */ /* 0x004fc800018e0625 */
[----:B------:R-:W-:Y:S01]  /*18aa0*/  @!P0 IMAD.MOV.U32 R63, RZ, RZ, R121 ;  /* 0x000000ffff3f8224 */ /* 0x000fe200078e0079 */
[----:B------:R-:W-:Y:S01]  /*18ab0*/  STL [R1+0x33c], R121 ;  /* 0x00033c7901007387 */ /* 0x000fe20000100800 */
[----:B------:R-:W-:-:S03]  /*18ac0*/  IMAD.X R119, R119, 0x1, R37, P1 ;  /* 0x0000000177777824 */ /* 0x000fc600008e0625 */
[----:B------:R-:W2:Y:S04]  /*18ad0*/  LDL.LU R113, [R1+0x354] ;  /* 0x0003540001717983 */ /* 0x000ea80000300800 */
[----:B------:R0:W3:Y:S04]  /*18ae0*/  @!P0 LDG.E.U16 R18, desc[UR20][R62.64] ;  /* 0x000000143e128981 */ /* 0x0000e8000c1e1500 */
[----:B------:R1:W-:Y:S01]  /*18af0*/  STL [R1+0x344], R119 ;  /* 0x0003447701007387 */ /* 0x0003e20000100800 */
[----:B0-----:R-:W-:Y:S01]  /*18b00*/  @!P0 IMAD.MOV.U32 R62, RZ, RZ, R115 ;  /* 0x000000ffff3e8224 */ /* 0x001fe200078e0073 */
[----:B------:R-:W-:Y:S01]  /*18b10*/  IADD3 R111, P1, PT, R111, R38, RZ ;  /* 0x000000266f6f7210 */ /* 0x000fe20007f3e0ff */
[----:B------:R-:W-:Y:S01]  /*18b20*/  @!P0 IMAD.MOV.U32 R63, RZ, RZ, R119 ;  /* 0x000000ffff3f8224 */ /* 0x000fe200078e0077 */
[----:B------:R-:W3:Y:S04]  /*18b30*/  LDL.LU R115, [R1+0x35c] ;  /* 0x00035c0001737983 */ /* 0x000ee80000300800 */
[----:B-1----:R-:W3:Y:S04]  /*18b40*/  LDL.LU R119, [R1+0x368] ;  /* 0x0003680001777983 */ /* 0x002ee80000300800 */
[----:B------:R0:W-:Y:S04]  /*18b50*/  STL [R1+0x350], R111 ;  /* 0x0003506f01007387 */ /* 0x0001e80000100800 */
[----:B------:R-:W3:Y:S04]  /*18b60*/  LDL.LU R121, [R1+0x36c] ;  /* 0x00036c0001797983 */ /* 0x000ee80000300800 */
[----:B------:R-:W3:Y:S04]  /*18b70*/  LDL.LU R123, [R1+0x370] ;  /* 0x00037000017b7983 */ /* 0x000ee80000300800 */
[----:B------:R1:W3:Y:S04]  /*18b80*/  @!P0 LDG.E.U16 R4, desc[UR20][R62.64] ;  /* 0x000000143e048981 */ /* 0x0002e8000c1e1500 */
[----:B------:R-:W3:Y:S01]  /*18b90*/  LDL.LU R125, [R1+0x378] ;  /* 0x00037800017d7983 */ /* 0x000ee20000300800 */
[----:B-1----:R-:W-:-:S03]  /*18ba0*/  IMAD.MOV.U32 R63, RZ, RZ, R111 ;  /* 0x000000ffff3f7224 */ /* 0x002fc600078e006f */
[----:B0-----:R-:W3:Y:S04]  /*18bb0*/  LDL.LU R111, [R1+0x688] ;  /* 0x00068800016f7983 */ /* 0x001ee80000300800 */
[----:B------:R-:W3:Y:S01]  /*18bc0*/  LDL.LU R62, [R1+0x34c] ;  /* 0x00034c00013e7983 */ /* 0x000ee20000300800 */
[----:B----4-:R-:W-:-:S05]  /*18bd0*/  IADD3 R3, P3, PT, R3, R38, RZ ;  /* 0x0000002603037210 */ /* 0x010fca0007f7e0ff */
[----:B------:R-:W-:Y:S01]  /*18be0*/  STL [R1+0x358], R3 ;  /* 0x0003580301007387 */ /* 0x000fe20000100800 */
[----:B------:R-:W-:Y:S02]  /*18bf0*/  PRMT R64, RZ, 0x7610, R64 ;  /* 0x00007610ff407816 */ /* 0x000fe40000000040 */
[----:B------:R-:W-:Y:S02]  /*18c00*/  PRMT R65, RZ, 0x7610, R65 ;  /* 0x00007610ff417816 */ /* 0x000fe40000000041 */
[----:B------:R-:W-:Y:S01]  /*18c10*/  PRMT R67, RZ, 0x7610, R67 ;  /* 0x00007610ff437816 */ /* 0x000fe20000000043 */
[--C-:B--2---:R-:W-:Y:S02]  /*18c20*/  IMAD.X R113, R113, 0x1, R37.reuse, P3 ;  /* 0x0000000171717824 */ /* 0x104fe400018e0625 */
[----:B---3--:R-:W-:-:S05]  /*18c30*/  IMAD.X R62, R62, 0x1, R37, P1 ;  /* 0x000000013e3e7824 */ /* 0x008fca00008e0625 */
[----:B------:R-:W-:Y:S01]  /*18c40*/  @!P0 LOP3.LUT R63, R63, R62, RZ, 0x3c, !PT ;  /* 0x0000003e3f3f8212 */ /* 0x000fe200078e3cff */
[----:B------:R0:W-:Y:S01]  /*18c50*/  STL [R1+0x34c], R62 ;  /* 0x00034c3e01007387 */ /* 0x0001e20000100800 */
[----:B------:R-:W-:Y:S02]  /*18c60*/  IADD3 R117, P1, PT, R117, R38, RZ ;  /* 0x0000002675757210 */ /* 0x000fe40007f3e0ff */
[----:B0-----:R-:W-:-:S04]  /*18c70*/  @!P0 LOP3.LUT R62, R63, R62, RZ, 0x3c, !PT ;  /* 0x0000003e3f3e8212 */ /* 0x001fc800078e3cff */
[----:B------:R-:W-:Y:S01]  /*18c80*/  @!P0 LOP3.LUT R63, R63, R62, RZ, 0x3c, !PT ;  /* 0x0000003e3f3f8212 */ /* 0x000fe200078e3cff */
[----:B------:R-:W-:-:S04]  /*18c90*/  IMAD.X R115, R115, 0x1, R37, P1 ;  /* 0x0000000173737824 */ /* 0x000fc800008e0625 */
[----:B------:R0:W2:Y:S02]  /*18ca0*/  @!P0 LDG.E.U16 R64, desc[UR20][R62.64] ;  /* 0x000000143e408981 */ /* 0x0000a4000c1e1500 */
[----:B0-----:R-:W-:Y:S02]  /*18cb0*/  @!P0 IMAD.MOV.U32 R62, RZ, RZ, R3 ;  /* 0x000000ffff3e8224 */ /* 0x001fe400078e0003 */
[----:B------:R-:W-:-:S05]  /*18cc0*/  @!P0 IMAD.MOV.U32 R63, RZ, RZ, R113 ;  /* 0x000000ffff3f8224 */ /* 0x000fca00078e0071 */
[----:B------:R0:W3:Y:S02]  /*18cd0*/  @!P0 LDG.E.U16 R65, desc[UR20][R62.64] ;  /* 0x000000143e418981 */ /* 0x0000e4000c1e1500 */
[----:B0-----:R-:W-:Y:S02]  /*18ce0*/  IMAD.MOV.U32 R62, RZ, RZ, R115 ;  /* 0x000000ffff3e7224 */ /* 0x001fe400078e0073 */
[----:B------:R-:W-:-:S05]  /*18cf0*/  IMAD.MOV.U32 R63, RZ, RZ, R117 ;  /* 0x000000ffff3f7224 */ /* 0x000fca00078e0075 */
[-C--:B------:R-:W-:Y:S01]  /*18d00*/  @!P0 LOP3.LUT R63, R63, R62.reuse, RZ, 0x3c, !PT ;  /* 0x0000003e3f3f8212 */ /* 0x080fe200078e3cff */
[----:B------:R-:W-:Y:S03]  /*18d10*/  STL [R1+0x360], R117 ;  /* 0x0003607501007387 */ /* 0x000fe60000100800 */
[----:B------:R-:W-:Y:S01]  /*18d20*/  @!P0 LOP3.LUT R62, R63, R62, RZ, 0x3c, !PT ;  /* 0x0000003e3f3e8212 */ /* 0x000fe200078e3cff */
[----:B------:R0:W-:Y:S01]  /*18d30*/  STL [R1+0x354], R113 ;  /* 0x0003547101007387 */ /* 0x0001e20000100800 */
[----:B------:R-:W-:Y:S02]  /*18d40*/  IADD3 R119, P3, PT, R119, R38, RZ ;  /* 0x0000002677777210 */ /* 0x000fe40007f7e0ff */
[----:B------:R-:W-:-:S05]  /*18d50*/  @!P0 LOP3.LUT R63, R63, R62, RZ, 0x3c, !PT ;  /* 0x0000003e3f3f8212 */ /* 0x000fca00078e3cff */
[----:B------:R1:W4:Y:S04]  /*18d60*/  @!P0 LDG.E.U16 R67, desc[UR20][R62.64] ;  /* 0x000000143e438981 */ /* 0x000328000c1e1500 */
[----:B0-----:R-:W2:Y:S04]  /*18d70*/  LDL.LU R113, [R1+0x684] ;  /* 0x0006840001717983 */ /* 0x001ea80000300800 */
[----:B------:R-:W2:Y:S04]  /*18d80*/  LDL.LU R3, [R1+0x380] ;  /* 0x0003800001037983 */ /* 0x000ea80000300800 */
[----:B------:R0:W-:Y:S01]  /*18d90*/  STL [R1+0x35c], R115 ;  /* 0x00035c7301007387 */ /* 0x0001e20000100800 */
[----:B-1----:R-:W-:-:S03]  /*18da0*/  IMAD.MOV.U32 R63, RZ, RZ, R119 ;  /* 0x000000ffff3f7224 */ /* 0x002fc600078e0077 */
[----:B0-----:R-:W2:Y:S04]  /*18db0*/  LDL.LU R115, [R1+0x680] ;  /* 0x0006800001737983 */ /* 0x001ea80000300800 */
[----:B------:R-:W2:Y:S04]  /*18dc0*/  LDL.LU R117, [R1+0x67c] ;  /* 0x00067c0001757983 */ /* 0x000ea80000300800 */
[----:B------:R0:W-:Y:S04]  /*18dd0*/  STL [R1+0x368], R119 ;  /* 0x0003687701007387 */ /* 0x0001e80000100800 */
[----:B0-----:R-:W2:Y:S04]  /*18de0*/  LDL.LU R119, [R1+0x678] ;  /* 0x0006780001777983 */ /* 0x001ea80000300800 */
[----:B------:R-:W2:Y:S01]  /*18df0*/  LDL.LU R62, [R1+0x364] ;  /* 0x00036400013e7983 */ /* 0x000ea20000300800 */
[----:B------:R-:W-:-:S05]  /*18e00*/  IADD3 R123, P1, PT, R123, R38, RZ ;  /* 0x000000267b7b7210 */ /* 0x000fca0007f3e0ff */
[----:B------:R-:W-:Y:S01]  /*18e10*/  STL [R1+0x370], R123 ;  /* 0x0003707b01007387 */ /* 0x000fe20000100800 */
[----:B------:R-:W-:Y:S01]  /*18e20*/  PRMT R70, RZ, 0x7610, R70 ;  /* 0x00007610ff467816 */ /* 0x000fe20000000046 */
[----:B------:R-:W-:Y:S01]  /*18e30*/  IMAD.X R121, R121, 0x1, R37, P1 ;  /* 0x0000000179797824 */ /* 0x000fe200008e0625 */
[----:B------:R-:W-:Y:S02]  /*18e40*/  PRMT R71, RZ, 0x7610, R71 ;  /* 0x00007610ff477816 */ /* 0x000fe40000000047 */
[----:B------:R-:W-:Y:S01]  /*18e50*/  IADD3 R125, P1, PT, R125, R38, RZ ;  /* 0x000000267d7d7210 */ /* 0x000fe20007f3e0ff */
[----:B--2---:R-:W-:-:S05]  /*18e60*/  IMAD.X R62, R62, 0x1, R37, P3 ;  /* 0x000000013e3e7824 */ /* 0x004fca00018e0625 */
[-C--:B------:R-:W-:Y:S01]  /*18e70*/  @!P0 LOP3.LUT R63, R63, R62.reuse, RZ, 0x3c, !PT ;  /* 0x0000003e3f3f8212 */ /* 0x080fe200078e3cff */
[----:B------:R0:W-:Y:S03]  /*18e80*/  STL [R1+0x364], R62 ;  /* 0x0003643e01007387 */ /* 0x0001e60000100800 */
[----:B0-----:R-:W-:-:S04]  /*18e90*/  @!P0 LOP3.LUT R62, R63, R62, RZ, 0x3c, !PT ;  /* 0x0000003e3f3e8212 */ /* 0x001fc800078e3cff */
[----:B------:R-:W-:Y:S01]  /*18ea0*/  @!P0 LOP3.LUT R63, R63, R62, RZ, 0x3c, !PT ;  /* 0x0000003e3f3f8212 */ /* 0x000fe200078e3cff */
[----:B------:R0:W-:Y:S04]  /*18eb0*/  STL [R1+0x36c], R121 ;  /* 0x00036c7901007387 */ /* 0x0001e80000100800 */
[----:B------:R1:W2:Y:S02]  /*18ec0*/  @!P0 LDG.E.U16 R70, desc[UR20][R62.64] ;  /* 0x000000143e468981 */ /* 0x0002a4000c1e1500 */
[----:B-1----:R-:W-:Y:S02]  /*18ed0*/  @!P0 IMAD.MOV.U32 R62, RZ, RZ, R123 ;  /* 0x000000ffff3e8224 */ /* 0x002fe400078e007b */
[----:B------:R-:W-:Y:S02]  /*18ee0*/  @!P0 IMAD.MOV.U32 R63, RZ, RZ, R121 ;  /* 0x000000ffff3f8224 */ /* 0x000fe400078e0079 */
[----:B0-----:R-:W2:Y:S04]  /*18ef0*/  LDL.LU R121, [R1+0x674] ;  /* 0x0006740001797983 */ /* 0x001ea80000300800 */
[----:B------:R-:W2:Y:S04]  /*18f00*/  LDL.LU R123, [R1+0x670] ;  /* 0x00067000017b7983 */ /* 0x000ea80000300800 */
[----:B------:R0:W-:Y:S04]  /*18f10*/  STL [R1+0x378], R125 ;  /* 0x0003787d01007387 */ /* 0x0001e80000100800 */
[----:B------:R1:W2:Y:S04]  /*18f20*/  @!P0 LDG.E.U16 R71, desc[UR20][R62.64] ;  /* 0x000000143e478981 */ /* 0x0002a8000c1e1500 */
[----:B------:R-:W2:Y:S01]  /*18f30*/  LDL.LU R63, [R1+0x374] ;  /* 0x00037400013f7983 */ /* 0x000ea20000300800 */
[----:B------:R-:W-:Y:S01]  /*18f40*/  PRMT R75, RZ, 0x7610, R75 ;  /* 0x00007610ff4b7816 */ /* 0x000fe2000000004b */
[----:B-1----:R-:W-:-:S02]  /*18f50*/  @!P0 IMAD.MOV.U32 R62, RZ, RZ, R125 ;  /* 0x000000ffff3e8224 */ /* 0x002fc400078e007d */
[----:B--2---:R-:W-:-:S05]  /*18f60*/  IMAD.X R63, R63, 0x1, R37, P1 ;  /* 0x000000013f3f7824 */ /* 0x004fca00008e0625 */
[----:B------:R1:W-:Y:S04]  /*18f70*/  STL [R1+0x374], R63 ;  /* 0x0003743f01007387 */ /* 0x0003e80000100800 */
[----:B0-----:R-:W2:Y:S04]  /*18f80*/  LDL.LU R125, [R1+0x66c] ;  /* 0x00066c00017d7983 */ /* 0x001ea80000300800 */
[----:B------:R0:W2:Y:S04]  /*18f90*/  @!P0 LDG.E.U16 R75, desc[UR20][R62.64] ;  /* 0x000000143e4b8981 */ /* 0x0000a8000c1e1500 */
[----:B-1----:R-:W2:Y:S01]  /*18fa0*/  LDL.LU R63, [R1+0x37c] ;  /* 0x00037c00013f7983 */ /* 0x002ea20000300800 */
[----:B------:R-:W-:-:S02]  /*18fb0*/  IADD3 R3, P1, PT, R3, R38, RZ ;  /* 0x0000002603037210 */ /* 0x000fc40007f3e0ff */
[----:B------:R-:W-:-:S03]  /*18fc0*/  PRMT R77, RZ, 0x7610, R77 ;  /* 0x00007610ff4d7816 */ /* 0x000fc6000000004d */
[----:B0-----:R-:W-:Y:S01]  /*18fd0*/  @!P0 IMAD.MOV.U32 R62, RZ, RZ, R3 ;  /* 0x000000ffff3e8224 */ /* 0x001fe200078e0003 */
[----:B------:R0:W-:Y:S01]  /*18fe0*/  STL [R1+0x380], R3 ;  /* 0x0003800301007387 */ /* 0x0001e20000100800 */
[----:B--2---:R-:W-:-:S05]  /*18ff0*/  IMAD.X R63, R63, 0x1, R37, P1 ;  /* 0x000000013f3f7824 */ /* 0x004fca00008e0625 */
[----:B------:R1:W-:Y:S04]  /*19000*/  STL [R1+0x37c], R63 ;  /* 0x00037c3f01007387 */ /* 0x0003e80000100800 */
[----:B0-----:R-:W2:Y:S04]  /*19010*/  LDL.LU R3, [R1+0x668] ;  /* 0x0006680001037983 */ /* 0x001ea80000300800 */
[----:B------:R0:W2:Y:S04]  /*19020*/  @!P0 LDG.E.U16 R77, desc[UR20][R62.64] ;  /* 0x000000143e4d8981 */ /* 0x0000a8000c1e1500 */
[----:B------:R-:W2:Y:S04]  /*19030*/  LDL.LU R62, [R1+0x384] ;  /* 0x00038400013e7983 */ /* 0x000ea80000300800 */
[----:B-1----:R-:W0:Y:S01]  /*19040*/  LDL.LU R63, [R1+0x388] ;  /* 0x00038800013f7983 */ /* 0x002e220000300800 */
[----:B------:R-:W-:-:S02]  /*19050*/  PRMT R79, RZ, 0x7610, R79 ;  /* 0x00007610ff4f7816 */ /* 0x000fc4000000004f */
[----:B0-----:R-:W-:-:S05]  /*19060*/  IADD3 R63, P1, PT, R63, R38, RZ ;  /* 0x000000263f3f7210 */ /* 0x001fca0007f3e0ff */
[----:B--2---:R-:W-:Y:S01]  /*19070*/  IMAD.X R62, R62, 0x1, R37, P1 ;  /* 0x000000013e3e7824 */ /* 0x004fe200008e0625 */
[----:B------:R0:W-:Y:S04]  /*19080*/  STL [R1+0x388], R63 ;  /* 0x0003883f01007387 */ /* 0x0001e80000100800 */
[----:B------:R1:W-:Y:S01]  /*19090*/  STL [R1+0x384], R62 ;  /* 0x0003843e01007387 */ /* 0x0003e20000100800 */
[----:B0-----:R-:W-:-:S04]  /*190a0*/  @!P0 LOP3.LUT R63, R63, R62, RZ, 0x3c, !PT ;  /* 0x0000003e3f3f8212 */ /* 0x001fc800078e3cff */
[----:B-1----:R-:W-:-:S04]  /*190b0*/  @!P0 LOP3.LUT R62, R63, R62, RZ, 0x3c, !PT ;  /* 0x0000003e3f3e8212 */ /* 0x002fc800078e3cff */
[----:B------:R-:W-:-:S05]  /*190c0*/  @!P0 LOP3.LUT R63, R63, R62, RZ, 0x3c, !PT ;  /* 0x0000003e3f3f8212 */ /* 0x000fca00078e3cff */
[----:B------:R0:W2:Y:S04]  /*190d0*/  @!P0 LDG.E.U16 R79, desc[UR20][R62.64] ;  /* 0x000000143e4f8981 */ /* 0x0000a8000c1e1500 */
[----:B------:R-:W2:Y:S04]  /*190e0*/  LDL.LU R62, [R1+0x38c] ;  /* 0x00038c00013e7983 */ /* 0x000ea80000300800 */
[----:B------:R-:W0:Y:S01]  /*190f0*/  LDL.LU R63, [R1+0x390] ;  /* 0x00039000013f7983 */ /* 0x000e220000300800 */
[----:B------:R-:W-:Y:S02]  /*19100*/  PRMT R81, RZ, 0x7610, R81 ;  /* 0x00007610ff517816 */ /* 0x000fe40000000051 */
        /* <DEDUP_REMOVED lines=249> */
[----:B------:R0:W2:Y:S01]  /*1a0a0*/  @!P0 LDG.E.U16 R125, desc[UR20][R62.64] ;  /* 0x000000143e7d8981 */ /* 0x0000a2000c1e1500 */
[----:B------:R-:W-:Y:S06]  /*1a0b0*/  BAR.SYNC.DEFER_BLOCKING 0x0 ;  /* 0x0000000000007b1d */ /* 0x000fec0000010000 */
[----:B------:R-:W2:Y:S04]  /*1a0c0*/  LDL.LU R62, [R1+0x30] ;  /* 0x00003000013e7983 */ /* 0x000ea80000300800 */
[----:B------:R-:W2:Y:S04]  /*1a0d0*/  LDL.LU R63, [R1+0x20] ;  /* 0x00002000013f7983 */ /* 0x000ea80000300800 */
[----:B------:R1:W-:Y:S04]  /*1a0e0*/  STS.U16 [R3+UR9+0x8800], R2 ;  /* 0x0088000203007988 */ /* 0x0003e80008000409 */
[----:B------:R0:W-:Y:S04]  /*1a0f0*/  STS.U16 [R3+UR9+0x8c00], R40 ;  /* 0x008c002803007988 */ /* 0x0001e80008000409 */
[----:B------:R-:W-:Y:S04]  /*1a100*/  STS.U16 [R3+UR9+0x9000], R118 ;  /* 0x0090007603007988 */ /* 0x000fe80008000409 */
[----:B-1----:R-:W3:Y:S04]  /*1a110*/  LDL.LU R2, [R1+0x664] ;  /* 0x0006640001027983 */ /* 0x002ee80000300800 */
[----:B0-----:R-:W3:Y:S04]  /*1a120*/  LDL.LU R40, [R1+0x660] ;  /* 0x0006600001287983 */ /* 0x001ee80000300800 */
[----:B--2---:R0:W-:Y:S04]  /*1a130*/  STS.U16 [R3+UR9+0x8400], R63 ;  /* 0x0084003f03007988 */ /* 0x0041e80008000409 */
[----:B0-----:R-:W2:Y:S04]  /*1a140*/  LDL.LU R63, [R1+0x1c] ;  /* 0x00001c00013f7983 */ /* 0x001ea80000300800 */
[----:B------:R-:W2:Y:S04]  /*1a150*/  LDL.LU R118, [R1+0x2c] ;  /* 0x00002c0001767983 */ /* 0x000ea80000300800 */
[----:B------:R0:W-:Y:S04]  /*1a160*/  STS.U16 [R3+UR9+0x8000], R62 ;  /* 0x0080003e03007988 */ /* 0x0001e80008000409 */
[----:B------:R-:W-:Y:S01]  /*1a170*/  STS.U16 [R3+UR9+0x9400], R110 ;  /* 0x0094006e03007988 */ /* 0x000fe20008000409 */
[----:B0-----:R-:W-:-:S03]  /*1a180*/  LOP3.LUT R62, R3, 0x20, RZ, 0x3c, !PT ;  /* 0x00000020033e7812 */ /* 0x001fc600078e3cff */
        /* <DEDUP_REMOVED lines=26> */
[----:B--2---:R-:W-:Y:S04]  /*1a330*/  STS.U16 [R62+UR9+0x8100], R118 ;  /* 0x008100763e007988 */ /* 0x004fe80008000409 */
[----:B------:R-:W-:Y:S04]  /*1a340*/  STS.U16 [R62+UR9+0x8500], R63 ;  /* 0x0085003f3e007988 */ /* 0x000fe80008000409 */
[----:B------:R0:W-:Y:S04]  /*1a350*/  STS.U16 [R62+UR9+0x8900], R36 ;  /* 0x008900243e007988 */ /* 0x0001e80008000409 */
[----:B0-----:R-:W2:Y:S04]  /*1a360*/  LDL.LU R36, [R1+0x65c] ;  /* 0x00065c0001247983 */ /* 0x001ea80000300800 */
[----:B------:R-:W2:Y:S04]  /*1a370*/  LDL.LU R63, [R1+0x28] ;  /* 0x00002800013f7983 */ /* 0x000ea80000300800 */
        /* <DEDUP_REMOVED lines=31> */
[----:B--2---:R-:W-:Y:S04]  /*1a570*/  STS.U16 [R5+UR9+0x8200], R63 ;  /* 0x0082003f05007988 */ /* 0x004fe80008000409 */
[----:B---3--:R0:W-:Y:S04]  /*1a580*/  STS.U16 [R5+UR9+0x8600], R40 ;  /* 0x0086002805007988 */ /* 0x0081e80008000409 */
        /* <DEDUP_REMOVED lines=29> */
[----:B0-----:R0:W5:Y:S04]  /*1a760*/  LDL.LU R40, [R1+0x658] ;  /* 0x0006580001287983 */ /* 0x0011680000300800 */
[----:B------:R-:W-:Y:S04]  /*1a770*/  STS.U16 [R5+UR9+0xfe00], R119 ;  /* 0x00fe007705007988 */ /* 0x000fe80008000409 */
[----:B-1----:R0:W5:Y:S04]  /*1a780*/  LDL.LU R39, [R1+0x654] ;  /* 0x0006540001277983 */ /* 0x0021680000300800 */
[----:B------:R1:W-:Y:S04]  /*1a790*/  STS.U16 [R4+UR9+0x8300], R36 ;  /* 0x0083002404007988 */ /* 0x0003e80008000409 */
[----:B------:R2:W-:Y:S04]  /*1a7a0*/  STS.U16 [R4+UR9+0x8700], R2 ;  /* 0x0087000204007988 */ /* 0x0005e80008000409 */
[----:B------:R3:W-:Y:S04]  /*1a7b0*/  STS.U16 [R4+UR9+0x8b00], R0 ;  /* 0x008b000004007988 */ /* 0x0007e80008000409 */
[----:B-1----:R0:W5:Y:S04]  /*1a7c0*/  LDL.LU R36, [R1+0x650] ;  /* 0x0006500001247983 */ /* 0x0021680000300800 */
[----:B--2---:R0:W5:Y:S04]  /*1a7d0*/  LDL.LU R2, [R1+0x64c] ;  /* 0x00064c0001027983 */ /* 0x0041680000300800 */
[----:B---3--:R0:W5:Y:S04]  /*1a7e0*/  LDL.LU R0, [R1+0x648] ;  /* 0x0006480001007983 */ /* 0x0081680000300800 */
[----:B------:R0:W-:Y:S04]  /*1a7f0*/  STS.U16 [R4+UR9+0x8f00], R120 ;  /* 0x008f007804007988 */ /* 0x0001e80008000409 */
        /* <DEDUP_REMOVED lines=20> */
[----:B----4-:R0:W-:Y:S04]  /*1a940*/  STS.U16 [R4+UR9+0xe300], R67 ;  /* 0x00e3004304007988 */ /* 0x0101e80008000409 */
[----:B------:R0:W-:Y:S04]  /*1a950*/  STS.U16 [R4+UR9+0xe700], R77 ;  /* 0x00e7004d04007988 */ /* 0x0001e80008000409 */
[----:B------:R0:W-:Y:S04]  /*1a960*/  STS.U16 [R4+UR9+0xeb00], R85 ;  /* 0x00eb005504007988 */ /* 0x0001e80008000409 */
[----:B------:R0:W-:Y:S04]  /*1a970*/  STS.U16 [R4+UR9+0xef00], R93 ;  /* 0x00ef005d04007988 */ /* 0x0001e80008000409 */
[----:B------:R0:W-:Y:S04]  /*1a980*/  STS.U16 [R4+UR9+0xf300], R101 ;  /* 0x00f3006504007988 */ /* 0x0001e80008000409 */
[----:B------:R0:W-:Y:S04]  /*1a990*/  STS.U16 [R4+UR9+0xf700], R121 ;  /* 0x00f7007904007988 */ /* 0x0001e80008000409 */
[----:B------:R0:W-:Y:S04]  /*1a9a0*/  STS.U16 [R4+UR9+0xfb00], R123 ;  /* 0x00fb007b04007988 */ /* 0x0001e80008000409 */
[----:B------:R0:W-:Y:S01]  /*1a9b0*/  STS.U16 [R4+UR9+0xff00], R125 ;  /* 0x00ff007d04007988 */ /* 0x0001e20008000409 */
[----:B------:R1:W-:Y:S06]  /*1a9c0*/  MEMBAR.ALL.CTA ;  /* 0x0000000000007992 */ /* 0x0003ec0000008000 */
[----:B-1----:R-:W1:Y:S01]  /*1a9d0*/  FENCE.VIEW.ASYNC.S ;  /* 0x00000000000073c6 */ /* 0x002e620000000000 */
[----:B------:R-:W-:-:S04]  /*1a9e0*/  ULEA UR6, UR19, UR9, 0x3 ;  /* 0x0000000913067291 */ /* 0x000fc8000f8e18ff */
[----:B------:R-:W-:Y:S01]  /*1a9f0*/  UIADD3 UR6, UPT, UPT, UR6, 0x10000, URZ ;  /* 0x0001000006067890 */ /* 0x000fe2000fffe0ff */
[----:B-1----:R-:W-:Y:S06]  /*1aa00*/  BAR.SYNC.DEFER_BLOCKING 0x0 ;  /* 0x0000000000007b1d */ /* 0x002fec0000010000 */
[----:B0-----:R-:W-:Y:S05]  /*1aa10*/  @P4 BRA `(.L_x_10) ;  /* 0x0000000000544947 */ /* 0x001fea0003800000 */
[----:B------:R-:W-:Y:S02]  /*1aa20*/  UIADD3 UR26, UPT, UPT, UR8, 0x108, URZ ;  /* 0x00000108081a7890 */ /* 0x000fe4000fffe0ff */
[----:B------:R-:W-:Y:S02]  /*1aa30*/  UIADD3 UR27, UPT, UPT, UR8, 0x110, URZ ;  /* 0x00000110081b7890 */ /* 0x000fe4000fffe0ff */
[----:B------:R-:W-:Y:S01]  /*1aa40*/  UIADD3 UR32, UPT, UPT, UR8, 0x118, URZ ;  /* 0x0000011808207890 */ /* 0x000fe2000fffe0ff */
[----:B------:R-:W-:Y:S01]  /*1aa50*/  UMOV UR16, 0x0 ;  /* 0x0000000000107882 */ /* 0x000fe20000000000 */
[----:B------:R-:W-:Y:S01]  /*1aa60*/  UMOV UR17, 0x8400490 ;  /* 0x0840049000117882 */ /* 0x000fe20000000000 */
[----:B------:R-:W-:Y:S01]  /*1aa70*/  UMOV UR12, UR18 ;  /* 0x00000012000c7c82 */ /* 0x000fe20008000000 */
[----:B------:R-:W-:Y:S01]  /*1aa80*/  UMOV UR13, 0x40004040 ;  /* 0x40004040000d7882 */ /* 0x000fe20000000000 */
[----:B------:R-:W-:Y:S01]  /*1aa90*/  UMOV UR28, 0x0 ;  /* 0x00000000001c7882 */ /* 0x000fe20000000000 */
[----:B------:R-:W-:Y:S01]  /*1aaa0*/  UMOV UR29, 0x8400490 ;  /* 0x08400490001d7882 */ /* 0x000fe20000000000 */
[----:B------:R-:W-:Y:S01]  /*1aab0*/  UMOV UR30, 0x0 ;  /* 0x00000000001e7882 */ /* 0x000fe20000000000 */
[----:B------:R-:W-:Y:S01]  /*1aac0*/  UMOV UR31, 0x8400490 ;  /* 0x08400490001f7882 */ /* 0x000fe20000000000 */
[----:B------:R-:W-:Y:S01]  /*1aad0*/  UMOV UR7, URZ ;  /* 0x000000ff00077c82 */ /* 0x000fe20008000000 */
[----:B------:R0:W-:Y:S01]  /*1aae0*/  UTCHMMA tmem[UR11], gdesc[UR12], tmem[UR8], tmem[UR16], idesc[UR17], UPT ;  /* 0x00ff100c0b0079ea */ /* 0x0001e2000b800008 */
        /* <DEDUP_REMOVED lines=8> */
.L_x_10:
[----:B------:R-:W2:Y:S01]  /*1ab70*/  LDL R4, [R1+0x638] ;  /* 0x0006380001047983 */ /* 0x000ea20000100800 */
[----:B------:R-:W-:-:S04]  /*1ab80*/  UIADD3 UR19, UPT, UPT, UR19, 0x1, URZ ;  /* 0x0000000113137890 */ /* 0x000fc8000fffe0ff */
[----:B------:R-:W-:-:S04]  /*1ab90*/  UISETP.GT.AND UP1, UPT, UR19, 0x1, UPT ;  /* 0x000000011300788c */ /* 0x000fc8000bf24270 */
[----:B0-----:R-:W-:Y:S02]  /*1aba0*/  USEL UR4, URZ, 0x1, !UP1 ;  /* 0x00000001ff047887 */ /* 0x001fe4000c800000 */
[----:B------:R-:W-:Y:S02]  /*1abb0*/  USEL UR19, UR19, URZ, !UP1 ;  /* 0x000000ff13137287 */ /* 0x000fe4000c800000 */
[----:B------:R-:W-:-:S03]  /*1abc0*/  ULOP3.LUT UR7, UR5, UR4, URZ, 0x3c, !UPT ;  /* 0x0000000405077292 */ /* 0x000fc6000f8e3cff */
[----:B------:R-:W-:-:S04]  /*1abd0*/  UMOV UR4, UR5 ;  /* 0x0000000500047c82 */ /* 0x000fc80008000000 */
[----:B------:R-:W-:Y:S01]  /*1abe0*/  UMOV UR5, UR7 ;  /* 0x0000000700057c82 */ /* 0x000fe20008000000 */
[----:B--2--5:R-:W-:-:S13]  /*1abf0*/  ISETP.NE.U32.AND P0, PT, R36, R4, PT ;  /* 0x000000042400720c */ /* 0x024fda0003f05070 */
[----:B------:R-:W-:Y:S05]  /*1ac00*/  @P0 BRA `(.L_x_11) ;  /* 0xffffff7000980947 */ /* 0x000fea000383ffff */
.L_x_8:
[----:B------:R-:W2:Y:S01]  /*1ac10*/  LDL.LU R6, [R1+0x644] ;  /* 0x0006440001067983 */ /* 0x000ea20000300800 */
[----:B------:R-:W0:Y:S03]  /*1ac20*/  LDCU.128 UR12, c[0x0][0x390] ;  /* 0x00007200ff0c77ac */ /* 0x000e260008000c00 */
[----:B------:R-:W3:Y:S01]  /*1ac30*/  LDL.LU R5, [R1+0x63c] ;  /* 0x00063c0001057983 */ /* 0x000ee20000300800 */
[----:B------:R-:W1:Y:S03]  /*1ac40*/  LDCU UR18, c[0x0][0x39c] ;  /* 0x00007380ff1277ac */ /* 0x000e660008000800 */
[----:B------:R-:W0:Y:S01]  /*1ac50*/  LDL.LU R4, [R1+0x640] ;  /* 0x0006400001047983 */ /* 0x000e220000300800 */
[----:B------:R-:W4:Y:S01]  /*1ac60*/  LDCU UR7, c[0x0][0x3b4] ;  /* 0x00007680ff0777ac */ /* 0x000f220008000800 */
[----:B------:R-:W5:Y:S01]  /*1ac70*/  S2R R7, SR_CgaCtaId ;  /* 0x0000000000077919 */ /* 0x000f620000008800 */
[----:B------:R-:W0:Y:S01]  /*1ac80*/  LDCU UR5, c[0x0][0x3b8] ;  /* 0x00007700ff0577ac */ /* 0x000e220008000800 */
[----:B------:R-:W0:Y:S01]  /*1ac90*/  LDCU UR11, c[0x0][0x39c] ;  /* 0x00007380ff0b77ac */ /* 0x000e220008000800 */
[----:B------:R-:W0:Y:S01]  /*1aca0*/  LDCU UR16, c[0x0][0x39c] ;  /* 0x00007380ff1077ac */ /* 0x000e220008000800 */
[----:B------:R-:W0:Y:S01]  /*1acb0*/  LDCU UR17, c[0x0][0x39c] ;  /* 0x00007380ff1177ac */ /* 0x000e220008000800 */
[----:B-----5:R-:W-:-:S05]  /*1acc0*/  IMAD.SHL.U32 R7, R7, 0x100, RZ ;  /* 0x0000010007077824 */ /* 0x020fca00078e00ff */
[----:B--2---:R-:W-:Y:S02]  /*1acd0*/  LOP3.LUT R0, R6, 0x100, R7, 0xf8, !PT ;  /* 0x0000010006007812 */ /* 0x004fe400078ef807 */
[----:B---3--:R-:W-:Y:S02]  /*1ace0*/  ISETP.GE.AND P3, PT, R5, 0x40, PT ;  /* 0x000000400500780c */ /* 0x008fe40003f66270 */
[----:B------:R-:W-:Y:S02]  /*1acf0*/  LOP3.LUT R2, R0, 0xff, RZ, 0xfc, !PT ;  /* 0x000000ff00027812 */ /* 0x000fe400078efcff */
[C---:B0-----:R-:W-:Y:S01]  /*1ad00*/  ISETP.GE.AND P0, PT, R4.reuse, UR14, PT ;  /* 0x0000000e04007c0c */ /* 0x041fe2000bf06270 */
[----:B----4-:R-:W-:-:S03]  /*1ad10*/  IMAD R3, R4, UR7, RZ ;  /* 0x0000000704037c24 */ /* 0x010fc6000f8e02ff */
[----:B-1----:R-:W-:Y:S02]  /*1ad20*/  ISETP.LT.AND P1, PT, R2, UR18, !P0 ;  /* 0x0000001202007c0c */ /* 0x002fe4000c721270 */
[----:B------:R-:W-:-:S03]  /*1ad30*/  LOP3.LUT R2, R0, 0x1, RZ, 0xfc, !PT ;  /* 0x0000000100027812 */ /* 0x000fc600078efcff */
[----:B------:R-:W-:Y:S08]  /*1ad40*/  @!P3 BRA `(.L_x_12) ;  /* 0x000000000010b947 */ /* 0x000ff00003800000 */
[----:B------:R-:W-:-:S06]  /*1ad50*/  USHF.L.U32 UR4, UR4, 0x1f, URZ ;  /* 0x0000001f04047899 */ /* 0x000fcc00080006ff */
[----:B------:R-:W-:-:S04]  /*1ad60*/  IMAD.U32 R4, RZ, RZ, UR4 ;  /* 0x00000004ff047e24 */ /* 0x000fc8000f8e00ff */
[----:B------:R-:W0:Y:S02]  /*1ad70*/  SYNCS.PHASECHK.TRANS64.TRYWAIT P3, [UR6], R4 ;  /* 0x00000004ff0075a7 */ /* 0x000e240008061106 */
[----:B0-----:R-:W-:Y:S05]  /*1ad80*/  @!P3 BRA `(.L_x_13) ;  /* 0x000000a80078b947 */ /* 0x001fea0003800000 */
.L_x_12:
[----:B------:R-:W-:Y:S06]  /*1ad90*/  BAR.SYNC.DEFER_BLOCKING 0x0 ;  /* 0x0000000000007b1d */ /* 0x000fec0000010000 */
[----:B------:R-:W-:Y:S01]  /*1ada0*/  STL [R1+0x7ac], R66 ;  /* 0x0007ac4201007387 */ /* 0x000fe20000100800 */
[----:B------:R-:W-:Y:S01]  /*1adb0*/  ISETP.LT.AND P3, PT, R2, UR11, !P0 ;  /* 0x0000000b02007c0c */ /* 0x000fe2000c761270 */
[----:B------:R-:W0:Y:S02]  /*1adc0*/  LDCU UR4, c[0x0][0x39c] ;  /* 0x00007380ff0477ac */ /* 0x000e240008000800 */
[----:B------:R-:W-:Y:S01]  /*1add0*/  STL [R1+0x7a8], R63 ;  /* 0x0007a83f01007387 */ /* 0x000fe20000100800 */
[----:B------:R-:W1:Y:S03]  /*1ade0*/  LDCU UR6, c[0x0][0x39c] ;  /* 0x00007380ff0677ac */ /* 0x000e660008000800 */
[----:B------:R-:W-:Y:S01]  /*1adf0*/  STL [R1+0x7a4], R60 ;  /* 0x0007a43c01007387 */ /* 0x000fe20000100800 */
[----:B------:R-:W2:Y:S03]  /*1ae00*/  LDCU UR7, c[0x0][0x39c] ;  /* 0x00007380ff0777ac */ /* 0x000ea60008000800 */
[----:B------:R-:W-:Y:S04]  /*1ae10*/  STL [R1+0x7a0], R57 ;  /* 0x0007a03901007387 */ /* 0x000fe80000100800 */
[----:B------:R-:W-:Y:S01]  /*1ae20*/  STL [R1+0x79c], R54 ;  /* 0x00079c3601007387 */ /* 0x000fe20000100800 */
[----:B------:R-:W3:Y:S03]  /*1ae30*/  @!P2 SYNCS.CCTL.IV [UR9+0x10000] ;  /* 0x01000000ff00a9b1 */ /* 0x000ee60008000009 */
[----:B------:R-:W-:Y:S04]  /*1ae40*/  STL [R1+0x798], R51 ;  /* 0x0007983301007387 */ /* 0x000fe80000100800 */
        /* <DEDUP_REMOVED lines=12> */
[----:B------:R4:W-:Y:S01]  /*1af10*/  STL [R1+0x764], R12 ;  /* 0x0007640c01007387 */ /* 0x0009e20000100800 */
[----:B---3--:R-:W-:Y:S06]  /*1af20*/  BAR.SYNC.DEFER_BLOCKING 0x0 ;  /* 0x0000000000007b1d */ /* 0x008fec0000010000 */
[----:B----4-:R-:W3:Y:S01]  /*1af30*/  LDTM.x64 R4, tmem[UR10] ;  /* 0x0000000a000479ee */ /* 0x010ee20008340000 */
[----:B------:R-:W-:Y:S01]  /*1af40*/  LEA R2, P5, R3, UR12, 0x1 ;  /* 0x0000000c03027c11 */ /* 0x000fe2000f8a08ff */
[----:B------:R-:W4:Y:S01]  /*1af50*/  @!P2 SYNCS.CCTL.IV [UR9+0x10008] ;  /* 0x01000800ff00a9b1 */ /* 0x000f220008000009 */
[----:B---3--:R-:W-:Y:S01]  /*1af60*/  STL.64 [R1], R4 ;  /* 0x0000000401007387 */ /* 0x008fe20000100a00 */
[----:B------:R-:W-:-:S02]  /*1af70*/  IMAD.MOV.U32 R107, RZ, RZ, R66 ;  /* 0x000000ffff6b7224 */ /* 0x000fc400078e0042 */
[----:B------:R-:W-:Y:S01]  /*1af80*/  IMAD.MOV.U32 R108, RZ, RZ, R67 ;  /* 0x000000ffff6c7224 */ /* 0x000fe200078e0043 */
[----:B------:R-:W-:Y:S01]  /*1af90*/  STL.64 [R1+0x8], R6 ;  /* 0x0000080601007387 */ /* 0x000fe20000100a00 */
[----:B------:R-:W-:Y:S02]  /*1afa0*/  IMAD.MOV.U32 R81, RZ, RZ, R63 ;  /* 0x000000ffff517224 */ /* 0x000fe400078e003f */
[----:B------:R-:W-:Y:S01]  /*1afb0*/  IMAD.MOV.U32 R67, RZ, RZ, R60 ;  /* 0x000000ffff437224 */ /* 0x000fe200078e003c */
[----:B------:R-:W-:Y:S01]  /*1afc0*/  STL.64 [R1+0x10], R8 ;  /* 0x0000100801007387 */ /* 0x000fe20000100a00 */
[----:B------:R-:W-:Y:S02]  /*1afd0*/  IMAD.MOV.U32 R103, RZ, RZ, R65 ;  /* 0x000000ffff677224 */ /* 0x000fe400078e0041 */
[----:B------:R-:W-:Y:S01]  /*1afe0*/  IMAD.MOV.U32 R102, RZ, RZ, R64 ;  /* 0x000000ffff667224 */ /* 0x000fe200078e0040 */
[----:B------:R-:W-:Y:S01]  /*1aff0*/  STL.64 [R1+0x18], R10 ;  /* 0x0000180a01007387 */ /* 0x000fe20000100a00 */
[----:B------:R-:W-:-:S02]  /*1b000*/  IMAD.MOV.U32 R80, RZ, RZ, R62 ;  /* 0x000000ffff507224 */ /* 0x000fc400078e003e */
[----:B------:R-:W-:Y:S01]  /*1b010*/  IMAD.MOV.U32 R68, RZ, RZ, R61 ;  /* 0x000000ffff447224 */ /* 0x000fe200078e003d */
[----:B------:R-:W-:Y:S04]  /*1b020*/  STL.64 [R1+0x20], R12 ;  /* 0x0000200c01007387 */ /* 0x000fe80000100a00 */
        /* <DEDUP_REMOVED lines=21> */
[----:B------:R3:W-:Y:S04]  /*1b180*/  STL.64 [R1+0xd0], R56 ;  /* 0x0000d03801007387 */ /* 0x0007e80000100a00 */
[----:B------:R5:W-:Y:S04]  /*1b190*/  STL.64 [R1+0xd8], R58 ;  /* 0x0000d83a01007387 */ /* 0x000be80000100a00 */
[----:B------:R0:W2:Y:S04]  /*1b1a0*/  LDL.LU R66, [R1+0x7ac] ;  /* 0x0007ac0001427983 */ /* 0x0000a80000300800 */
[----:B------:R0:W2:Y:S04]  /*1b1b0*/  LDL.LU R63, [R1+0x7a8] ;  /* 0x0007a800013f7983 */ /* 0x0000a80000300800 */
[----:B------:R0:W2:Y:S04]  /*1b1c0*/  LDL.LU R60, [R1+0x7a4] ;  /* 0x0007a400013c7983 */ /* 0x0000a80000300800 */
[----:B---3--:R3:W2:Y:S04]  /*1b1d0*/  LDL.LU R57, [R1+0x7a0] ;  /* 0x0007a00001397983 */ /* 0x0086a80000300800 */
[----:B------:R3:W2:Y:S04]  /*1b1e0*/  LDL.LU R54, [R1+0x79c] ;  /* 0x00079c0001367983 */ /* 0x0006a80000300800 */
[----:B------:R3:W2:Y:S04]  /*1b1f0*/  LDL.LU R51, [R1+0x798] ;  /* 0x0007980001337983 */ /* 0x0006a80000300800 */
[----:B------:R3:W2:Y:S04]  /*1b200*/  LDL.LU R48, [R1+0x794] ;  /* 0x0007940001307983 */ /* 0x0006a80000300800 */
[----:B------:R3:W3:Y:S04]  /*1b210*/  LDL.LU R45, [R1+0x790] ;  /* 0x00079000012d7983 */ /* 0x0006e80000300800 */
        /* <DEDUP_REMOVED lines=11> */
[----:B------:R-:W3:Y:S04]  /*1b2d0*/  LDL.LU R65, [R1+0xdc] ;  /* 0x0000dc0001417983 */ /* 0x000ee80000300800 */
[----:B------:R-:W3:Y:S04]  /*1b2e0*/  LDL.LU R64, [R1+0xd8] ;  /* 0x0000d80001407983 */ /* 0x000ee80000300800 */
[----:B------:R-:W4:Y:S04]  /*1b2f0*/  LDL.LU R62, [R1+0xd4] ;  /* 0x0000d400013e7983 */ /* 0x000f280000300800 */
[----:B------:R-:W4:Y:S04]  /*1b300*/  LDL.LU R61, [R1+0xd0] ;  /* 0x0000d000013d7983 */ /* 0x000f280000300800 */
[----:B-----5:R-:W5:Y:S04]  /*1b310*/  LDL.LU R59, [R1+0xcc] ;  /* 0x0000cc00013b7983 */ /* 0x020f680000300800 */
[----:B------:R-:W5:Y:S04]  /*1b320*/  LDL.LU R58, [R1+0xc8] ;  /* 0x0000c800013a7983 */ /* 0x000f680000300800 */
        /* <DEDUP_REMOVED lines=49> */
[----:B------:R-:W5:Y:S01]  /*1b640*/  LDL.LU R74, [R1] ;  /* 0x00000000014a7983 */ /* 0x000f620000300800 */
[C---:B------:R-:W-:Y:S01]  /*1b650*/  IMAD R4, R0.reuse, UR5, RZ ;  /* 0x0000000500047c24 */ /* 0x040fe2000f8e02ff */
[----:B------:R-:W-:-:S02]  /*1b660*/  LOP3.LUT R6, R0, 0x2, RZ, 0xfc, !PT ;  /* 0x0000000200067812 */ /* 0x000fc400078efcff */
[----:B------:R-:W-:Y:S01]  /*1b670*/  LEA.HI.X.SX32 R3, R3, UR13, 0x1, P5 ;  /* 0x0000000d03037c11 */ /* 0x000fe2000a8f0eff */
[----:B------:R-:W-:Y:S01]  /*1b680*/  VIADD R5, R4, UR5 ;  /* 0x0000000504057c36 */ /* 0x000fe20008000000 */
[----:B------:R-:W-:Y:S02]  /*1b690*/  ISETP.LT.AND P4, PT, R6, UR16, !P0 ;  /* 0x0000001006007c0c */ /* 0x000fe4000c781270 */
[CC--:B------:R-:W-:Y:S01]  /*1b6a0*/  LEA R110, P5, R4.reuse, R2.reuse, 0x1 ;  /* 0x00000002046e7211 */ /* 0x0c0fe200078a08ff */
[C---:B------:R-:W-:Y:S01]  /*1b6b0*/  VIADD R6, R5.reuse, UR5 ;  /* 0x0000000505067c36 */ /* 0x040fe20008000000 */
[C---:B------:R-:W-:Y:S02]  /*1b6c0*/  LEA R104, P6, R5.reuse, R2, 0x1 ;  /* 0x0000000205687211 */ /* 0x040fe400078c08ff */
[-C--:B------:R-:W-:Y:S01]  /*1b6d0*/  LEA.HI.X.SX32 R111, R4, R3.reuse, 0x1, P5 ;  /* 0x00000003046f7211 */ /* 0x080fe200028f0eff */
[----:B------:R-:W-:Y:S01]  /*1b6e0*/  VIADD R4, R6, UR5 ;  /* 0x0000000506047c36 */ /* 0x000fe20008000000 */
[----:B------:R-:W-:-:S02]  /*1b6f0*/  LEA.HI.X.SX32 R105, R5, R3, 0x1, P6 ;  /* 0x0000000305697211 */ /* 0x000fc400030f0eff */
[----:B------:R-:W-:Y:S01]  /*1b700*/  LOP3.LUT R7, R0, 0x3, RZ, 0xfc, !PT ;  /* 0x0000000300077812 */ /* 0x000fe200078efcff */
[----:B------:R-:W-:Y:S01]  /*1b710*/  VIADD R5, R4, UR5 ;  /* 0x0000000504057c36 */ /* 0x000fe20008000000 */
[----:B------:R-:W-:Y:S01]  /*1b720*/  F2FP.BF16.F32.PACK_AB R106, R108, R107 ;  /* 0x0000006b6c6a723e */ /* 0x000fe200000010ff */
[----:B------:R1:W-:Y:S01]  /*1b730*/  STL.64 [R1+0x110], R104 ;  /* 0x0001106801007387 */ /* 0x0003e20000100a00 */
[----:B------:R-:W-:Y:S02]  /*1b740*/  ISETP.LT.AND P5, PT, R7, UR17, !P0 ;  /* 0x0000001107007c0c */ /* 0x000fe4000c7a1270 */
[----:B------:R-:W-:Y:S01]  /*1b750*/  LOP3.LUT R7, R0, 0x4, RZ, 0xfc, !PT ;  /* 0x0000000400077812 */ /* 0x000fe200078efcff */
[----:B------:R-:W-:Y:S01]  /*1b760*/  STL.64 [R1+0x118], R110 ;  /* 0x0001186e01007387 */ /* 0x000fe20000100a00 */
[----:B------:R-:W-:Y:S02]  /*1b770*/  F2FP.BF16.F32.PACK_AB R101, R103, R102 ;  /* 0x000000666765723e */ /* 0x000fe400000010ff */
[----:B0-----:R-:W-:Y:S01]  /*1b780*/  ISETP.LT.AND P2, PT, R7, UR4, !P0 ;  /* 0x0000000407007c0c */ /* 0x001fe2000c741270 */
[----:B------:R-:W0:Y:S01]  /*1b790*/  LDCU UR4, c[0x0][0x39c] ;  /* 0x00007380ff0477ac */ /* 0x000e220008000800 */
[----:B------:R-:W-:-:S02]  /*1b7a0*/  F2FP.BF16.F32.PACK_AB R69, R81, R80 ;  /* 0x000000505145723e */ /* 0x000fc400000010ff */
[----:B--2---:R-:W-:Y:S02]  /*1b7b0*/  F2FP.BF16.F32.PACK_AB R66, R68, R67 ;  /* 0x000000434442723e */ /* 0x004fe400000010ff */
[----:B-1----:R-:W-:-:S04]  /*1b7c0*/  LEA R104, P6, R6, R2, 0x1 ;  /* 0x0000000206687211 */ /* 0x002fc800078c08ff */
[----:B------:R-:W-:-:S05]  /*1b7d0*/  LEA.HI.X.SX32 R105, R6, R3, 0x1, P6 ;  /* 0x0000000306697211 */ /* 0x000fca00030f0eff */
[----:B------:R1:W-:Y:S04]  /*1b7e0*/  STL.64 [R1+0x108], R104 ;  /* 0x0001086801007387 */ /* 0x0003e80000100a00 */
[----:B------:R-:W-:Y:S01]  /*1b7f0*/  STL [R1+0x19c], R106 ;  /* 0x00019c6a01007387 */ /* 0x000fe20000100800 */
[----:B-1----:R-:W-:-:S04]  /*1b800*/  LEA R104, P6, R4, R2, 0x1 ;  /* 0x0000000204687211 */ /* 0x002fc800078c08ff */
[----:B------:R-:W-:Y:S01]  /*1b810*/  LEA.HI.X.SX32 R105, R4, R3, 0x1, P6 ;  /* 0x0000000304697211 */ /* 0x000fe200030f0eff */
[C---:B------:R-:W-:Y:S01]  /*1b820*/  VIADD R4, R5.reuse, UR5 ;  /* 0x0000000505047c36 */ /* 0x040fe20008000000 */
[----:B------:R-:W-:-:S03]  /*1b830*/  LEA R6, P6, R5, R2, 0x1 ;  /* 0x0000000205067211 */ /* 0x000fc600078c08ff */
[----:B------:R-:W-:Y:S01]  /*1b840*/  STL.64 [R1+0x100], R104 ;  /* 0x0001006801007387 */ /* 0x000fe20000100a00 */
[----:B------:R-:W-:Y:S01]  /*1b850*/  LEA.HI.X.SX32 R7, R5, R3, 0x1, P6 ;  /* 0x0000000305077211 */ /* 0x000fe200030f0eff */
[C---:B------:R-:W-:Y:S02]  /*1b860*/  VIADD R5, R4.reuse, UR5 ;  /* 0x0000000504057c36 */ /* 0x040fe40008000000 */
[----:B------:R-:W-:Y:S04]  /*1b870*/  STL [R1+0x194], R101 ;  /* 0x0001946501007387 */ /* 0x000fe80000100800 */
[----:B------:R1:W-:Y:S04]  /*1b880*/  STL.64 [R1+0xf8], R6 ;  /* 0x0000f80601007387 */ /* 0x0003e80000100a00 */
[----:B------:R-:W-:Y:S04]  /*1b890*/  STL [R1+0x18c], R69 ;  /* 0x00018c4501007387 */ /* 0x000fe80000100800 */
[----:B------:R-:W-:Y:S01]  /*1b8a0*/  STL [R1+0x184], R66 ;  /* 0x0001844201007387 */ /* 0x000fe20000100800 */
[----:B-1----:R-:W-:-:S02]  /*1b8b0*/  LEA R6, P6, R4, R2, 0x1 ;  /* 0x0000000204067211 */ /* 0x002fc400078c08ff */
[----:B---3--:R-:W-:Y:S02]  /*1b8c0*/  F2FP.BF16.F32.PACK_AB R63, R65, R64 ;  /* 0x00000040413f723e */ /* 0x008fe400000010ff */
[----:B------:R-:W-:Y:S01]  /*1b8d0*/  LEA.HI.X.SX32 R7, R4, R3, 0x1, P6 ;  /* 0x0000000304077211 */ /* 0x000fe200030f0eff */
[----:B------:R-:W-:-:S04]  /*1b8e0*/  VIADD R4, R5, UR5 ;  /* 0x0000000505047c36 */ /* 0x000fc80008000000 */
[----:B------:R1:W-:Y:S01]  /*1b8f0*/  STL.64 [R1+0xe8], R6 ;  /* 0x0000e80601007387 */ /* 0x0003e20000100a00 */
[----:B----4-:R-:W-:-:S03]  /*1b900*/  F2FP.BF16.F32.PACK_AB R60, R62, R61 ;  /* 0x0000003d3e3c723e */ /* 0x010fc600000010ff */
[----:B------:R-:W-:Y:S04]  /*1b910*/  STL [R1+0x17c], R63 ;  /* 0x00017c3f01007387 */ /* 0x000fe80000100800 */
[----:B------:R-:W-:Y:S01]  /*1b920*/  STL [R1+0x178], R60 ;  /* 0x0001783c01007387 */ /* 0x000fe20000100800 */
[----:B-----5:R-:W-:Y:S02]  /*1b930*/  F2FP.BF16.F32.PACK_AB R57, R59, R58 ;  /* 0x0000003a3b39723e */ /* 0x020fe400000010ff */
[----:B-1----:R-:W-:-:S04]  /*1b940*/  LEA R6, P6, R5, R2, 0x1 ;  /* 0x0000000205067211 */ /* 0x002fc800078c08ff */
[----:B------:R-:W-:Y:S01]  /*1b950*/  LEA.HI.X.SX32 R7, R5, R3, 0x1, P6 ;  /* 0x0000000305077211 */ /* 0x000fe200030f0eff */
[----:B------:R-:W-:Y:S01]  /*1b960*/  VIADD R5, R4, UR5 ;  /* 0x0000000504057c36 */ /* 0x000fe20008000000 */
[----:B------:R-:W-:-:S03]  /*1b970*/  F2FP.BF16.F32.PACK_AB R54, R56, R55 ;  /* 0x000000373836723e */ /* 0x000fc600000010ff */
[----:B------:R1:W-:Y:S04]  /*1b980*/  STL.64 [R1+0xd8], R6 ;  /* 0x0000d80601007387 */ /* 0x0003e80000100a00 */
[----:B------:R-:W-:Y:S01]  /*1b990*/  STL [R1+0x174], R57 ;  /* 0x0001743901007387 */ /* 0x000fe20000100800 */
[----:B------:R-:W-:-:S03]  /*1b9a0*/  F2FP.BF16.F32.PACK_AB R51, R53, R52 ;  /* 0x000000343533723e */ /* 0x000fc600000010ff */
[----:B------:R-:W-:Y:S01]  /*1b9b0*/  STL [R1+0x170], R54 ;  /* 0x0001703601007387 */ /* 0x000fe20000100800 */
[----:B-1----:R-:W-:Y:S02]  /*1b9c0*/  LEA R6, P6, R4, R2, 0x1 ;  /* 0x0000000204067211 */ /* 0x002fe400078c08ff */
[----:B------:R-:W-:Y:S02]  /*1b9d0*/  F2FP.BF16.F32.PACK_AB R48, R50, R49 ;  /* 0x000000313230723e */ /* 0x000fe400000010ff */
        /* <DEDUP_REMOVED lines=10> */
[----:B------:R-:W-:-:S04]  /*1ba80*/  VIADD R5, R4, UR5 ;  /* 0x0000000504057c36 */ /* 0x000fc80008000000 */
[----:B------:R1:W-:Y:S01]  /*1ba90*/  STL.64 [R1+0xb8], R6 ;  /* 0x0000b80601007387 */ /* 0x0003e20000100a00 */
[----:B------:R-:W-:-:S03]  /*1baa0*/  F2FP.BF16.F32.PACK_AB R36, R38, R37 ;  /* 0x000000252624723e */ /* 0x000fc600000010ff */
[----:B------:R-:W-:Y:S04]  /*1bab0*/  STL [R1+0x160], R45 ;  /* 0x0001602d01007387 */ /* 0x000fe80000100800 */
[----:B------:R-:W-:Y:S01]  /*1bac0*/  STL [R1+0x158], R42 ;  /* 0x0001582a01007387 */ /* 0x000fe20000100800 */
[----:B------:R-:W-:Y:S02]  /*1bad0*/  F2FP.BF16.F32.PACK_AB R33, R35, R34 ;  /* 0x000000222321723e */ /* 0x000fe400000010ff */
        /* <DEDUP_REMOVED lines=8> */
[C---:B-1----:R-:W-:Y:S02]  /*1bb60*/  LEA R6, P6, R5.reuse, R2, 0x1 ;  /* 0x0000000205067211 */ /* 0x042fe400078c08ff */
        /* <DEDUP_REMOVED lines=11> */
[----:B------:R-:W-:-:S04]  /*1bc20*/  VIADD R4, R5, UR5 ;  /* 0x0000000505047c36 */ /* 0x000fc80008000000 */
[----:B------:R1:W-:Y:S01]  /*1bc30*/  STL.64 [R1+0x88], R6 ;  /* 0x0000880601007387 */ /* 0x0003e20000100a00 */
[----:B------:R-:W-:-:S03]  /*1bc40*/  F2FP.BF16.F32.PACK_AB R12, R14, R13 ;  /* 0x0000000d0e0c723e */ /* 0x000fc600000010ff */
[----:B------:R-:W-:Y:S04]  /*1bc50*/  STL [R1+0x134], R27 ;  /* 0x0001341b01007387 */ /* 0x000fe80000100800 */
[----:B------:R-:W-:Y:S01]  /*1bc60*/  STL [R1+0x12c], R24 ;  /* 0x00012c1801007387 */ /* 0x000fe20000100800 */
[----:B-1----:R-:W-:-:S04]  /*1bc70*/  LEA R6, P6, R5, R2, 0x1 ;  /* 0x0000000205067211 */ /* 0x002fc800078c08ff */
[----:B------:R-:W-:Y:S01]  /*1bc80*/  LEA.HI.X.SX32 R7, R5, R3, 0x1, P6 ;  /* 0x0000000305077211 */ /* 0x000fe200030f0eff */
[----:B------:R-:W-:Y:S01]  /*1bc90*/  VIADD R5, R4, UR5 ;  /* 0x0000000504057c36 */ /* 0x000fe20008000000 */
[----:B------:R-:W-:-:S03]  /*1bca0*/  F2FP.BF16.F32.PACK_AB R100, R9, R8 ;  /* 0x000000080964723e */ /* 0x000fc600000010ff */
[----:B------:R1:W-:Y:S01]  /*1bcb0*/  STL.64 [R1+0x78], R6 ;  /* 0x0000780601007387 */ /* 0x0003e20000100a00 */
[----:B------:R-:W-:-:S03]  /*1bcc0*/  VIADD R69, R5, UR5 ;  /* 0x0000000505457c36 */ /* 0x000fc60008000000 */
[----:B------:R-:W-:Y:S01]  /*1bcd0*/  STL [R1+0x124], R21 ;  /* 0x0001241501007387 */ /* 0x000fe20000100800 */
[----:B------:R-:W-:Y:S01]  /*1bce0*/  VIADD R68, R69, UR5 ;  /* 0x0000000545447c36 */ /* 0x000fe20008000000 */
[----:B------:R-:W-:Y:S02]  /*1bcf0*/  F2FP.BF16.F32.PACK_AB R95, R99, R98 ;  /* 0x00000062635f723e */ /* 0x000fe400000010ff */
[----:B------:R-:W-:Y:S01]  /*1bd00*/  STL [R1+0x120], R18 ;  /* 0x0001201201007387 */ /* 0x000fe20000100800 */
[----:B-1----:R-:W-:Y:S02]  /*1bd10*/  LEA R6, P6, R4, R2, 0x1 ;  /* 0x0000000204067211 */ /* 0x002fe400078c08ff */
[----:B------:R-:W-:Y:S02]  /*1bd20*/  F2FP.BF16.F32.PACK_AB R92, R94, R93 ;  /* 0x0000005d5e5c723e */ /* 0x000fe400000010ff */
[----:B------:R-:W-:Y:S02]  /*1bd30*/  LEA.HI.X.SX32 R7, R4, R3, 0x1, P6 ;  /* 0x0000000304077211 */ /* 0x000fe400030f0eff */
[----:B------:R-:W-:-:S02]  /*1bd40*/  F2FP.BF16.F32.PACK_AB R4, R11, R10 ;  /* 0x0000000a0b04723e */ /* 0x000fc400000010ff */
[----:B------:R-:W-:Y:S01]  /*1bd50*/  F2FP.BF16.F32.PACK_AB R89, R91, R90 ;  /* 0x0000005a5b59723e */ /* 0x000fe200000010ff */
[----:B------:R1:W-:Y:S04]  /*1bd60*/  STL.64 [R1+0x68], R6 ;  /* 0x0000680601007387 */ /* 0x0003e80000100a00 */
[----:B------:R-:W-:Y:S01]  /*1bd70*/  STL [R1+0xf0], R15 ;  /* 0x0000f00f01007387 */ /* 0x000fe20000100800 */
[----:B------:R-:W-:-:S03]  /*1bd80*/  F2FP.BF16.F32.PACK_AB R86, R88, R87 ;  /* 0x000000575856723e */ /* 0x000fc600000010ff */
[----:B------:R-:W-:Y:S01]  /*1bd90*/  STL [R1+0xe4], R12 ;  /* 0x0000e40c01007387 */ /* 0x000fe20000100800 */
[----:B-1----:R-:W-:-:S03]  /*1bda0*/  LEA R6, P6, R5, R2, 0x1 ;  /* 0x0000000205067211 */ /* 0x002fc600078c08ff */
[----:B------:R-:W-:Y:S01]  /*1bdb0*/  STL [R1+0xd4], R4 ;  /* 0x0000d40401007387 */ /* 0x000fe20000100800 */
[----:B------:R-:W-:Y:S02]  /*1bdc0*/  F2FP.BF16.F32.PACK_AB R83, R85, R84 ;  /* 0x000000545553723e */ /* 0x000fe400000010ff */
[----:B------:R-:W-:Y:S02]  /*1bdd0*/  LEA.HI.X.SX32 R7, R5, R3, 0x1, P6 ;  /* 0x0000000305077211 */ /* 0x000fe400030f0eff */
[----:B------:R-:W-:-:S03]  /*1bde0*/  LEA R80, P6, R69, R2, 0x1 ;  /* 0x0000000245507211 */ /* 0x000fc600078c08ff */
[----:B------:R1:W-:Y:S01]  /*1bdf0*/  STL.64 [R1+0x58], R6 ;  /* 0x0000580601007387 */ /* 0x0003e20000100a00 */
[----:B------:R-:W-:Y:S01]  /*1be00*/  LEA.HI.X.SX32 R81, R69, R3, 0x1, P6 ;  /* 0x0000000345517211 */ /* 0x000fe200030f0eff */
[----:B------:R-:W-:Y:S01]  /*1be10*/  VIADD R69, R68, UR5 ;  /* 0x0000000544457c36 */ /* 0x000fe20008000000 */
[----:B------:R-:W-:Y:S01]  /*1be20*/  F2FP.BF16.F32.PACK_AB R79, R82, R72 ;  /* 0x00000048524f723e */ /* 0x000fe200000010ff */
[----:B------:R-:W-:Y:S04]  /*1be30*/  STL [R1+0xc4], R100 ;  /* 0x0000c46401007387 */ /* 0x000fe80000100800 */
[----:B------:R2:W-:Y:S01]  /*1be40*/  STL.64 [R1+0x48], R80 ;  /* 0x0000485001007387 */ /* 0x0005e20000100a00 */
[----:B------:R-:W-:-:S03]  /*1be50*/  F2FP.BF16.F32.PACK_AB R76, R78, R77 ;  /* 0x0000004d4e4c723e */ /* 0x000fc600000010ff */
[----:B------:R-:W-:Y:S01]  /*1be60*/  STL [R1+0xb4], R95 ;  /* 0x0000b45f01007387 */ /* 0x000fe20000100800 */
[C---:B------:R-:W-:Y:S02]  /*1be70*/  PRMT R71, R76.reuse, 0x7632, R71 ;  /* 0x000076324c477816 */ /* 0x040fe40000000047 */
[----:B------:R-:W-:Y:S01]  /*1be80*/  PRMT R70, R76, 0x7610, R70 ;  /* 0x000076104c467816 */ /* 0x000fe20000000046 */
[----:B-1----:R-:W1:Y:S01]  /*1be90*/  LDTM.x64 R4, tmem[UR10+0x40] ;  /* 0x0000400a000479ee */ /* 0x002e620008340000 */
[----:B------:R-:W-:Y:S02]  /*1bea0*/  F2FP.BF16.F32.PACK_AB R73, R75, R74 ;  /* 0x0000004a4b49723e */ /* 0x000fe400000010ff */
[C---:B--2---:R-:W-:Y:S02]  /*1beb0*/  LEA R80, P6, R68.reuse, R2, 0x1 ;  /* 0x0000000244507211 */ /* 0x044fe400078c08ff */
[----:B------:R-:W-:Y:S02]  /*1bec0*/  PRMT R97, R73, 0x7610, R97 ;  /* 0x0000761049617816 */ /* 0x000fe40000000061 */
[----:B------:R-:W-:Y:S01]  /*1bed0*/  LEA.HI.X.SX32 R81, R68, R3, 0x1, P6 ;  /* 0x0000000344517211 */ /* 0x000fe200030f0eff */
[----:B------:R-:W-:Y:S01]  /*1bee0*/  VIADD R68, R69, UR5 ;  /* 0x0000000545447c36 */ /* 0x000fe20008000000 */
[----:B------:R-:W-:-:S03]  /*1bef0*/  PRMT R96, R73, 0x7632, R96 ;  /* 0x0000763249607816 */ /* 0x000fc60000000060 */
[----:B------:R2:W-:Y:S04]  /*1bf00*/  STL.64 [R1+0x40], R80 ;  /* 0x0000405001007387 */ /* 0x0005e80000100a00 */
[----:B------:R-:W-:Y:S04]  /*1bf10*/  STL [R1+0xa4], R92 ;  /* 0x0000a45c01007387 */ /* 0x000fe80000100800 */
[----:B------:R-:W-:Y:S01]  /*1bf20*/  STL [R1+0xa0], R89 ;  /* 0x0000a05901007387 */ /* 0x000fe20000100800 */
[----:B-1----:R-:W-:Y:S02]  /*1bf30*/  F2FP.BF16.F32.PACK_AB R66, R67, R66 ;  /* 0x000000424342723e */ /* 0x002fe400000010ff */
[----:B--2---:R-:W-:-:S02]  /*1bf40*/  LEA R80, P6, R69, R2, 0x1 ;  /* 0x0000000245507211 */ /* 0x004fc400078c08ff */
[----:B------:R-:W-:Y:S02]  /*1bf50*/  F2FP.BF16.F32.PACK_AB R64, R65, R64 ;  /* 0x000000404140723e */ /* 0x000fe400000010ff */
[----:B------:R-:W-:Y:S01]  /*1bf60*/  LEA.HI.X.SX32 R81, R69, R3, 0x1, P6 ;  /* 0x0000000345517211 */ /* 0x000fe200030f0eff */
[----:B------:R-:W-:Y:S01]  /*1bf70*/  VIADD R69, R68, UR5 ;  /* 0x0000000544457c36 */ /* 0x000fe20008000000 */
[----:B------:R-:W-:Y:S02]  /*1bf80*/  F2FP.BF16.F32.PACK_AB R62, R63, R62 ;  /* 0x0000003e3f3e723e */ /* 0x000fe400000010ff */
[----:B------:R-:W-:Y:S01]  /*1bf90*/  F2FP.BF16.F32.PACK_AB R60, R61, R60 ;  /* 0x0000003c3d3c723e */ /* 0x000fe200000010ff */
[----:B------:R1:W-:Y:S01]  /*1bfa0*/  STL.64 [R1+0x30], R80 ;  /* 0x0000305001007387 */ /* 0x0003e20000100a00 */
[----:B------:R-:W-:Y:S02]  /*1bfb0*/  F2FP.BF16.F32.PACK_AB R58, R59, R58 ;  /* 0x0000003a3b3a723e */ /* 0x000fe400000010ff */
[----:B------:R-:W-:Y:S01]  /*1bfc0*/  F2FP.BF16.F32.PACK_AB R56, R57, R56 ;  /* 0x000000383938723e */ /* 0x000fe200000010ff */
[----:B------:R-:W-:Y:S01]  /*1bfd0*/  STL [R1+0x90], R86 ;  /* 0x0000905601007387 */ /* 0x000fe20000100800 */
[----:B------:R-:W-:-:S02]  /*1bfe0*/  F2FP.BF16.F32.PACK_AB R54, R55, R54 ;  /* 0x000000363736723e */ /* 0x000fc400000010ff */
[----:B------:R-:W-:Y:S01]  /*1bff0*/  F2FP.BF16.F32.PACK_AB R52, R53, R52 ;  /* 0x000000343534723e */ /* 0x000fe200000010ff */
[----:B------:R-:W-:Y:S01]  /*1c000*/  STL [R1+0x84], R83 ;  /* 0x0000845301007387 */ /* 0x000fe20000100800 */
[----:B------:R-:W-:Y:S02]  /*1c010*/  F2FP.BF16.F32.PACK_AB R50, R51, R50 ;  /* 0x000000323332723e */ /* 0x000fe400000010ff */
[----:B------:R-:W-:Y:S01]  /*1c020*/  F2FP.BF16.F32.PACK_AB R48, R49, R48 ;  /* 0x000000303130723e */ /* 0x000fe200000010ff */
[----:B------:R-:W-:Y:S01]  /*1c030*/  STL [R1+0x80], R79 ;  /* 0x0000804f01007387 */ /* 0x000fe20000100800 */
[C---:B-1----:R-:W-:Y:S02]  /*1c040*/  LEA R80, P6, R68.reuse, R2, 0x1 ;  /* 0x0000000244507211 */ /* 0x042fe400078c08ff */
[----:B------:R-:W-:Y:S02]  /*1c050*/  F2FP.BF16.F32.PACK_AB R46, R47, R46 ;  /* 0x0000002e2f2e723e */ /* 0x000fe400000010ff */
[----:B------:R-:W-:Y:S01]  /*1c060*/  LEA.HI.X.SX32 R81, R68, R3, 0x1, P6 ;  /* 0x0000000344517211 */ /* 0x000fe200030f0eff */
[C---:B------:R-:W-:Y:S01]  /*1c070*/  VIADD R68, R69.reuse, UR5 ;  /* 0x0000000545447c36 */ /* 0x040fe20008000000 */
[----:B------:R-:W-:-:S02]  /*1c080*/  LEA R72, P6, R69, R2, 0x1 ;  /* 0x0000000245487211 */ /* 0x000fc400078c08ff */
[----:B------:R-:W-:Y:S01]  /*1c090*/  F2FP.BF16.F32.PACK_AB R44, R45, R44 ;  /* 0x0000002c2d2c723e */ /* 0x000fe200000010ff */
[----:B------:R-:W-:Y:S01]  /*1c0a0*/  STL.64 [R1+0x20], R80 ;  /* 0x0000205001007387 */ /* 0x000fe20000100a00 */
        /* <DEDUP_REMOVED lines=10> */
[----:B------:R2:W-:Y:S01]  /*1c150*/  STL [R1+0x1ec], R64 ;  /* 0x0001ec4001007387 */ /* 0x0005e20000100800 */
[----:B------:R-:W-:Y:S02]  /*1c160*/  F2FP.BF16.F32.PACK_AB R33, R31, R30 ;  /* 0x0000001e1f21723e */ /* 0x000fe400000010ff */
[----:B------:R-:W-:Y:S02]  /*1c170*/  F2FP.BF16.F32.PACK_AB R28, R29, R28 ;  /* 0x0000001c1d1c723e */ /* 0x000fe400000010ff */
[----:B-1----:R-:W-:Y:S02]  /*1c180*/  LEA R72, P6, R68, R2, 0x1 ;  /* 0x0000000244487211 */ /* 0x002fe400078c08ff */
[----:B------:R-:W-:Y:S02]  /*1c190*/  PRMT R30, R70, 0x7610, R30 ;  /* 0x00007610461e7816 */ /* 0x000fe4000000001e */
[----:B------:R-:W-:-:S02]  /*1c1a0*/  LEA.HI.X.SX32 R73, R68, R3, 0x1, P6 ;  /* 0x0000000344497211 */ /* 0x000fc400030f0eff */
[C---:B------:R-:W-:Y:S01]  /*1c1b0*/  LEA R124, P6, R69.reuse, R2, 0x1 ;  /* 0x00000002457c7211 */ /* 0x040fe200078c08ff */
[----:B--2---:R-:W-:Y:S01]  /*1c1c0*/  VIADD R64, R69, UR5 ;  /* 0x0000000545407c36 */ /* 0x004fe20008000000 */
[----:B------:R-:W-:Y:S01]  /*1c1d0*/  F2FP.BF16.F32.PACK_AB R29, R27, R26 ;  /* 0x0000001a1b1d723e */ /* 0x000fe200000010ff */
[----:B------:R-:W-:Y:S01]  /*1c1e0*/  STL.64 [R1], R72 ;  /* 0x0000004801007387 */ /* 0x000fe20000100a00 */
[-C--:B------:R-:W-:Y:S02]  /*1c1f0*/  LEA.HI.X.SX32 R125, R69, R3.reuse, 0x1, P6 ;  /* 0x00000003457d7211 */ /* 0x080fe400030f0eff */
[C---:B------:R-:W-:Y:S01]  /*1c200*/  LEA R122, P6, R64.reuse, R2, 0x1 ;  /* 0x00000002407a7211 */ /* 0x040fe200078c08ff */
[----:B------:R-:W-:Y:S01]  /*1c210*/  STL [R1+0x1e8], R62 ;  /* 0x0001e83e01007387 */ /* 0x000fe20000100800 */
[----:B------:R-:W-:Y:S02]  /*1c220*/  F2FP.BF16.F32.PACK_AB R24, R25, R24 ;  /* 0x000000181918723e */ /* 0x000fe400000010ff */
[----:B------:R-:W-:Y:S01]  /*1c230*/  LEA.HI.X.SX32 R123, R64, R3, 0x1, P6 ;  /* 0x00000003407b7211 */ /* 0x000fe200030f0eff */
[----:B------:R-:W-:Y:S01]  /*1c240*/  STL [R1+0x6dc], R124 ;  /* 0x0006dc7c01007387 */ /* 0x000fe20000100800 */
[----:B------:R-:W-:-:S02]  /*1c250*/  F2FP.BF16.F32.PACK_AB R22, R23, R22 ;  /* 0x000000161716723e */ /* 0x000fc400000010ff */
[----:B------:R-:W-:Y:S01]  /*1c260*/  F2FP.BF16.F32.PACK_AB R18, R19, R18 ;  /* 0x000000121312723e */ /* 0x000fe200000010ff */
[----:B------:R1:W-:Y:S01]  /*1c270*/  STL [R1+0x1e4], R60 ;  /* 0x0001e43c01007387 */ /* 0x0003e20000100800 */
[----:B------:R-:W-:Y:S02]  /*1c280*/  F2FP.BF16.F32.PACK_AB R27, R17, R16 ;  /* 0x00000010111b723e */ /* 0x000fe400000010ff */
[----:B------:R-:W-:Y:S01]  /*1c290*/  F2FP.BF16.F32.PACK_AB R26, R13, R12 ;  /* 0x0000000c0d1a723e */ /* 0x000fe200000010ff */
[----:B------:R-:W-:Y:S01]  /*1c2a0*/  STL [R1+0x6e8], R124 ;  /* 0x0006e87c01007387 */ /* 0x000fe20000100800 */
[----:B------:R-:W-:Y:S02]  /*1c2b0*/  F2FP.BF16.F32.PACK_AB R25, R11, R10 ;  /* 0x0000000a0b19723e */ /* 0x000fe400000010ff */
[----:B------:R-:W-:Y:S01]  /*1c2c0*/  F2FP.BF16.F32.PACK_AB R23, R7, R6 ;  /* 0x000000060717723e */ /* 0x000fe200000010ff */
[----:B------:R-:W-:Y:S01]  /*1c2d0*/  STL [R1+0x6d8], R125 ;  /* 0x0006d87d01007387 */ /* 0x000fe20000100800 */
[----:B-1----:R-:W-:-:S03]  /*1c2e0*/  VIADD R60, R64, UR5 ;  /* 0x00000005403c7c36 */ /* 0x002fc60008000000 */
[----:B------:R-:W-:Y:S04]  /*1c2f0*/  STL [R1+0x1e0], R58 ;  /* 0x0001e03a01007387 */ /* 0x000fe80000100800 */
[----:B------:R-:W-:Y:S01]  /*1c300*/  STL [R1+0x6d4], R122 ;  /* 0x0006d47a01007387 */ /* 0x000fe20000100800 */
[----:B------:R-:W-:-:S03]  /*1c310*/  LEA R120, P6, R60, R2, 0x1 ;  /* 0x000000023c787211 */ /* 0x000fc600078c08ff */
[----:B------:R1:W-:Y:S01]  /*1c320*/  STL [R1+0x1dc], R56 ;  /* 0x0001dc3801007387 */ /* 0x0003e20000100800 */
[----:B------:R-:W-:-:S03]  /*1c330*/  LEA.HI.X.SX32 R121, R60, R3, 0x1, P6 ;  /* 0x000000033c797211 */ /* 0x000fc600030f0eff */
[----:B------:R-:W-:Y:S04]  /*1c340*/  STL [R1+0x6ec], R122 ;  /* 0x0006ec7a01007387 */ /* 0x000fe80000100800 */
[----:B------:R-:W-:Y:S01]  /*1c350*/  STL [R1+0x6f8], R122 ;  /* 0x0006f87a01007387 */ /* 0x000fe20000100800 */
[----:B-1----:R-:W-:-:S03]  /*1c360*/  VIADD R56, R60, UR5 ;  /* 0x000000053c387c36 */ /* 0x002fc60008000000 */
[----:B------:R-:W-:Y:S04]  /*1c370*/  STL [R1+0x6d0], R123 ;  /* 0x0006d07b01007387 */ /* 0x000fe80000100800 */
[----:B------:R-:W-:Y:S01]  /*1c380*/  STL [R1+0x750], R122 ;  /* 0x0007507a01007387 */ /* 0x000fe20000100800 */
[----:B------:R-:W-:-:S03]  /*1c390*/  LEA R118, P6, R56, R2, 0x1 ;  /* 0x0000000238767211 */ /* 0x000fc600078c08ff */
[----:B------:R-:W-:Y:S01]  /*1c3a0*/  STL [R1+0x1d8], R54 ;  /* 0x0001d83601007387 */ /* 0x000fe20000100800 */
[----:B------:R-:W-:-:S03]  /*1c3b0*/  LEA.HI.X.SX32 R119, R56, R3, 0x1, P6 ;  /* 0x0000000338777211 */ /* 0x000fc600030f0eff */
[----:B------:R-:W-:Y:S04]  /*1c3c0*/  STL.64 [R1+0x6e0], R120 ;  /* 0x0006e07801007387 */ /* 0x000fe80000100a00 */
[----:B------:R1:W-:Y:S04]  /*1c3d0*/  STL [R1+0x1d4], R52 ;  /* 0x0001d43401007387 */ /* 0x0003e80000100800 */
[----:B------:R-:W-:Y:S04]  /*1c3e0*/  STL [R1+0x1cc], R50 ;  /* 0x0001cc3201007387 */ /* 0x000fe80000100800 */
[----:B------:R-:W-:Y:S01]  /*1c3f0*/  STL.64 [R1+0x6f0], R118 ;  /* 0x0006f07601007387 */ /* 0x000fe20000100a00 */
[----:B-1----:R-:W-:-:S03]  /*1c400*/  VIADD R52, R56, UR5 ;  /* 0x0000000538347c36 */ /* 0x002fc60008000000 */
[----:B------:R1:W-:Y:S02]  /*1c410*/  STL [R1+0x1c4], R48 ;  /* 0x0001c43001007387 */ /* 0x0003e40000100800 */
[C---:B------:R-:W-:Y:S02]  /*1c420*/  LEA R116, P6, R52.reuse, R2, 0x1 ;  /* 0x0000000234747211 */ /* 0x040fe400078c08ff */
[----:B------:R-:W-:Y:S02]  /*1c430*/  STL [R1+0x760], R119 ;  /* 0x0007607701007387 */ /* 0x000fe40000100800 */
[C---:B------:R-:W-:Y:S02]  /*1c440*/  LEA.HI.X.SX32 R117, R52.reuse, R3, 0x1, P6 ;  /* 0x0000000334757211 */ /* 0x040fe400030f0eff */
[----:B------:R-:W-:Y:S01]  /*1c450*/  STL [R1+0x1bc], R46 ;  /* 0x0001bc2e01007387 */ /* 0x000fe20000100800 */
[----:B-1----:R-:W-:-:S03]  /*1c460*/  VIADD R48, R52, UR5 ;  /* 0x0000000534307c36 */ /* 0x002fc60008000000 */
[----:B------:R-:W-:Y:S04]  /*1c470*/  STL [R1+0x708], R116 ;  /* 0x0007087401007387 */ /* 0x000fe80000100800 */
[----:B------:R1:W-:Y:S01]  /*1c480*/  STL [R1+0x1b4], R44 ;  /* 0x0001b42c01007387 */ /* 0x0003e20000100800 */
[----:B------:R-:W-:-:S03]  /*1c490*/  LEA R114, P6, R48, R2, 0x1 ;  /* 0x0000000230727211 */ /* 0x000fc600078c08ff */
[----:B------:R-:W-:Y:S01]  /*1c4a0*/  STL [R1+0x6fc], R117 ;  /* 0x0006fc7501007387 */ /* 0x000fe20000100800 */
[----:B------:R-:W-:-:S03]  /*1c4b0*/  LEA.HI.X.SX32 R115, R48, R3, 0x1, P6 ;  /* 0x0000000330737211 */ /* 0x000fc600030f0eff */
[----:B------:R-:W-:Y:S01]  /*1c4c0*/  STL [R1+0x70c], R117 ;  /* 0x00070c7501007387 */ /* 0x000fe20000100800 */
[----:B-1----:R-:W-:-:S03]  /*1c4d0*/  VIADD R44, R48, UR5 ;  /* 0x00000005302c7c36 */ /* 0x002fc60008000000 */
[----:B------:R-:W-:Y:S02]  /*1c4e0*/  STL [R1+0x718], R117 ;  /* 0x0007187501007387 */ /* 0x000fe40000100800 */
[C---:B------:R-:W-:Y:S02]  /*1c4f0*/  LEA R112, P6, R44.reuse, R2, 0x1 ;  /* 0x000000022c707211 */ /* 0x040fe400078c08ff */
[----:B------:R-:W-:Y:S02]  /*1c500*/  STL [R1+0x1ac], R42 ;  /* 0x0001ac2a01007387 */ /* 0x000fe40000100800 */
[----:B------:R-:W-:Y:S02]  /*1c510*/  LEA.HI.X.SX32 R113, R44, R3, 0x1, P6 ;  /* 0x000000032c717211 */ /* 0x000fe400030f0eff */
[----:B------:R1:W-:Y:S04]  /*1c520*/  STL.64 [R1+0x700], R114 ;  /* 0x0007007201007387 */ /* 0x0003e80000100a00 */
[----:B------:R2:W-:Y:S04]  /*1c530*/  STL [R1+0x1a4], R40 ;  /* 0x0001a42801007387 */ /* 0x0005e80000100800 */
[----:B------:R3:W-:Y:S04]  /*1c540*/  STL [R1+0x754], R114 ;  /* 0x0007547201007387 */ /* 0x0007e80000100800 */
[----:B------:R-:W-:Y:S01]  /*1c550*/  STL [R1+0x198], R38 ;  /* 0x0001982601007387 */ /* 0x000fe20000100800 */
[----:B-1----:R-:W-:Y:S01]  /*1c560*/  PRMT R115, R30, 0x7610, R115 ;  /* 0x000076101e737816 */ /* 0x002fe20000000073 */
[----:B--2---:R-:W-:-:S02]  /*1c570*/  VIADD R40, R44, UR5 ;  /* 0x000000052c287c36 */ /* 0x004fc40008000000 */
[----:B------:R-:W-:Y:S01]  /*1c580*/  STL.64 [R1+0x710], R112 ;  /* 0x0007107001007387 */ /* 0x000fe20000100a00 */
[----:B---3--:R-:W-:Y:S02]  /*1c590*/  PRMT R114, R96, 0x7610, R114 ;  /* 0x0000761060727816 */ /* 0x008fe40000000072 */
[----:B------:R-:W-:Y:S01]  /*1c5a0*/  PRMT R123, R115, 0x7610, R123 ;  /* 0x00007610737b7816 */ /* 0x000fe2000000007b */
[----:B------:R1:W-:Y:S01]  /*1c5b0*/  STL [R1+0x190], R36 ;  /* 0x0001902401007387 */ /* 0x0003e20000100800 */
[----:B------:R-:W-:Y:S02]  /*1c5c0*/  LEA R110, P6, R40, R2, 0x1 ;  /* 0x00000002286e7211 */ /* 0x000fe400078c08ff */
[----:B------:R-:W-:Y:S01]  /*1c5d0*/  PRMT R122, R114, 0x7610, R122 ;  /* 0x00007610727a7816 */ /* 0x000fe2000000007a */
[----:B------:R-:W-:Y:S01]  /*1c5e0*/  STL [R1+0x188], R34 ;  /* 0x0001882201007387 */ /* 0x000fe20000100800 */
[----:B------:R-:W-:-:S03]  /*1c5f0*/  LEA.HI.X.SX32 R111, R40, R3, 0x1, P6 ;  /* 0x00000003286f7211 */ /* 0x000fc600030f0eff */
[----:B------:R2:W-:Y:S01]  /*1c600*/  STL [R1+0x728], R110 ;  /* 0x0007286e01007387 */ /* 0x0005e20000100800 */
[----:B-1----:R-:W-:-:S03]  /*1c610*/  VIADD R36, R40, UR5 ;  /* 0x0000000528247c36 */ /* 0x002fc60008000000 */
[----:B------:R1:W-:Y:S02]  /*1c620*/  STL [R1+0x180], R32 ;  /* 0x0001802001007387 */ /* 0x0003e40000100800 */
[C---:B------:R-:W-:Y:S02]  /*1c630*/  LEA R108, P6, R36.reuse, R2, 0x1 ;  /* 0x00000002246c7211 */ /* 0x040fe400078c08ff */
[----:B------:R-:W-:Y:S01]  /*1c640*/  STL [R1+0x71c], R111 ;  /* 0x00071c6f01007387 */ /* 0x000fe20000100800 */
[----:B--2---:R-:W-:Y:S02]  /*1c650*/  PRMT R110, R97, 0x7610, R110 ;  /* 0x00007610616e7816 */ /* 0x004fe4000000006e */
[----:B------:R-:W-:Y:S01]  /*1c660*/  LEA.HI.X.SX32 R109, R36, R3, 0x1, P6 ;  /* 0x00000003246d7211 */ /* 0x000fe200030f0eff */
[----:B------:R-:W-:Y:S01]  /*1c670*/  STL [R1+0x72c], R111 ;  /* 0x00072c6f01007387 */ /* 0x000fe20000100800 */
[----:B------:R-:W-:Y:S01]  /*1c680*/  PRMT R118, R110, 0x7610, R118 ;  /* 0x000076106e767816 */ /* 0x000fe20000000076 */
[----:B-1----:R-:W-:-:S02]  /*1c690*/  VIADD R32, R36, UR5 ;  /* 0x0000000524207c36 */ /* 0x002fc40008000000 */
[----:B------:R1:W-:Y:S01]  /*1c6a0*/  STL [R1+0x740], R111 ;  /* 0x0007406f01007387 */ /* 0x0003e20000100800 */
[----:B------:R-:W-:Y:S02]  /*1c6b0*/  PRMT R31, R118, 0x7610, R31 ;  /* 0x00007610761f7816 */ /* 0x000fe4000000001f */
[C---:B------:R-:W-:Y:S01]  /*1c6c0*/  LEA R106, P6, R32.reuse, R2, 0x1 ;  /* 0x00000002206a7211 */ /* 0x040fe200078c08ff */
[----:B------:R-:W-:Y:S03]  /*1c6d0*/  STL [R1+0x164], R33 ;  /* 0x0001642101007387 */ /* 0x000fe60000100800 */
[----:B------:R-:W-:Y:S01]  /*1c6e0*/  LEA.HI.X.SX32 R107, R32, R3, 0x1, P6 ;  /* 0x00000003206b7211 */ /* 0x000fe200030f0eff */
[----:B------:R-:W-:Y:S01]  /*1c6f0*/  STL.64 [R1+0x720], R108 ;  /* 0x0007206c01007387 */ /* 0x000fe20000100a00 */
[----:B-1----:R-:W-:-:S03]  /*1c700*/  PRMT R111, R71, 0x7610, R111 ;  /* 0x00007610476f7816 */ /* 0x002fc6000000006f */
[----:B------:R1:W-:Y:S01]  /*1c710*/  STL [R1+0x15c], R28 ;  /* 0x00015c1c01007387 */ /* 0x0003e20000100800 */
[----:B------:R-:W-:-:S03]  /*1c720*/  PRMT R119, R111, 0x7610, R119 ;  /* 0x000076106f777816 */ /* 0x000fc60000000077 */
[----:B------:R-:W-:Y:S01]  /*1c730*/  STL.64 [R1+0x758], R108 ;  /* 0x0007586c01007387 */ /* 0x000fe20000100a00 */
[----:B------:R-:W-:-:S03]  /*1c740*/  PRMT R124, R119, 0x7610, R124 ;  /* 0x00007610777c7816 */ /* 0x000fc6000000007c */
[----:B------:R-:W-:Y:S01]  /*1c750*/  STL [R1+0x154], R29 ;  /* 0x0001541d01007387 */ /* 0x000fe20000100800 */
[----:B-1----:R-:W-:-:S03]  /*1c760*/  VIADD R28, R32, UR5 ;  /* 0x00000005201c7c36 */ /* 0x002fc60008000000 */
[----:B------:R1:W-:Y:S01]  /*1c770*/  STL [R1+0x14c], R24 ;  /* 0x00014c1801007387 */ /* 0x0003e20000100800 */
[----:B------:R-:W2:Y:S03]  /*1c780*/  LDTM.x64 R32, tmem[UR10+0x80] ;  /* 0x0000800a002079ee */ /* 0x000ea60008340000 */
[----:B------:R-:W-:Y:S01]  /*1c790*/  STL.64 [R1+0x730], R106 ;  /* 0x0007306a01007387 */ /* 0x000fe20000100a00 */
[----:B------:R-:W-:-:S03]  /*1c7a0*/  LEA R104, P6, R28, R2, 0x1 ;  /* 0x000000021c687211 */ /* 0x000fc600078c08ff */
[----:B------:R-:W-:Y:S01]  /*1c7b0*/  STL.64 [R1+0x748], R106 ;  /* 0x0007486a01007387 */ /* 0x000fe20000100a00 */
[C---:B------:R-:W-:Y:S01]  /*1c7c0*/  LEA.HI.X.SX32 R105, R28.reuse, R3, 0x1, P6 ;  /* 0x000000031c697211 */ /* 0x040fe200030f0eff */
[----:B-1----:R-:W-:Y:S01]  /*1c7d0*/  VIADD R24, R28, UR5 ;  /* 0x000000051c187c36 */ /* 0x002fe20008000000 */
[----:B------:R-:W-:Y:S02]  /*1c7e0*/  F2FP.BF16.F32.PACK_AB R28, R21, R20 ;  /* 0x00000014151c723e */ /* 0x000fe400000010ff */
[----:B------:R-:W-:Y:S02]  /*1c7f0*/  F2FP.BF16.F32.PACK_AB R21, R15, R14 ;  /* 0x0000000e0f15723e */ /* 0x000fe400000010ff */
[----:B------:R-:W-:-:S04]  /*1c800*/  LEA R102, P6, R24, R2, 0x1 ;  /* 0x0000000218667211 */ /* 0x000fc800078c08ff */
[----:B------:R-:W-:Y:S01]  /*1c810*/  LEA.HI.X.SX32 R103, R24, R3, 0x1, P6 ;  /* 0x0000000318677211 */ /* 0x000fe200030f0eff */
[----:B--2---:R-:W-:Y:S01]  /*1c820*/  STL [R1+0x6ac], R70 ;  /* 0x0006ac4601007387 */ /* 0x004fe20000100800 */
[----:B------:R-:W-:Y:S02]  /*1c830*/  F2FP.BF16.F32.PACK_AB R20, R69, R68 ;  /* 0x000000444514723e */ /* 0x000fe400000010ff */
[----:B------:R-:W-:Y:S01]  /*1c840*/  F2FP.BF16.F32.PACK_AB R19, R67, R66 ;  /* 0x000000424313723e */ /* 0x000fe200000010ff */
[----:B------:R-:W-:Y:S01]  /*1c850*/  STL [R1+0x6a8], R71 ;  /* 0x0006a84701007387 */ /* 0x000fe20000100800 */
[----:B------:R-:W-:Y:S02]  /*1c860*/  F2FP.BF16.F32.PACK_AB R17, R63, R62 ;  /* 0x0000003e3f11723e */ /* 0x000fe400000010ff */
[----:B------:R-:W-:Y:S01]  /*1c870*/  PRMT R117, R122, 0x7610, R117 ;  /* 0x000076107a757816 */ /* 0x000fe20000000075 */
[----:B------:R-:W-:Y:S01]  /*1c880*/  STL [R1+0x6a4], R72 ;  /* 0x0006a44801007387 */ /* 0x000fe20000100800 */
[----:B------:R-:W-:-:S02]  /*1c890*/  PRMT R121, R123, 0x7610, R121 ;  /* 0x000076107b797816 */ /* 0x000fc40000000079 */
[----:B------:R-:W-:Y:S01]  /*1c8a0*/  F2FP.BF16.F32.PACK_AB R16, R61, R60 ;  /* 0x0000003c3d10723e */ /* 0x000fe200000010ff */
[----:B------:R-:W-:Y:S01]  /*1c8b0*/  STL [R1+0x6a0], R73 ;  /* 0x0006a04901007387 */ /* 0x000fe20000100800 */
[----:B------:R-:W-:Y:S02]  /*1c8c0*/  F2FP.BF16.F32.PACK_AB R15, R59, R58 ;  /* 0x0000003a3b0f723e */ /* 0x000fe400000010ff */
[----:B------:R-:W-:Y:S01]  /*1c8d0*/  F2FP.BF16.F32.PACK_AB R14, R57, R56 ;  /* 0x00000038390e723e */ /* 0x000fe200000010ff */
[----:B------:R1:W-:Y:S01]  /*1c8e0*/  STL [R1+0x69c], R74 ;  /* 0x00069c4a01007387 */ /* 0x0003e20000100800 */
[----:B------:R-:W-:Y:S02]  /*1c8f0*/  F2FP.BF16.F32.PACK_AB R13, R55, R54 ;  /* 0x00000036370d723e */ /* 0x000fe400000010ff */
[----:B------:R-:W-:Y:S01]  /*1c900*/  F2FP.BF16.F32.PACK_AB R12, R53, R52 ;  /* 0x00000034350c723e */ /* 0x000fe200000010ff */
[----:B------:R2:W-:Y:S01]  /*1c910*/  STL [R1+0x698], R75 ;  /* 0x0006984b01007387 */ /* 0x0005e20000100800 */
[----:B------:R-:W-:-:S02]  /*1c920*/  F2FP.BF16.F32.PACK_AB R11, R51, R50 ;  /* 0x00000032330b723e */ /* 0x000fc400000010ff */
[----:B------:R-:W-:Y:S01]  /*1c930*/  F2FP.BF16.F32.PACK_AB R10, R49, R48 ;  /* 0x00000030310a723e */ /* 0x000fe200000010ff */
[----:B------:R3:W-:Y:S01]  /*1c940*/  STL [R1+0x694], R76 ;  /* 0x0006944c01007387 */ /* 0x0007e20000100800 */
[----:B------:R-:W-:Y:S02]  /*1c950*/  F2FP.BF16.F32.PACK_AB R7, R43, R42 ;  /* 0x0000002a2b07723e */ /* 0x000fe400000010ff */
[----:B------:R-:W-:Y:S01]  /*1c960*/  F2FP.BF16.F32.PACK_AB R6, R41, R40 ;  /* 0x000000282906723e */ /* 0x000fe200000010ff */
[----:B------:R4:W-:Y:S01]  /*1c970*/  STL [R1+0x690], R77 ;  /* 0x0006904d01007387 */ /* 0x0009e20000100800 */
[----:B------:R-:W-:Y:S02]  /*1c980*/  PRMT R112, R31, 0x7610, R112 ;  /* 0x000076101f707816 */ /* 0x000fe40000000070 */
[C---:B-1----:R-:W-:Y:S01]  /*1c990*/  PRMT R74, R10.reuse, 0x7610, R74 ;  /* 0x000076100a4a7816 */ /* 0x042fe2000000004a */
[----:B------:R1:W-:Y:S01]  /*1c9a0*/  STL [R1+0x68c], R78 ;  /* 0x00068c4e01007387 */ /* 0x0003e20000100800 */
[----:B--2---:R-:W-:-:S02]  /*1c9b0*/  PRMT R75, R10, 0x7632, R75 ;  /* 0x000076320a4b7816 */ /* 0x004fc4000000004b */
[----:B---3--:R-:W-:Y:S01]  /*1c9c0*/  PRMT R76, R11, 0x7610, R76 ;  /* 0x000076100b4c7816 */ /* 0x008fe2000000004c */
[----:B------:R2:W-:Y:S01]  /*1c9d0*/  STL [R1+0x688], R79 ;  /* 0x0006884f01007387 */ /* 0x0005e20000100800 */
[----:B------:R-:W-:Y:S02]  /*1c9e0*/  F2FP.BF16.F32.PACK_AB R69, R35, R34 ;  /* 0x000000222345723e */ /* 0x000fe400000010ff */
[----:B----4-:R-:W-:Y:S01]  /*1c9f0*/  PRMT R77, R11, 0x7632, R77 ;  /* 0x000076320b4d7816 */ /* 0x010fe2000000004d */
[----:B------:R3:W-:Y:S01]  /*1ca00*/  STL [R1+0x684], R80 ;  /* 0x0006845001007387 */ /* 0x0007e20000100800 */
[----:B------:R-:W-:Y:S02]  /*1ca10*/  F2FP.BF16.F32.PACK_AB R68, R33, R32 ;  /* 0x000000202144723e */ /* 0x000fe400000010ff */
[C---:B-1----:R-:W-:Y:S01]  /*1ca20*/  PRMT R78, R12.reuse, 0x7610, R78 ;  /* 0x000076100c4e7816 */ /* 0x042fe2000000004e */
[----:B------:R1:W-:Y:S01]  /*1ca30*/  STL [R1+0x680], R81 ;  /* 0x0006805101007387 */ /* 0x0003e20000100800 */
[----:B--2---:R-:W-:-:S03]  /*1ca40*/  PRMT R79, R12, 0x7632, R79 ;  /* 0x000076320c4f7816 */ /* 0x004fc6000000004f */
[----:B------:R2:W-:Y:S01]  /*1ca50*/  STL [R1+0x67c], R82 ;  /* 0x00067c5201007387 */ /* 0x0005e20000100800 */
[----:B---3--:R-:W-:-:S03]  /*1ca60*/  PRMT R80, R13, 0x7610, R80 ;  /* 0x000076100d507816 */ /* 0x008fc60000000050 */
[----:B------:R3:W-:Y:S01]  /*1ca70*/  STL [R1+0x678], R83 ;  /* 0x0006785301007387 */ /* 0x0007e20000100800 */
[----:B-1----:R-:W-:-:S03]  /*1ca80*/  PRMT R81, R13, 0x7632, R81 ;  /* 0x000076320d517816 */ /* 0x002fc60000000051 */
        /* <DEDUP_REMOVED lines=12> */
[----:B------:R-:W-:Y:S01]  /*1cb50*/  STL [R1+0x65c], R90 ;  /* 0x00065c5a01007387 */ /* 0x000fe20000100800 */
[----:B--2---:R-:W-:-:S03]  /*1cb60*/  PRMT R88, R17, 0x7610, R88 ;  /* 0x0000761011587816 */ /* 0x004fc60000000058 */
[----:B------:R-:W-:Y:S01]  /*1cb70*/  STL [R1+0x658], R91 ;  /* 0x0006585b01007387 */ /* 0x000fe20000100800 */
[----:B---3--:R-:W-:-:S03]  /*1cb80*/  PRMT R89, R17, 0x7632, R89 ;  /* 0x0000763211597816 */ /* 0x008fc60000000059 */
[----:B------:R1:W-:Y:S04]  /*1cb90*/  STL [R1+0x654], R92 ;  /* 0x0006545c01007387 */ /* 0x0003e80000100800 */
[----:B------:R2:W-:Y:S04]  /*1cba0*/  STL [R1+0x650], R93 ;  /* 0x0006505d01007387 */ /* 0x0005e80000100800 */
[----:B------:R3:W-:Y:S01]  /*1cbb0*/  STL [R1+0x64c], R94 ;  /* 0x00064c5e01007387 */ /* 0x0007e20000100800 */
[----:B-1----:R-:W-:-:S03]  /*1cbc0*/  PRMT R92, R19, 0x7610, R92 ;  /* 0x00007610135c7816 */ /* 0x002fc6000000005c */
[----:B------:R1:W-:Y:S01]  /*1cbd0*/  STL [R1+0x648], R95 ;  /* 0x0006485f01007387 */ /* 0x0003e20000100800 */
[----:B--2---:R-:W-:-:S03]  /*1cbe0*/  PRMT R93, R19, 0x7632, R93 ;  /* 0x00007632135d7816 */ /* 0x004fc6000000005d */
[----:B------:R2:W-:Y:S01]  /*1cbf0*/  STL [R1+0x144], R22 ;  /* 0x0001441601007387 */ /* 0x0005e20000100800 */
[----:B---3--:R-:W-:-:S03]  /*1cc00*/  PRMT R94, R20, 0x7610, R94 ;  /* 0x00007610145e7816 */ /* 0x008fc6000000005e */
[----:B------:R-:W-:Y:S01]  /*1cc10*/  STL.64 [R1+0x738], R104 ;  /* 0x0007386801007387 */ /* 0x000fe20000100a00 */
[----:B-1----:R-:W-:-:S03]  /*1cc20*/  PRMT R95, R20, 0x7632, R95 ;  /* 0x00007632145f7816 */ /* 0x002fc6000000005f */
[----:B------:R-:W-:Y:S01]  /*1cc30*/  STL [R1+0x13c], R28 ;  /* 0x00013c1c01007387 */ /* 0x000fe20000100800 */
[----:B--2---:R-:W-:-:S03]  /*1cc40*/  VIADD R22, R24, UR5 ;  /* 0x0000000518167c36 */ /* 0x004fc60008000000 */
[----:B------:R1:W-:Y:S01]  /*1cc50*/  STL [R1+0x130], R18 ;  /* 0x0001301201007387 */ /* 0x0003e20000100800 */
[----:B------:R-:W-:Y:S02]  /*1cc60*/  F2FP.BF16.F32.PACK_AB R24, R9, R8 ;  /* 0x000000080918723e */ /* 0x000fe400000010ff */
[C---:B------:R-:W-:Y:S01]  /*1cc70*/  LEA R100, P6, R22.reuse, R2, 0x1 ;  /* 0x0000000216647211 */ /* 0x040fe200078c08ff */
[----:B------:R-:W-:Y:S03]  /*1cc80*/  STL [R1+0x128], R27 ;  /* 0x0001281b01007387 */ /* 0x000fe60000100800 */
[C---:B------:R-:W-:Y:S01]  /*1cc90*/  LEA.HI.X.SX32 R101, R22.reuse, R3, 0x1, P6 ;  /* 0x0000000316657211 */ /* 0x040fe200030f0eff */
[----:B------:R2:W-:Y:S01]  /*1cca0*/  STL [R1+0xf4], R21 ;  /* 0x0000f41501007387 */ /* 0x0005e20000100800 */
[----:B-1----:R-:W-:-:S03]  /*1ccb0*/  VIADD R18, R22, UR5 ;  /* 0x0000000516127c36 */ /* 0x002fc60008000000 */
[----:B------:R-:W-:Y:S01]  /*1ccc0*/  STL [R1+0xe0], R26 ;  /* 0x0000e01a01007387 */ /* 0x000fe20000100800 */
[----:B------:R-:W-:Y:S02]  /*1ccd0*/  F2FP.BF16.F32.PACK_AB R22, R5, R4 ;  /* 0x000000040516723e */ /* 0x000fe400000010ff */
[C---:B------:R-:W-:Y:S01]  /*1cce0*/  LEA R98, P6, R18.reuse, R2, 0x1 ;  /* 0x0000000212627211 */ /* 0x040fe200078c08ff */
[----:B--2---:R-:W-:-:S03]  /*1ccf0*/  VIADD R21, R18, UR5 ;  /* 0x0000000512157c36 */ /* 0x004fc60008000000 */
[-C--:B------:R-:W-:Y:S02]  /*1cd00*/  LEA.HI.X.SX32 R99, R18, R3.reuse, 0x1, P6 ;  /* 0x0000000312637211 */ /* 0x080fe400030f0eff */
[----:B------:R-:W-:Y:S01]  /*1cd10*/  F2FP.BF16.F32.PACK_AB R18, R65, R64 ;  /* 0x000000404112723e */ /* 0x000fe200000010ff */
[----:B------:R-:W-:Y:S01]  /*1cd20*/  STL [R1+0x8], R21 ;  /* 0x0000081501007387 */ /* 0x000fe20000100800 */
[C---:B------:R-:W-:Y:S02]  /*1cd30*/  LEA R96, P6, R21.reuse, R2, 0x1 ;  /* 0x0000000215607211 */ /* 0x040fe400078c08ff */
[C---:B------:R-:W-:Y:S01]  /*1cd40*/  PRMT R91, R18.reuse, 0x7632, R91 ;  /* 0x00007632125b7816 */ /* 0x040fe2000000005b */
[----:B------:R-:W-:Y:S01]  /*1cd50*/  STL [R1+0xd0], R25 ;  /* 0x0000d01901007387 */ /* 0x000fe20000100800 */
[----:B------:R-:W-:Y:S02]  /*1cd60*/  PRMT R90, R18, 0x7610, R90 ;  /* 0x00007610125a7816 */ /* 0x000fe4000000005a */
[----:B------:R-:W-:Y:S01]  /*1cd70*/  LEA.HI.X.SX32 R97, R21, R3, 0x1, P6 ;  /* 0x0000000315617211 */ /* 0x000fe200030f0eff */
[----:B------:R-:W-:Y:S01]  /*1cd80*/  STL [R1+0xc0], R24 ;  /* 0x0000c01801007387 */ /* 0x000fe20000100800 */
[----:B------:R-:W-:-:S03]  /*1cd90*/  ISETP.LT.AND P6, PT, R0, UR15, !P0 ;  /* 0x0000000f00007c0c */ /* 0x000fc6000c7c1270 */
[----:B------:R-:W-:Y:S04]  /*1cda0*/  STL [R1+0xb0], R23 ;  /* 0x0000b01701007387 */ /* 0x000fe80000100800 */
[----:B------:R-:W-:Y:S04]  /*1cdb0*/  STL [R1+0x94], R22 ;  /* 0x0000941601007387 */ /* 0x000fe80000100800 */
[----:B------:R1:W-:Y:S04]  /*1cdc0*/  STL [R1+0x6b4], R95 ;  /* 0x0006b45f01007387 */ /* 0x0003e80000100800 */
[----:B------:R2:W-:Y:S04]  /*1cdd0*/  STL [R1+0x6b0], R94 ;  /* 0x0006b05e01007387 */ /* 0x0005e80000100800 */
[----:B------:R3:W-:Y:S04]  /*1cde0*/  STL [R1+0x6bc], R93 ;  /* 0x0006bc5d01007387 */ /* 0x0007e80000100800 */
[----:B------:R4:W-:Y:S04]  /*1cdf0*/  STL [R1+0x6b8], R92 ;  /* 0x0006b85c01007387 */ /* 0x0009e80000100800 */
[----:B------:R5:W-:Y:S04]  /*1ce00*/  STL [R1+0x6c4], R91 ;  /* 0x0006c45b01007387 */ /* 0x000be80000100800 */
[----:B------:R0:W-:Y:S04]  /*1ce10*/  STL [R1+0x6c0], R90 ;  /* 0x0006c05a01007387 */ /* 0x0001e80000100800 */
[----:B------:R0:W-:Y:S04]  /*1ce20*/  STL [R1+0x6cc], R89 ;  /* 0x0006cc5901007387 */ /* 0x0001e80000100800 */
[----:B------:R0:W-:Y:S04]  /*1ce30*/  STL [R1+0x6c8], R88 ;  /* 0x0006c85801007387 */ /* 0x0001e80000100800 */
[----:B------:R-:W5:Y:S01]  /*1ce40*/  LDL.LU.64 R114, [R1+0x118] ;  /* 0x0001180001727983 */ /* 0x000f620000300a00 */
[----:B------:R-:W-:-:S02]  /*1ce50*/  F2FP.BF16.F32.PACK_AB R9, R47, R46 ;  /* 0x0000002e2f09723e */ /* 0x000fc400000010ff */
[----:B------:R-:W-:Y:S01]  /*1ce60*/  F2FP.BF16.F32.PACK_AB R8, R45, R44 ;  /* 0x0000002c2d08723e */ /* 0x000fe200000010ff */
[----:B------:R-:W5:Y:S01]  /*1ce70*/  LDL.LU.64 R118, [R1+0x110] ;  /* 0x0001100001767983 */ /* 0x000f620000300a00 */
[----:B------:R-:W-:Y:S02]  /*1ce80*/  F2FP.BF16.F32.PACK_AB R5, R39, R38 ;  /* 0x000000262705723e */ /* 0x000fe400000010ff */
[----:B------:R-:W-:Y:S01]  /*1ce90*/  F2FP.BF16.F32.PACK_AB R4, R37, R36 ;  /* 0x000000242504723e */ /* 0x000fe200000010ff */
[----:B------:R-:W5:Y:S01]  /*1cea0*/  LDL.LU.64 R122, [R1+0x108] ;  /* 0x00010800017a7983 */ /* 0x000f620000300a00 */
[C---:B------:R-:W-:Y:S02]  /*1ceb0*/  PRMT R72, R9.reuse, 0x7610, R72 ;  /* 0x0000761009487816 */ /* 0x040fe40000000048 */
[----:B------:R-:W-:Y:S01]  /*1cec0*/  PRMT R73, R9, 0x7632, R73 ;  /* 0x0000763209497816 */ /* 0x000fe20000000049 */
[----:B------:R-:W5:Y:S01]  /*1ced0*/  LDL.LU.64 R108, [R1+0x100] ;  /* 0x00010000016c7983 */ /* 0x000f620000300a00 */
[----:B------:R-:W-:-:S02]  /*1cee0*/  PRMT R70, R8, 0x7610, R70 ;  /* 0x0000761008467816 */ /* 0x000fc40000000046 */
[----:B------:R-:W-:Y:S02]  /*1cef0*/  PRMT R71, R8, 0x7632, R71 ;  /* 0x0000763208477816 */ /* 0x000fe40000000047 */
[C---:B-1----:R-:W-:Y:S02]  /*1cf00*/  PRMT R95, R7.reuse, 0x7610, R95 ;  /* 0x00007610075f7816 */ /* 0x042fe4000000005f */
[----:B--2---:R-:W-:Y:S02]  /*1cf10*/  PRMT R94, R7, 0x7632, R94 ;  /* 0x00007632075e7816 */ /* 0x004fe4000000005e */
[C---:B---3--:R-:W-:Y:S02]  /*1cf20*/  PRMT R93, R6.reuse, 0x7610, R93 ;  /* 0x00007610065d7816 */ /* 0x048fe4000000005d */
[----:B----4-:R-:W-:Y:S02]  /*1cf30*/  PRMT R92, R6, 0x7632, R92 ;  /* 0x00007632065c7816 */ /* 0x010fe4000000005c */
[----:B-----5:R-:W-:-:S02]  /*1cf40*/  PRMT R91, R5, 0x7610, R91 ;  /* 0x00007610055b7816 */ /* 0x020fc4000000005b */
[----:B0-----:R-:W-:Y:S02]  /*1cf50*/  PRMT R90, R5, 0x7632, R90 ;  /* 0x00007632055a7816 */ /* 0x001fe4000000005a */
[C---:B------:R-:W-:Y:S02]  /*1cf60*/  PRMT R89, R4.reuse, 0x7610, R89 ;  /* 0x0000761004597816 */ /* 0x040fe40000000059 */
[----:B------:R-:W-:Y:S02]  /*1cf70*/  PRMT R88, R4, 0x7632, R88 ;  /* 0x0000763204587816 */ /* 0x000fe40000000058 */
[----:B------:R-:W0:Y:S01]  /*1cf80*/  LDTM.x64 R4, tmem[UR10+0xc0] ;  /* 0x0000c00a000479ee */ /* 0x000e220008340000 */
[----:B------:R-:W-:Y:S01]  /*1cf90*/  NOP ;  /* 0x0000000000007918 */ /* 0x000fe20000000000 */
[----:B------:R-:W-:Y:S02]  /*1cfa0*/  PRMT R116, R117, 0x7610, R116 ;  /* 0x0000761075747816 */ /* 0x000fe40000000074 */
[----:B------:R-:W-:-:S02]  /*1cfb0*/  PRMT R125, R124, 0x7610, R125 ;  /* 0x000076107c7d7816 */ /* 0x000fc4000000007d */
[----:B------:R-:W2:Y:S01]  /*1cfc0*/  LDL.S16 R124, [R1+0x80] ;  /* 0x00008000017c7983 */ /* 0x000ea20000100600 */
[----:B------:R-:W-:-:S03]  /*1cfd0*/  PRMT R107, R121, 0x7610, R107 ;  /* 0x00007610796b7816 */ /* 0x000fc6000000006b */
[----:B------:R-:W3:Y:S01]  /*1cfe0*/  LDL.LU.64 R110, [R1+0xf8] ;  /* 0x0000f800016e7983 */ /* 0x000ee20000300a00 */
[----:B------:R-:W-:-:S03]  /*1cff0*/  PRMT R106, R125, 0x7610, R106 ;  /* 0x000076107d6a7816 */ /* 0x000fc6000000006a */
[----:B------:R1:W-:Y:S02]  /*1d000*/  @P6 STG.E.U16 desc[UR20][R114.64], R112 ;  /* 0x0000007072006986 */ /* 0x0003e4000c101514 */
[----:B-1----:R-:W-:-:S04]  /*1d010*/  LOP3.LUT R112, R0, 0x5, RZ, 0xfc, !PT ;  /* 0x0000000500707812 */ /* 0x002fc800078efcff */
[----:B------:R-:W-:Y:S01]  /*1d020*/  ISETP.LT.AND P6, PT, R112, UR4, !P0 ;  /* 0x0000000470007c0c */ /* 0x000fe2000c7c1270 */
[----:B------:R-:W1:Y:S01]  /*1d030*/  LDCU UR4, c[0x0][0x39c] ;  /* 0x00007380ff0477ac */ /* 0x000e620008000800 */
[----:B------:R4:W-:Y:S04]  /*1d040*/  @P3 STG.E.U16 desc[UR20][R118.64], R116 ;  /* 0x0000007476003986 */ /* 0x0009e8000c101514 */
[----:B------:R-:W5:Y:S04]  /*1d050*/  LDL.LU.S16 R112, [R1+0x82] ;  /* 0x0000820001707983 */ /* 0x000f680000300600 */
[----:B------:R-:W2:Y:S01]  /*1d060*/  LDL.LU.64 R114, [R1+0xe8] ;  /* 0x0000e80001727983 */ /* 0x000ea20000300a00 */
[----:B----4-:R-:W-:-:S03]  /*1d070*/  LOP3.LUT R116, R0, 0x6, RZ, 0xfc, !PT ;  /* 0x0000000600747812 */ /* 0x010fc600078efcff */
[----:B------:R-:W4:Y:S01]  /*1d080*/  LDL.LU R119, [R1+0x760] ;  /* 0x0007600001777983 */ /* 0x000f220000300800 */
[----:B-1----:R-:W-:-:S03]  /*1d090*/  ISETP.LT.AND P3, PT, R116, UR4, !P0 ;  /* 0x0000000474007c0c */ /* 0x002fc6000c761270 */
[----:B------:R-:W2:Y:S01]  /*1d0a0*/  LDL.S16 R118, [R1+0x84] ;  /* 0x0000840001767983 */ /* 0x000ea20000100600 */
[----:B------:R-:W1:Y:S03]  /*1d0b0*/  LDCU UR4, c[0x0][0x39c] ;  /* 0x00007380ff0477ac */ /* 0x000e660008000800 */
[----:B------:R-:W2:Y:S04]  /*1d0c0*/  LDL.LU.64 R116, [R1+0xd8] ;  /* 0x0000d80001747983 */ /* 0x000ea80000300a00 */
[----:B------:R0:W-:Y:S04]  /*1d0d0*/  @P4 STG.E.U16 desc[UR20][R122.64], R107 ;  /* 0x0000006b7a004986 */ /* 0x0001e8000c101514 */
[----:B------:R-:W2:Y:S04]  /*1d0e0*/  LDL.LU.S16 R121, [R1+0x86] ;  /* 0x0000860001797983 */ /* 0x000ea80000300600 */
[----:B------:R1:W-:Y:S04]  /*1d0f0*/  @P5 STG.E.U16 desc[UR20][R108.64], R106 ;  /* 0x0000006a6c005986 */ /* 0x0003e8000c101514 */
[----:B0-----:R-:W2:Y:S04]  /*1d100*/  LDL.LU.64 R122, [R1+0xc8] ;  /* 0x0000c800017a7983 */ /* 0x001ea80000300a00 */
[----:B-1----:R-:W2:Y:S01]  /*1d110*/  LDL.LU.64 R108, [R1+0x758] ;  /* 0x00075800016c7983 */ /* 0x002ea20000300a00 */
[----:B------:R-:W-:-:S02]  /*1d120*/  LOP3.LUT R107, R0, 0x7, RZ, 0xfc, !PT ;  /* 0x00000007006b7812 */ /* 0x000fc400078efcff */
[----:B------:R-:W-:Y:S01]  /*1d130*/  LOP3.LUT R106, R0, 0x8, RZ, 0xfc, !PT ;  /* 0x00000008006a7812 */ /* 0x000fe200078efcff */
[----:B------:R-:W3:Y:S01]  /*1d140*/  LDL.S16 R125, [R1+0x90] ;  /* 0x00009000017d7983 */ /* 0x000ee20000100600 */
[----:B------:R-:W-:Y:S01]  /*1d150*/  ISETP.LT.AND P4, PT, R107, UR4, !P0 ;  /* 0x000000046b007c0c */ /* 0x000fe2000c781270 */
[----:B------:R-:W0:Y:S02]  /*1d160*/  LDCU UR4, c[0x0][0x39c] ;  /* 0x00007380ff0477ac */ /* 0x000e240008000800 */
[----:B0-----:R-:W-:Y:S01]  /*1d170*/  ISETP.LT.AND P5, PT, R106, UR4, !P0 ;  /* 0x000000046a007c0c */ /* 0x001fe2000c7a1270 */
[----:B------:R-:W0:Y:S01]  /*1d180*/  LDCU UR4, c[0x0][0x39c] ;  /* 0x00007380ff0477ac */ /* 0x000e220008000800 */
[----:B------:R-:W4:Y:S01]  /*1d190*/  LDL.LU.64 R106, [R1+0xb8] ;  /* 0x0000b800016a7983 */ /* 0x000f220000300a00 */
[----:B--2---:R-:W-:Y:S02]  /*1d1a0*/  PRMT R109, R124, 0x7610, R109 ;  /* 0x000076107c6d7816 */ /* 0x004fe4000000006d */
[----:B-----5:R-:W-:Y:S01]  /*1d1b0*/  PRMT R108, R112, 0x7610, R108 ;  /* 0x00007610706c7816 */ /* 0x020fe2000000006c */
[----:B------:R-:W2:Y:S04]  /*1d1c0*/  LDL.LU.S16 R124, [R1+0x92] ;  /* 0x00009200017c7983 */ /* 0x000ea80000300600 */
[----:B---3--:R1:W-:Y:S04]  /*1d1d0*/  @P2 STG.E.U16 desc[UR20][R110.64], R109 ;  /* 0x0000006d6e002986 */ /* 0x0083e8000c101514 */
[----:B------:R3:W-:Y:S04]  /*1d1e0*/  @P6 STG.E.U16 desc[UR20][R114.64], R108 ;  /* 0x0000006c72006986 */ /* 0x0007e8000c101514 */
[----:B-1----:R-:W5:Y:S04]  /*1d1f0*/  LDL.LU.64 R110, [R1+0xa8] ;  /* 0x0000a800016e7983 */ /* 0x002f680000300a00 */
[----:B---3--:R-:W3:Y:S01]  /*1d200*/  LDL.LU R114, [R1+0x754] ;  /* 0x0007540001727983 */ /* 0x008ee20000300800 */
[----:B------:R-:W-:-:S02]  /*1d210*/  LOP3.LUT R109, R0, 0x9, RZ, 0xfc, !PT ;  /* 0x00000009006d7812 */ /* 0x000fc400078efcff */
[----:B------:R-:W-:Y:S01]  /*1d220*/  LOP3.LUT R108, R0, 0xa, RZ, 0xfc, !PT ;  /* 0x0000000a006c7812 */ /* 0x000fe200078efcff */
[----:B------:R-:W2:Y:S01]  /*1d230*/  LDL.S16 R112, [R1+0xa0] ;  /* 0x0000a00001707983 */ /* 0x000ea20000100600 */
[----:B0-----:R-:W-:Y:S01]  /*1d240*/  ISETP.LT.AND P2, PT, R109, UR4, !P0 ;  /* 0x000000046d007c0c */ /* 0x001fe2000c741270 */
[----:B------:R-:W0:Y:S01]  /*1d250*/  LDCU UR4, c[0x0][0x39c] ;  /* 0x00007380ff0477ac */ /* 0x000e220008000800 */
[----:B------:R-:W-:-:S05]  /*1d260*/  PRMT R105, R118, 0x7610, R105 ;  /* 0x0000761076697816 */ /* 0x000fca0000000069 */
[----:B------:R1:W-:Y:S01]  /*1d270*/  @P3 STG.E.U16 desc[UR20][R116.64], R105 ;  /* 0x0000006974003986 */ /* 0x0003e2000c101514 */
[----:B0-----:R-:W-:Y:S01]  /*1d280*/  ISETP.LT.AND P6, PT, R108, UR4, !P0 ;  /* 0x000000046c007c0c */ /* 0x001fe2000c7c1270 */
[----:B------:R-:W0:Y:S02]  /*1d290*/  LDCU UR4, c[0x0][0x39c] ;  /* 0x00007380ff0477ac */ /* 0x000e240008000800 */
[----:B------:R-:W2:Y:S04]  /*1d2a0*/  LDL.LU.64 R108, [R1+0x98] ;  /* 0x00009800016c7983 */ /* 0x000ea80000300a00 */
[----:B------:R-:W2:Y:S04]  /*1d2b0*/  LDL.LU.S16 R118, [R1+0xa2] ;  /* 0x0000a20001767983 */ /* 0x000ea80000300600 */
[----:B-1----:R-:W2:Y:S01]  /*1d2c0*/  LDL.LU.64 R116, [R1+0x88] ;  /* 0x0000880001747983 */ /* 0x002ea20000300a00 */
[----:B---3--:R-:W-:-:S05]  /*1d2d0*/  PRMT R114, R121, 0x7610, R114 ;  /* 0x0000761079727816 */ /* 0x008fca0000000072 */
[----:B------:R1:W-:Y:S04]  /*1d2e0*/  @P4 STG.E.U16 desc[UR20][R122.64], R114 ;  /* 0x000000727a004986 */ /* 0x0003e8000c101514 */
[----:B-1----:R-:W3:Y:S04]  /*1d2f0*/  LDL.LU R122, [R1+0x750] ;  /* 0x00075000017a7983 */ /* 0x002ee80000300800 */
[----:B------:R-:W2:Y:S04]  /*1d300*/  LDL.S16 R121, [R1+0xa4] ;  /* 0x0000a40001797983 */ /* 0x000ea80000100600 */
[----:B------:R-:W2:Y:S01]  /*1d310*/  LDL.LU.64 R114, [R1+0x78] ;  /* 0x0000780001727983 */ /* 0x000ea20000300a00 */
[----:B------:R-:W-:-:S04]  /*1d320*/  LOP3.LUT R105, R0, 0xb, RZ, 0xfc, !PT ;  /* 0x0000000b00697812 */ /* 0x000fc800078efcff */
[----:B0-----:R-:W-:Y:S01]  /*1d330*/  ISETP.LT.AND P3, PT, R105, UR4, !P0 ;  /* 0x0000000469007c0c */ /* 0x001fe2000c761270 */
[----:B------:R-:W0:Y:S01]  /*1d340*/  LDCU UR4, c[0x0][0x39c] ;  /* 0x00007380ff0477ac */ /* 0x000e220008000800 */
[----:B------:R-:W-:Y:S02]  /*1d350*/  LOP3.LUT R105, R0, 0xc, RZ, 0xfc, !PT ;  /* 0x0000000c00697812 */ /* 0x000fe400078efcff */
[----:B---3--:R-:W-:-:S05]  /*1d360*/  PRMT R122, R125, 0x7610, R122 ;  /* 0x000076107d7a7816 */ /* 0x008fca000000007a */
[----:B----4-:R1:W-:Y:S04]  /*1d370*/  @P5 STG.E.U16 desc[UR20][R106.64], R122 ;  /* 0x0000007a6a005986 */ /* 0x0103e8000c101514 */
[----:B-1----:R-:W3:Y:S01]  /*1d380*/  LDL.LU.64 R106, [R1+0x748] ;  /* 0x00074800016a7983 */ /* 0x002ee20000300a00 */
[----:B0-----:R-:W-:Y:S01]  /*1d390*/  ISETP.LT.AND P4, PT, R105, UR4, !P0 ;  /* 0x0000000469007c0c */ /* 0x001fe2000c781270 */
[----:B------:R-:W0:Y:S01]  /*1d3a0*/  LDCU UR4, c[0x0][0x39c] ;  /* 0x00007380ff0477ac */ /* 0x000e220008000800 */
[C---:B------:R-:W-:Y:S01]  /*1d3b0*/  LOP3.LUT R105, R0.reuse, 0xd, RZ, 0xfc, !PT ;  /* 0x0000000d00697812 */ /* 0x040fe200078efcff */
[----:B------:R-:W4:Y:S03]  /*1d3c0*/  LDL.LU.S16 R122, [R1+0xa6] ;  /* 0x0000a600017a7983 */ /* 0x000f260000300600 */
[----:B0-----:R-:W-:Y:S01]  /*1d3d0*/  ISETP.LT.AND P5, PT, R105, UR4, !P0 ;  /* 0x0000000469007c0c */ /* 0x001fe2000c7a1270 */
[----:B------:R-:W0:Y:S01]  /*1d3e0*/  LDCU UR4, c[0x0][0x39c] ;  /* 0x00007380ff0477ac */ /* 0x000e220008000800 */
[----:B------:R-:W-:-:S02]  /*1d3f0*/  LOP3.LUT R105, R0, 0xe, RZ, 0xfc, !PT ;  /* 0x0000000e00697812 */ /* 0x000fc400078efcff */
[----:B--2---:R-:W-:Y:S02]  /*1d400*/  PRMT R104, R112, 0x7610, R104 ;  /* 0x0000761070687816 */ /* 0x004fe40000000068 */
[----:B---3--:R-:W-:Y:S02]  /*1d410*/  PRMT R107, R124, 0x7610, R107 ;  /* 0x000076107c6b7816 */ /* 0x008fe4000000006b */
[----:B------:R-:W2:Y:S04]  /*1d420*/  LDL.LU.64 R124, [R1+0x68] ;  /* 0x00006800017c7983 */ /* 0x000ea80000300a00 */
[----:B-----5:R1:W-:Y:S01]  /*1d430*/  @P2 STG.E.U16 desc[UR20][R110.64], R107 ;  /* 0x0000006b6e002986 */ /* 0x0203e2000c101514 */
[----:B0-----:R-:W-:Y:S01]  /*1d440*/  ISETP.LT.AND P2, PT, R105, UR4, !P0 ;  /* 0x0000000469007c0c */ /* 0x001fe2000c741270 */
[----:B------:R-:W0:Y:S01]  /*1d450*/  LDCU UR4, c[0x0][0x39c] ;  /* 0x00007380ff0477ac */ /* 0x000e220008000800 */
[----:B------:R-:W-:Y:S01]  /*1d460*/  PRMT R106, R118, 0x7610, R106 ;  /* 0x00007610766a7816 */ /* 0x000fe2000000006a */
[----:B------:R3:W-:Y:S04]  /*1d470*/  @P6 STG.E.U16 desc[UR20][R108.64], R104 ;  /* 0x000000686c006986 */ /* 0x0007e8000c101514 */
[----:B-1----:R-:W5:Y:S01]  /*1d480*/  LDL.LU R111, [R1+0x740] ;  /* 0x00074000016f7983 */ /* 0x002f620000300800 */
[----:B------:R-:W-:-:S03]  /*1d490*/  LOP3.LUT R107, R0, 0xf, RZ, 0xfc, !PT ;  /* 0x0000000f006b7812 */ /* 0x000fc600078efcff */
[----:B------:R-:W5:Y:S04]  /*1d4a0*/  LDL.S16 R123, [R1+0xb4] ;  /* 0x0000b400017b7983 */ /* 0x000f680000100600 */
[----:B---3--:R-:W3:Y:S04]  /*1d4b0*/  LDL.LU.64 R104, [R1+0x58] ;  /* 0x0000580001687983 */ /* 0x008ee80000300a00 */
[----:B------:R-:W3:Y:S01]  /*1d4c0*/  LDL.LU.S16 R110, [R1+0xb6] ;  /* 0x0000b600016e7983 */ /* 0x000ee20000300600 */
[----:B0-----:R-:W-:Y:S01]  /*1d4d0*/  ISETP.LT.AND P6, PT, R107, UR4, !P0 ;  /* 0x000000046b007c0c */ /* 0x001fe2000c7c1270 */
[----:B------:R-:W0:Y:S02]  /*1d4e0*/  LDCU UR4, c[0x0][0x39c] ;  /* 0x00007380ff0477ac */ /* 0x000e240008000800 */
[----:B------:R1:W-:Y:S04]  /*1d4f0*/  @P3 STG.E.U16 desc[UR20][R116.64], R106 ;  /* 0x0000006a74003986 */ /* 0x0003e8000c101514 */
[----:B-1----:R-:W3:Y:S01]  /*1d500*/  LDL.LU.64 R106, [R1+0x48] ;  /* 0x00004800016a7983 */ /* 0x002ee20000300a00 */
[----:B------:R-:W-:-:S02]  /*1d510*/  LOP3.LUT R108, R0, 0x10, RZ, 0xfc, !PT ;  /* 0x00000010006c7812 */ /* 0x000fc400078efcff */
[----:B------:R-:W-:Y:S01]  /*1d520*/  PRMT R113, R121, 0x7610, R113 ;  /* 0x0000761079717816 */ /* 0x000fe20000000071 */
[----:B------:R-:W3:Y:S01]  /*1d530*/  LDL.S16 R117, [R1+0xc4] ;  /* 0x0000c40001757983 */ /* 0x000ee20000100600 */
[----:B0-----:R-:W-:Y:S01]  /*1d540*/  ISETP.LT.AND P3, PT, R108, UR4, !P0 ;  /* 0x000000046c007c0c */ /* 0x001fe2000c761270 */
[----:B------:R-:W0:Y:S01]  /*1d550*/  LDCU UR4, c[0x0][0x39c] ;  /* 0x00007380ff0477ac */ /* 0x000e220008000800 */
[----:B------:R-:W-:Y:S01]  /*1d560*/  LOP3.LUT R112, R0, 0x11, RZ, 0xfc, !PT ;  /* 0x0000001100707812 */ /* 0x000fe200078efcff */
[----:B------:R1:W-:Y:S01]  /*1d570*/  @P4 STG.E.U16 desc[UR20][R114.64], R113 ;  /* 0x0000007172004986 */ /* 0x0003e2000c101514 */
[----:B----4-:R-:W-:Y:S02]  /*1d580*/  PRMT R119, R122, 0x7610, R119 ;  /* 0x000076107a777816 */ /* 0x010fe40000000077 */
[----:B------:R-:W-:Y:S01]  /*1d590*/  LOP3.LUT R118, R0, 0x12, RZ, 0xfc, !PT ;  /* 0x0000001200767812 */ /* 0x000fe200078efcff */
[----:B------:R-:W4:Y:S04]  /*1d5a0*/  LDL.LU.64 R108, [R1+0x40] ;  /* 0x00004000016c7983 */ /* 0x000f280000300a00 */
[----:B------:R-:W4:Y:S01]  /*1d5b0*/  LDL.LU.S16 R116, [R1+0xc6] ;  /* 0x0000c60001747983 */ /* 0x000f220000300600 */
[----:B0-----:R-:W-:Y:S01]  /*1d5c0*/  ISETP.LT.AND P4, PT, R112, UR4, !P0 ;  /* 0x0000000470007c0c */ /* 0x001fe2000c781270 */
[----:B------:R-:W0:Y:S02]  /*1d5d0*/  LDCU UR4, c[0x0][0x39c] ;  /* 0x00007380ff0477ac */ /* 0x000e240008000800 */
[----:B-1----:R-:W4:Y:S04]  /*1d5e0*/  LDL.LU.64 R112, [R1+0x30] ;  /* 0x0000300001707983 */ /* 0x002f280000300a00 */
[----:B------:R-:W4:Y:S04]  /*1d5f0*/  LDL.S16 R122, [R1+0xd4] ;  /* 0x0000d400017a7983 */ /* 0x000f280000100600 */
[----:B------:R-:W4:Y:S04]  /*1d600*/  LDL.LU.64 R114, [R1+0x20] ;  /* 0x0000200001727983 */ /* 0x000f280000300a00 */
[----:B--2---:R1:W-:Y:S01]  /*1d610*/  @P5 STG.E.U16 desc[UR20][R124.64], R119 ;  /* 0x000000777c005986 */ /* 0x0043e2000c101514 */
[----:B0-----:R-:W-:Y:S01]  /*1d620*/  ISETP.LT.AND P5, PT, R118, UR4, !P0 ;  /* 0x0000000476007c0c */ /* 0x001fe2000c7a1270 */
[----:B------:R-:W0:Y:S02]  /*1d630*/  LDCU UR4, c[0x0][0x39c] ;  /* 0x00007380ff0477ac */ /* 0x000e240008000800 */
[----:B-1----:R-:W2:Y:S04]  /*1d640*/  LDL.LU.S16 R124, [R1+0xd6] ;  /* 0x0000d600017c7983 */ /* 0x002ea80000300600 */
[----:B------:R-:W2:Y:S01]  /*1d650*/  LDL.LU.64 R118, [R1+0x10] ;  /* 0x0000100001767983 */ /* 0x000ea20000300a00 */
[----:B-----5:R-:W-:-:S03]  /*1d660*/  PRMT R120, R123, 0x7610, R120 ;  /* 0x000076107b787816 */ /* 0x020fc60000000078 */
[----:B------:R-:W5:Y:S01]  /*1d670*/  LDL.S16 R125, [R1+0xe4] ;  /* 0x0000e400017d7983 */ /* 0x000f620000100600 */
[----:B------:R-:W-:-:S03]  /*1d680*/  LOP3.LUT R123, R0, 0x13, RZ, 0xfc, !PT ;  /* 0x00000013007b7812 */ /* 0x000fc600078efcff */
[----:B---3--:R1:W-:Y:S01]  /*1d690*/  @P2 STG.E.U16 desc[UR20][R104.64], R120 ;  /* 0x0000007868002986 */ /* 0x0083e2000c101514 */
[----:B------:R-:W-:Y:S02]  /*1d6a0*/  PRMT R111, R110, 0x7610, R111 ;  /* 0x000076106e6f7816 */ /* 0x000fe4000000006f */
[----:B0-----:R-:W-:Y:S01]  /*1d6b0*/  ISETP.LT.AND P2, PT, R123, UR4, !P0 ;  /* 0x000000047b007c0c */ /* 0x001fe2000c741270 */
[----:B------:R-:W0:Y:S01]  /*1d6c0*/  LDCU UR4, c[0x0][0x39c] ;  /* 0x00007380ff0477ac */ /* 0x000e220008000800 */
[----:B-1----:R-:W3:Y:S04]  /*1d6d0*/  LDL.LU.64 R104, [R1+0x738] ;  /* 0x0007380001687983 */ /* 0x002ee80000300a00 */
[----:B------:R-:W2:Y:S04]  /*1d6e0*/  LDL.LU.64 R120, [R1] ;  /* 0x0000000001787983 */ /* 0x000ea80000300a00 */
[----:B------:R-:W2:Y:S04]  /*1d6f0*/  LDL.LU.S16 R123, [R1+0xe6] ;  /* 0x0000e600017b7983 */ /* 0x000ea80000300600 */
[----:B------:R1:W-:Y:S04]  /*1d700*/  @P6 STG.E.U16 desc[UR20][R106.64], R111 ;  /* 0x0000006f6a006986 */ /* 0x0003e8000c101514 */
[----:B-1----:R-:W2:Y:S04]  /*1d710*/  LDL.LU.64 R106, [R1+0x730] ;  /* 0x00073000016a7983 */ /* 0x002ea80000300a00 */
[----:B------:R-:W2:Y:S01]  /*1d720*/  LDL.LU R111, [R1+0x72c] ;  /* 0x00072c00016f7983 */ /* 0x000ea20000300800 */
[----:B------:R-:W-:-:S04]  /*1d730*/  LOP3.LUT R110, R0, 0x14, RZ, 0xfc, !PT ;  /* 0x00000014006e7812 */ /* 0x000fc800078efcff */
[----:B0-----:R-:W-:Y:S01]  /*1d740*/  ISETP.LT.AND P6, PT, R110, UR4, !P0 ;  /* 0x000000046e007c0c */ /* 0x001fe2000c7c1270 */
[----:B------:R-:W0:Y:S01]  /*1d750*/  LDCU UR4, c[0x0][0x39c] ;  /* 0x00007380ff0477ac */ /* 0x000e220008000800 */
[----:B------:R-:W3:Y:S01]  /*1d760*/  LDL.LU R110, [R1+0x728] ;  /* 0x00072800016e7983 */ /* 0x000ee20000300800 */
[----:B--2---:R-:W-:Y:S02]  /*1d770*/  PRMT R111, R117, 0x7610, R111 ;  /* 0x00007610756f7816 */ /* 0x004fe4000000006f */
[----:B------:R-:W-:-:S03]  /*1d780*/  LOP3.LUT R117, R0, 0x15, RZ, 0xfc, !PT ;  /* 0x0000001500757812 */ /* 0x000fc600078efcff */
[----:B----4-:R1:W-:Y:S01]  /*1d790*/  @P3 STG.E.U16 desc[UR20][R108.64], R111 ;  /* 0x0000006f6c003986 */ /* 0x0103e2000c101514 */
[----:B0-----:R-:W-:Y:S01]  /*1d7a0*/  ISETP.LT.AND P3, PT, R117, UR4, !P0 ;  /* 0x0000000475007c0c */ /* 0x001fe2000c761270 */
[----:B------:R-:W0:Y:S02]  /*1d7b0*/  LDCU UR4, c[0x0][0x39c] ;  /* 0x00007380ff0477ac */ /* 0x000e240008000800 */
[----:B-1----:R-:W2:Y:S04]  /*1d7c0*/  LDL.LU.64 R108, [R1+0x720] ;  /* 0x00072000016c7983 */ /* 0x002ea80000300a00 */
[----:B------:R-:W3:Y:S04]  /*1d7d0*/  LDL.LU R111, [R1+0x71c] ;  /* 0x00071c00016f7983 */ /* 0x000ee80000300800 */
[----:B------:R-:W4:Y:S02]  /*1d7e0*/  LDL.LU R117, [R1+0x718] ;  /* 0x0007180001757983 */ /* 0x000f240000300800 */
[----:B----4-:R-:W-:-:S05]  /*1d7f0*/  PRMT R117, R116, 0x7610, R117 ;  /* 0x0000761074757816 */ /* 0x010fca0000000075 */
[----:B------:R1:W-:Y:S04]  /*1d800*/  @P4 STG.E.U16 desc[UR20][R112.64], R117 ;  /* 0x0000007570004986 */ /* 0x0003e8000c101514 */
[----:B-1----:R-:W4:Y:S04]  /*1d810*/  LDL.LU.64 R112, [R1+0x710] ;  /* 0x0007100001707983 */ /* 0x002f280000300a00 */
[----:B------:R-:W2:Y:S01]  /*1d820*/  LDL.LU R117, [R1+0x70c] ;  /* 0x00070c0001757983 */ /* 0x000ea20000300800 */
[----:B------:R-:W-:-:S04]  /*1d830*/  LOP3.LUT R116, R0, 0x16, RZ, 0xfc, !PT ;  /* 0x0000001600747812 */ /* 0x000fc800078efcff */
[----:B0-----:R-:W-:Y:S01]  /*1d840*/  ISETP.LT.AND P4, PT, R116, UR4, !P0 ;  /* 0x0000000474007c0c */ /* 0x001fe2000c781270 */
[----:B------:R-:W0:Y:S01]  /*1d850*/  LDCU UR4, c[0x0][0x39c] ;  /* 0x00007380ff0477ac */ /* 0x000e220008000800 */
[----:B------:R-:W3:Y:S01]  /*1d860*/  LDL.LU R116, [R1+0x708] ;  /* 0x0007080001747983 */ /* 0x000ee20000300800 */
[----:B--2---:R-:W-:Y:S02]  /*1d870*/  PRMT R117, R122, 0x7610, R117 ;  /* 0x000076107a757816 */ /* 0x004fe40000000075 */
[----:B------:R-:W-:-:S03]  /*1d880*/  LOP3.LUT R122, R0, 0x17, RZ, 0xfc, !PT ;  /* 0x00000017007a7812 */ /* 0x000fc600078efcff */
[----:B------:R1:W-:Y:S01]  /*1d890*/  @P5 STG.E.U16 desc[UR20][R114.64], R117 ;  /* 0x0000007572005986 */ /* 0x0003e2000c101514 */
[----:B0-----:R-:W-:Y:S01]  /*1d8a0*/  ISETP.LT.AND P5, PT, R122, UR4, !P0 ;  /* 0x000000047a007c0c */ /* 0x001fe2000c7a1270 */
[----:B------:R-:W0:Y:S02]  /*1d8b0*/  LDCU UR4, c[0x0][0x39c] ;  /* 0x00007380ff0477ac */ /* 0x000e240008000800 */
[----:B-1----:R-:W2:Y:S04]  /*1d8c0*/  LDL.LU.64 R114, [R1+0x700] ;  /* 0x0007000001727983 */ /* 0x002ea80000300a00 */
[----:B------:R-:W3:Y:S04]  /*1d8d0*/  LDL.LU R117, [R1+0x6fc] ;  /* 0x0006fc0001757983 */ /* 0x000ee80000300800 */
[----:B------:R-:W2:Y:S02]  /*1d8e0*/  LDL.LU R122, [R1+0x6f8] ;  /* 0x0006f800017a7983 */ /* 0x000ea40000300800 */
[----:B--2---:R-:W-:-:S02]  /*1d8f0*/  PRMT R122, R124, 0x7610, R122 ;  /* 0x000076107c7a7816 */ /* 0x004fc4000000007a */
[----:B------:R-:W-:-:S03]  /*1d900*/  LOP3.LUT R124, R0, 0x18, RZ, 0xfc, !PT ;  /* 0x00000018007c7812 */ /* 0x000fc600078efcff */
[----:B------:R1:W-:Y:S01]  /*1d910*/  @P2 STG.E.U16 desc[UR20][R118.64], R122 ;  /* 0x0000007a76002986 */ /* 0x0003e2000c101514 */
[----:B0-----:R-:W-:Y:S01]  /*1d920*/  ISETP.LT.AND P2, PT, R124, UR4, !P0 ;  /* 0x000000047c007c0c */ /* 0x001fe2000c741270 */
[----:B------:R-:W0:Y:S02]  /*1d930*/  LDCU UR4, c[0x0][0x39c] ;  /* 0x00007380ff0477ac */ /* 0x000e240008000800 */
[----:B-1----:R-:W2:Y:S04]  /*1d940*/  LDL.LU.64 R118, [R1+0x6f0] ;  /* 0x0006f00001767983 */ /* 0x002ea80000300a00 */
[----:B------:R-:W2:Y:S04]  /*1d950*/  LDL.LU R122, [R1+0x6ec] ;  /* 0x0006ec00017a7983 */ /* 0x000ea80000300800 */
[----:B------:R-:W5:Y:S02]  /*1d960*/  LDL.LU R124, [R1+0x6e8] ;  /* 0x0006e800017c7983 */ /* 0x000f640000300800 */
[----:B-----5:R-:W-:-:S02]  /*1d970*/  PRMT R124, R125, 0x7610, R124 ;  /* 0x000076107d7c7816 */ /* 0x020fc4000000007c */
[----:B------:R-:W-:-:S03]  /*1d980*/  LOP3.LUT R125, R0, 0x19, RZ, 0xfc, !PT ;  /* 0x00000019007d7812 */ /* 0x000fc600078efcff */
[----:B------:R1:W-:Y:S01]  /*1d990*/  @P6 STG.E.U16 desc[UR20][R120.64], R124 ;  /* 0x0000007c78006986 */ /* 0x0003e2000c101514 */
[----:B0-----:R-:W-:Y:S01]  /*1d9a0*/  ISETP.LT.AND P6, PT, R125, UR4, !P0 ;  /* 0x000000047d007c0c */ /* 0x001fe2000c7c1270 */
[----:B------:R-:W0:Y:S02]  /*1d9b0*/  LDCU UR4, c[0x0][0x39c] ;  /* 0x00007380ff0477ac */ /* 0x000e240008000800 */
[----:B-1----:R-:W5:Y:S04]  /*1d9c0*/  LDL.LU.64 R120, [R1+0x6e0] ;  /* 0x0006e00001787983 */ /* 0x002f680000300a00 */
[----:B------:R-:W3:Y:S04]  /*1d9d0*/  LDL.LU R124, [R1+0x6dc] ;  /* 0x0006dc00017c7983 */ /* 0x000ee80000300800 */
[----:B------:R-:W3:Y:S01]  /*1d9e0*/  LDL.LU R125, [R1+0x6d8] ;  /* 0x0006d800017d7983 */ /* 0x000ee20000300800 */
[----:B--2---:R-:W-:-:S02]  /*1d9f0*/  PRMT R122, R123, 0x7610, R122 ;  /* 0x000076107b7a7816 */ /* 0x004fc4000000007a */
[----:B------:R-:W-:-:S03]  /*1da00*/  LOP3.LUT R123, R0, 0x1a, RZ, 0xfc, !PT ;  /* 0x0000001a007b7812 */ /* 0x000fc600078efcff */
[----:B---3--:R1:W-:Y:S01]  /*1da10*/  @P3 STG.E.U16 desc[UR20][R124.64], R122 ;  /* 0x0000007a7c003986 */ /* 0x0083e2000c101514 */
[----:B0-----:R-:W-:Y:S01]  /*1da20*/  ISETP.LT.AND P3, PT, R123, UR4, !P0 ;  /* 0x000000047b007c0c */ /* 0x001fe2000c761270 */
[----:B------:R-:W0:Y:S02]  /*1da30*/  LDCU UR4, c[0x0][0x39c] ;  /* 0x00007380ff0477ac */ /* 0x000e240008000800 */
[----:B-1----:R-:W2:Y:S04]  /*1da40*/  LDL.LU R122, [R1+0x6d4] ;  /* 0x0006d400017a7983 */ /* 0x002ea80000300800 */
[----:B------:R-:W3:Y:S04]  /*1da50*/  LDL.S16 R124, [R1+0xf0] ;  /* 0x0000f000017c7983 */ /* 0x000ee80000100600 */
[----:B------:R-:W2:Y:S01]  /*1da60*/  LDL.LU R123, [R1+0x6d0] ;  /* 0x0006d000017b7983 */ /* 0x000ea20000300800 */
[----:B---3--:R-:W-:-:S05]  /*1da70*/  PRMT R125, R124, 0x7610, R125 ;  /* 0x000076107c7d7816 */ /* 0x008fca000000007d */
[----:B--2---:R1:W-:Y:S04]  /*1da80*/  @P4 STG.E.U16 desc[UR20][R122.64], R125 ;  /* 0x0000007d7a004986 */ /* 0x0043e8000c101514 */
[----:B-1----:R-:W2:Y:S01]  /*1da90*/  LDL.LU.S16 R122, [R1+0xf2] ;  /* 0x0000f200017a7983 */ /* 0x002ea20000300600 */
[----:B------:R-:W-:-:S03]  /*1daa0*/  LOP3.LUT R124, R0, 0x1b, RZ, 0xfc, !PT ;  /* 0x0000001b007c7812 */ /* 0x000fc600078efcff */
[----:B------:R-:W3:Y:S01]  /*1dab0*/  LDL.S16 R125, [R1+0x12e] ;  /* 0x00012e00017d7983 */ /* 0x000ee20000100600 */
[----:B0-----:R-:W-:Y:S01]  /*1dac0*/  ISETP.LT.AND P4, PT, R124, UR4, !P0 ;  /* 0x000000047c007c0c */ /* 0x001fe2000c781270 */
[----:B------:R-:W0:Y:S02]  /*1dad0*/  LDCU UR4, c[0x0][0x39c] ;  /* 0x00007380ff0477ac */ /* 0x000e240008000800 */
[----:B------:R-:W3:Y:S01]  /*1dae0*/  LDL.S16 R124, [R1+0x122] ;  /* 0x00012200017c7983 */ /* 0x000ee20000100600 */
[----:B--2---:R-:W-:-:S05]  /*1daf0*/  PRMT R123, R122, 0x7610, R123 ;  /* 0x000076107a7b7816 */ /* 0x004fca000000007b */
[----:B-----5:R1:W-:Y:S04]  /*1db00*/  @P5 STG.E.U16 desc[UR20][R120.64], R123 ;  /* 0x0000007b78005986 */ /* 0x0203e8000c101514 */
[----:B-1----:R-:W2:Y:S01]  /*1db10*/  LDL.LU.S16 R120, [R1+0x120] ;  /* 0x0001200001787983 */ /* 0x002ea20000300600 */
[----:B------:R-:W-:-:S03]  /*1db20*/  LOP3.LUT R122, R0, 0x1c, RZ, 0xfc, !PT ;  /* 0x0000001c007a7812 */ /* 0x000fc600078efcff */
[----:B------:R-:W5:Y:S01]  /*1db30*/  LDL.LU.S16 R123, [R1+0x12c] ;  /* 0x00012c00017b7983 */ /* 0x000f620000300600 */
[----:B0-----:R-:W-:Y:S01]  /*1db40*/  ISETP.LT.AND P5, PT, R122, UR4, !P0 ;  /* 0x000000047a007c0c */ /* 0x001fe2000c7a1270 */
[----:B------:R-:W0:Y:S02]  /*1db50*/  LDCU UR4, c[0x0][0x39c] ;  /* 0x00007380ff0477ac */ /* 0x000e240008000800 */
[----:B------:R-:W3:Y:S01]  /*1db60*/  LDL.S16 R122, [R1+0x126] ;  /* 0x00012600017a7983 */ /* 0x000ee20000100600 */
[----:B--2---:R-:W-:-:S05]  /*1db70*/  PRMT R121, R120, 0x7610, R121 ;  /* 0x0000761078797816 */ /* 0x004fca0000000079 */
[----:B------:R1:W-:Y:S04]  /*1db80*/  @P2 STG.E.U16 desc[UR20][R118.64], R121 ;  /* 0x0000007976002986 */ /* 0x0003e8000c101514 */
[----:B-1----:R-:W2:Y:S01]  /*1db90*/  LDL.LU.S16 R121, [R1+0x124] ;  /* 0x0001240001797983 */ /* 0x002ea20000300600 */
[----:B------:R-:W-:-:S04]  /*1dba0*/  LOP3.LUT R120, R0, 0x1d, RZ, 0xfc, !PT ;  /* 0x0000001d00787812 */ /* 0x000fc800078efcff */
[----:B0-----:R-:W-:Y:S01]  /*1dbb0*/  ISETP.LT.AND P2, PT, R120, UR4, !P0 ;  /* 0x0000000478007c0c */ /* 0x001fe2000c741270 */
[----:B------:R-:W0:Y:S01]  /*1dbc0*/  LDCU UR4, c[0x0][0x39c] ;  /* 0x00007380ff0477ac */ /* 0x000e220008000800 */
[----:B---3--:R-:W-:Y:S02]  /*1dbd0*/  PRMT R119, R124, 0x7610, R119 ;  /* 0x000076107c777816 */ /* 0x008fe40000000077 */
[----:B------:R-:W-:Y:S01]  /*1dbe0*/  LOP3.LUT R118, R0, 0x1e, RZ, 0xfc, !PT ;  /* 0x0000001e00767812 */ /* 0x000fe200078efcff */
[----:B------:R-:W3:Y:S04]  /*1dbf0*/  LDL.S16 R124, [R1+0x136] ;  /* 0x00013600017c7983 */ /* 0x000ee80000100600 */
[----:B------:R1:W-:Y:S01]  /*1dc00*/  @P6 STG.E.U16 desc[UR20][R116.64], R119 ;  /* 0x0000007774006986 */ /* 0x0003e2000c101514 */
[----:B0-----:R-:W-:Y:S01]  /*1dc10*/  ISETP.LT.AND P6, PT, R118, UR4, !P0 ;  /* 0x0000000476007c0c */ /* 0x001fe2000c7c1270 */
[----:B------:R-:W0:Y:S02]  /*1dc20*/  LDCU UR4, c[0x0][0x39c] ;  /* 0x00007380ff0477ac */ /* 0x000e240008000800 */
[----:B-1----:R-:W3:Y:S04]  /*1dc30*/  LDL.S16 R119, [R1+0x138] ;  /* 0x0001380001777983 */ /* 0x002ee80000100600 */
[----:B------:R-:W3:Y:S01]  /*1dc40*/  LDL.LU.S16 R118, [R1+0x134] ;  /* 0x0001340001767983 */ /* 0x000ee20000300600 */
[----:B------:R-:W-:-:S02]  /*1dc50*/  LOP3.LUT R116, R0, 0x1f, RZ, 0xfc, !PT ;  /* 0x0000001f00747812 */ /* 0x000fc400078efcff */
[----:B--2---:R-:W-:Y:S02]  /*1dc60*/  PRMT R117, R121, 0x7610, R117 ;  /* 0x0000761079757816 */ /* 0x004fe40000000075 */
[----:B------:R-:W2:Y:S04]  /*1dc70*/  LDL.LU.S16 R121, [R1+0x13a] ;  /* 0x00013a0001797983 */ /* 0x000ea80000300600 */
[----:B------:R1:W-:Y:S04]  /*1dc80*/  @P3 STG.E.U16 desc[UR20][R114.64], R117 ;  /* 0x0000007572003986 */ /* 0x0003e8000c101514 */
[----:B------:R-:W2:Y:S01]  /*1dc90*/  LDL.S16 R120, [R1+0x140] ;  /* 0x0001400001787983 */ /* 0x000ea20000100600 */
[----:B-1----:R-:W-:-:S03]  /*1dca0*/  PRMT R115, R122, 0x7610, R115 ;  /* 0x000076107a737816 */ /* 0x002fc60000000073 */
[----:B------:R-:W2:Y:S04]  /*1dcb0*/  LDL.LU R122, [R1+0x8] ;  /* 0x00000800017a7983 */ /* 0x000ea80000300800 */
[----:B----4-:R5:W-:Y:S02]  /*1dcc0*/  @P4 STG.E.U16 desc[UR20][R112.64], R115 ;  /* 0x0000007370004986 */ /* 0x010be4000c101514 */
[----:B-----5:R-:W-:-:S05]  /*1dcd0*/  PRMT R113, R123, 0x7610, R113 ;  /* 0x000076107b717816 */ /* 0x020fca0000000071 */
[----:B------:R1:W-:Y:S02]  /*1dce0*/  @P5 STG.E.U16 desc[UR20][R110.64], R113 ;  /* 0x000000716e005986 */ /* 0x0003e4000c101514 */
[----:B-1----:R-:W-:Y:S02]  /*1dcf0*/  PRMT R111, R125, 0x7610, R111 ;  /* 0x000076107d6f7816 */ /* 0x002fe4000000006f */
[----:B------:R-:W4:Y:S01]  /*1dd00*/  LDL.LU.S16 R125, [R1+0x142] ;  /* 0x00014200017d7983 */ /* 0x000f220000300600 */
[----:B0-----:R-:W-:Y:S01]  /*1dd10*/  ISETP.LT.AND P3, PT, R116, UR4, !P0 ;  /* 0x0000000474007c0c */ /* 0x001fe2000c761270 */
[----:B------:R-:W0:Y:S01]  /*1dd20*/  LDCU UR4, c[0x0][0x39c] ;  /* 0x00007380ff0477ac */ /* 0x000e220008000800 */
[C---:B------:R-:W-:Y:S02]  /*1dd30*/  LOP3.LUT R114, R0.reuse, 0x20, RZ, 0xfc, !PT ;  /* 0x0000002000727812 */ /* 0x040fe400078efcff */
[C---:B------:R-:W-:Y:S02]  /*1dd40*/  LOP3.LUT R112, R0.reuse, 0x21, RZ, 0xfc, !PT ;  /* 0x0000002100707812 */ /* 0x040fe400078efcff */
[----:B------:R-:W-:Y:S01]  /*1dd50*/  LOP3.LUT R110, R0, 0x22, RZ, 0xfc, !PT ;  /* 0x00000022006e7812 */ /* 0x000fe200078efcff */
[----:B------:R3:W-:Y:S04]  /*1dd60*/  @P2 STG.E.U16 desc[UR20][R108.64], R111 ;  /* 0x0000006f6c002986 */ /* 0x0007e8000c101514 */
[----:B------:R-:W5:Y:S01]  /*1dd70*/  LDL.S16 R123, [R1+0x148] ;  /* 0x00014800017b7983 */ /* 0x000f620000100600 */
[----:B0-----:R-:W-:Y:S01]  /*1dd80*/  ISETP.LT.AND P4, PT, R114, UR4, !P0 ;  /* 0x0000000472007c0c */ /* 0x001fe2000c781270 */
[----:B------:R-:W0:Y:S02]  /*1dd90*/  LDCU UR4, c[0x0][0x39c] ;  /* 0x00007380ff0477ac */ /* 0x000e240008000800 */
[----:B0-----:R-:W-:Y:S01]  /*1dda0*/  ISETP.LT.AND P5, PT, R112, UR4, !P0 ;  /* 0x0000000470007c0c */ /* 0x001fe2000c7a1270 */
[----:B------:R-:W0:Y:S01]  /*1ddb0*/  LDCU UR4, c[0x0][0x39c] ;  /* 0x00007380ff0477ac */ /* 0x000e220008000800 */
[----:B---3--:R-:W-:-:S02]  /*1ddc0*/  PRMT R109, R118, 0x7610, R109 ;  /* 0x00007610766d7816 */ /* 0x008fc4000000006d */
[----:B------:R-:W-:Y:S02]  /*1ddd0*/  LOP3.LUT R108, R0, 0x23, RZ, 0xfc, !PT ;  /* 0x00000023006c7812 */ /* 0x000fe400078efcff */
[----:B0-----:R-:W-:Y:S01]  /*1dde0*/  ISETP.LT.AND P2, PT, R110, UR4, !P0 ;  /* 0x000000046e007c0c */ /* 0x001fe2000c741270 */
[----:B------:R-:W0:Y:S01]  /*1ddf0*/  LDCU UR4, c[0x0][0x39c] ;  /* 0x00007380ff0477ac */ /* 0x000e220008000800 */
[----:B------:R1:W-:Y:S02]  /*1de00*/  @P6 STG.E.U16 desc[UR20][R106.64], R109 ;  /* 0x0000006d6a006986 */ /* 0x0003e4000c101514 */
[----:B-1----:R-:W-:Y:S02]  /*1de10*/  PRMT R107, R119, 0x7610, R107 ;  /* 0x00007610776b7816 */ /* 0x002fe4000000006b */
[----:B0-----:R-:W-:Y:S01]  /*1de20*/  ISETP.LT.AND P6, PT, R108, UR4, !P0 ;  /* 0x000000046c007c0c */ /* 0x001fe2000c7c1270 */
[----:B------:R-:W0:Y:S01]  /*1de30*/  LDCU UR4, c[0x0][0x39c] ;  /* 0x00007380ff0477ac */ /* 0x000e220008000800 */
[----:B------:R-:W-:-:S02]  /*1de40*/  PRMT R108, R124, 0x7610, R108 ;  /* 0x000076107c6c7816 */ /* 0x000fc4000000006c */
[----:B------:R-:W3:Y:S04]  /*1de50*/  LDL.LU.S16 R124, [R1+0x14a] ;  /* 0x00014a00017c7983 */ /* 0x000ee80000300600 */
[----:B------:R-:W-:Y:S04]  /*1de60*/  @P3 STG.E.U16 desc[UR20][R104.64], R108 ;  /* 0x0000006c68003986 */ /* 0x000fe8000c101514 */
[----:B------:R1:W-:Y:S02]  /*1de70*/  @P4 STG.E.U16 desc[UR20][R102.64], R107 ;  /* 0x0000006b66004986 */ /* 0x0003e4000c101514 */
[----:B-1----:R-:W-:-:S04]  /*1de80*/  LOP3.LUT R102, R0, 0x25, RZ, 0xfc, !PT ;  /* 0x0000002500667812 */ /* 0x002fc800078efcff */
[----:B------:R-:W-:Y:S01]  /*1de90*/  ISETP.LT.AND P4, PT, R102, UR6, !P0 ;  /* 0x0000000666007c0c */ /* 0x000fe2000c781270 */
[----:B------:R-:W1:Y:S01]  /*1dea0*/  LDCU UR6, c[0x0][0x39c] ;  /* 0x00007380ff0677ac */ /* 0x000e620008000800 */
[----:B--2---:R-:W-:Y:S02]  /*1deb0*/  PRMT R104, R121, 0x7610, R104 ;  /* 0x0000761079687816 */ /* 0x004fe40000000068 */
[----:B------:R-:W2:Y:S01]  /*1dec0*/  LDL.S16 R121, [R1+0x150] ;  /* 0x0001500001797983 */ /* 0x000ea20000100600 */
[----:B----4-:R-:W-:-:S03]  /*1ded0*/  PRMT R102, R125, 0x7610, R102 ;  /* 0x000076107d667816 */ /* 0x010fc60000000066 */
[----:B------:R-:W4:Y:S01]  /*1dee0*/  LDL.LU.S16 R125, [R1+0x152] ;  /* 0x00015200017d7983 */ /* 0x000f220000300600 */
[----:B------:R-:W-:-:S04]  /*1def0*/  LOP3.LUT R106, R0, 0x24, RZ, 0xfc, !PT ;  /* 0x00000024006a7812 */ /* 0x000fc800078efcff */
[----:B0-----:R-:W-:Y:S01]  /*1df00*/  ISETP.LT.AND P3, PT, R106, UR4, !P0 ;  /* 0x000000046a007c0c */ /* 0x001fe2000c761270 */
[----:B------:R-:W0:Y:S01]  /*1df10*/  LDCU UR4, c[0x0][0x39c] ;  /* 0x00007380ff0477ac */ /* 0x000e220008000800 */
[----:B------:R1:W-:Y:S02]  /*1df20*/  @P5 STG.E.U16 desc[UR20][R100.64], R104 ;  /* 0x0000006864005986 */ /* 0x0003e4000c101514 */
[----:B-1----:R-:W-:Y:S01]  /*1df30*/  PRMT R101, R120, 0x7610, R101 ;  /* 0x0000761078657816 */ /* 0x002fe20000000065 */
[----:B------:R-:W-:Y:S02]  /*1df40*/  VIADD R100, R122, UR5 ;  /* 0x000000057a647c36 */ /* 0x000fe40008000000 */
[----:B------:R-:W4:Y:S04]  /*1df50*/  LDL.S16 R122, [R1+0x158] ;  /* 0x00015800017a7983 */ /* 0x000f280000100600 */
[----:B------:R1:W-:Y:S04]  /*1df60*/  @P2 STG.E.U16 desc[UR20][R98.64], R101 ;  /* 0x0000006562002986 */ /* 0x0003e8000c101514 */
[----:B------:R0:W-:Y:S01]  /*1df70*/  @P6 STG.E.U16 desc[UR20][R96.64], R102 ;  /* 0x0000006660006986 */ /* 0x0001e2000c101514 */
[----:B-1----:R-:W-:-:S02]  /*1df80*/  LEA R98, P2, R100, R2, 0x1 ;  /* 0x0000000264627211 */ /* 0x002fc400078408ff */
[----:B0-----:R-:W-:Y:S01]  /*1df90*/  LOP3.LUT R96, R0, 0x27, RZ, 0xfc, !PT ;  /* 0x0000002700607812 */ /* 0x001fe200078efcff */
[C---:B------:R-:W-:Y:S01]  /*1dfa0*/  VIADD R97, R100.reuse, UR5 ;  /* 0x0000000564617c36 */ /* 0x040fe20008000000 */
[-C--:B------:R-:W-:Y:S02]  /*1dfb0*/  LEA.HI.X.SX32 R99, R100, R3.reuse, 0x1, P2 ;  /* 0x0000000364637211 */ /* 0x080fe400010f0eff */
[----:B-----5:R-:W-:Y:S02]  /*1dfc0*/  PRMT R100, R123, 0x7610, R100 ;  /* 0x000076107b647816 */ /* 0x020fe40000000064 */
[----:B------:R-:W-:Y:S02]  /*1dfd0*/  LOP3.LUT R103, R0, 0x26, RZ, 0xfc, !PT ;  /* 0x0000002600677812 */ /* 0x000fe400078efcff */
[----:B------:R-:W-:Y:S01]  /*1dfe0*/  ISETP.LT.AND P2, PT, R96, UR4, !P0 ;  /* 0x0000000460007c0c */ /* 0x000fe2000c741270 */
[----:B------:R0:W-:Y:S01]  /*1dff0*/  @P3 STG.E.U16 desc[UR20][R98.64], R100 ;  /* 0x0000006462003986 */ /* 0x0001e2000c101514 */
[----:B------:R-:W-:Y:S01]  /*1e000*/  LEA R96, P6, R97, R2, 0x1 ;  /* 0x0000000261607211 */ /* 0x000fe200078c08ff */
[----:B------:R-:W1:Y:S01]  /*1e010*/  LDCU UR4, c[0x0][0x39c] ;  /* 0x00007380ff0477ac */ /* 0x000e620008000800 */
[----:B------:R-:W-:Y:S01]  /*1e020*/  ISETP.LT.AND P5, PT, R103, UR7, !P0 ;  /* 0x0000000767007c0c */ /* 0x000fe2000c7a1270 */
[----:B------:R-:W5:Y:S01]  /*1e030*/  LDCU UR7, c[0x0][0x39c] ;  /* 0x00007380ff0777ac */ /* 0x000f620008000800 */
[----:B0-----:R-:W-:Y:S01]  /*1e040*/  LOP3.LUT R98, R0, 0x28, RZ, 0xfc, !PT ;  /* 0x0000002800627812 */ /* 0x001fe200078efcff */
[C---:B------:R-:W-:Y:S01]  /*1e050*/  VIADD R99, R97.reuse, UR5 ;  /* 0x0000000561637c36 */ /* 0x040fe20008000000 */
[----:B------:R-:W-:-:S02]  /*1e060*/  LEA.HI.X.SX32 R97, R97, R3, 0x1, P6 ;  /* 0x0000000361617211 */ /* 0x000fc400030f0eff */
[----:B------:R-:W-:Y:S01]  /*1e070*/  ISETP.LT.AND P3, PT, R98, UR6, !P0 ;  /* 0x0000000662007c0c */ /* 0x000fe2000c761270 */
[----:B------:R-:W0:Y:S01]  /*1e080*/  LDCU UR6, c[0x0][0x39c] ;  /* 0x00007380ff0677ac */ /* 0x000e220008000800 */
[C---:B------:R-:W-:Y:S02]  /*1e090*/  LEA R98, P6, R99.reuse, R2, 0x1 ;  /* 0x0000000263627211 */ /* 0x040fe400078c08ff */
[----:B---3--:R-:W-:Y:S02]  /*1e0a0*/  PRMT R100, R124, 0x7610, R100 ;  /* 0x000076107c647816 */ /* 0x008fe40000000064 */
[----:B------:R-:W3:Y:S04]  /*1e0b0*/  LDL.LU.S16 R124, [R1+0x15a] ;  /* 0x00015a00017c7983 */ /* 0x000ee80000300600 */
[----:B------:R0:W-:Y:S04]  /*1e0c0*/  @P4 STG.E.U16 desc[UR20][R96.64], R100 ;  /* 0x0000006460004986 */ /* 0x0001e8000c101514 */
[----:B------:R-:W3:Y:S01]  /*1e0d0*/  LDL.S16 R123, [R1+0x160] ;  /* 0x00016000017b7983 */ /* 0x000ee20000100600 */
[C---:B0-----:R-:W-:Y:S01]  /*1e0e0*/  VIADD R97, R99.reuse, UR5 ;  /* 0x0000000563617c36 */ /* 0x041fe20008000000 */
[----:B------:R-:W-:-:S02]  /*1e0f0*/  LEA.HI.X.SX32 R99, R99, R3, 0x1, P6 ;  /* 0x0000000363637211 */ /* 0x000fc400030f0eff */
[----:B--2---:R-:W-:-:S05]  /*1e100*/  PRMT R100, R121, 0x7610, R100 ;  /* 0x0000761079647816 */ /* 0x004fca0000000064 */
[----:B------:R4:W-:Y:S02]  /*1e110*/  @P5 STG.E.U16 desc[UR20][R98.64], R100 ;  /* 0x0000006462005986 */ /* 0x0009e4000c101514 */
[----:B----4-:R-:W-:Y:S02]  /*1e120*/  PRMT R100, R125, 0x7610, R100 ;  /* 0x000076107d647816 */ /* 0x010fe40000000064 */
[----:B------:R-:W2:Y:S01]  /*1e130*/  LDL.LU.S16 R125, [R1+0x162] ;  /* 0x00016200017d7983 */ /* 0x000ea20000300600 */
[C---:B------:R-:W-:Y:S01]  /*1e140*/  LOP3.LUT R96, R0.reuse, 0x29, RZ, 0xfc, !PT ;  /* 0x0000002900607812 */ /* 0x040fe200078efcff */
[C---:B------:R-:W-:Y:S01]  /*1e150*/  VIADD R99, R97.reuse, UR5 ;  /* 0x0000000561637c36 */ /* 0x040fe20008000000 */
[----:B------:R-:W-:Y:S01]  /*1e160*/  LOP3.LUT R98, R0, 0x2a, RZ, 0xfc, !PT ;  /* 0x0000002a00627812 */ /* 0x000fe200078efcff */
[----:B------:R-:W4:Y:S01]  /*1e170*/  LDL.S16 R121, [R1+0x168] ;  /* 0x0001680001797983 */ /* 0x000f220000100600 */
[----:B-1----:R-:W-:Y:S01]  /*1e180*/  ISETP.LT.AND P4, PT, R96, UR4, !P0 ;  /* 0x0000000460007c0c */ /* 0x002fe2000c781270 */
[----:B------:R-:W0:Y:S01]  /*1e190*/  LDCU UR4, c[0x0][0x39c] ;  /* 0x00007380ff0477ac */ /* 0x000e220008000800 */
[----:B------:R-:W-:-:S02]  /*1e1a0*/  LEA R96, P6, R97, R2, 0x1 ;  /* 0x0000000261607211 */ /* 0x000fc400078c08ff */
[----:B------:R-:W-:Y:S01]  /*1e1b0*/  ISETP.LT.AND P5, PT, R98, UR6, !P0 ;  /* 0x0000000662007c0c */ /* 0x000fe2000c7a1270 */
[----:B------:R-:W1:Y:S01]  /*1e1c0*/  LDCU UR6, c[0x0][0x39c] ;  /* 0x00007380ff0677ac */ /* 0x000e620008000800 */
[----:B------:R-:W-:Y:S02]  /*1e1d0*/  LEA.HI.X.SX32 R97, R97, R3, 0x1, P6 ;  /* 0x0000000361617211 */ /* 0x000fe400030f0eff */
[----:B------:R-:W-:-:S03]  /*1e1e0*/  LEA R98, P6, R99, R2, 0x1 ;  /* 0x0000000263627211 */ /* 0x000fc600078c08ff */
[----:B------:R0:W-:Y:S02]  /*1e1f0*/  @P2 STG.E.U16 desc[UR20][R96.64], R100 ;  /* 0x0000006460002986 */ /* 0x0001e4000c101514 */
[----:B0-----:R-:W-:Y:S01]  /*1e200*/  LOP3.LUT R96, R0, 0x2b, RZ, 0xfc, !PT ;  /* 0x0000002b00607812 */ /* 0x001fe200078efcff */
[C---:B------:R-:W-:Y:S01]  /*1e210*/  VIADD R97, R99.reuse, UR5 ;  /* 0x0000000563617c36 */ /* 0x040fe20008000000 */
[-C--:B------:R-:W-:Y:S02]  /*1e220*/  LEA.HI.X.SX32 R99, R99, R3.reuse, 0x1, P6 ;  /* 0x0000000363637211 */ /* 0x080fe400030f0eff */
[----:B------:R-:W-:Y:S02]  /*1e230*/  PRMT R100, R122, 0x7610, R100 ;  /* 0x000076107a647816 */ /* 0x000fe40000000064 */
[----:B-----5:R-:W-:Y:S01]  /*1e240*/  ISETP.LT.AND P2, PT, R96, UR7, !P0 ;  /* 0x0000000760007c0c */ /* 0x020fe2000c741270 */
[----:B------:R-:W0:Y:S01]  /*1e250*/  LDCU UR7, c[0x0][0x39c] ;  /* 0x00007380ff0777ac */ /* 0x000e220008000800 */
[C---:B------:R-:W-:Y:S01]  /*1e260*/  LEA R96, P6, R97.reuse, R2, 0x1 ;  /* 0x0000000261607211 */ /* 0x040fe200078c08ff */
[----:B------:R5:W-:Y:S02]  /*1e270*/  @P3 STG.E.U16 desc[UR20][R98.64], R100 ;  /* 0x0000006462003986 */ /* 0x000be4000c101514 */
[----:B-----5:R-:W-:Y:S01]  /*1e280*/  LOP3.LUT R98, R0, 0x2c, RZ, 0xfc, !PT ;  /* 0x0000002c00627812 */ /* 0x020fe200078efcff */
[C---:B------:R-:W-:Y:S01]  /*1e290*/  VIADD R99, R97.reuse, UR5 ;  /* 0x0000000561637c36 */ /* 0x040fe20008000000 */
[----:B------:R-:W-:-:S02]  /*1e2a0*/  LEA.HI.X.SX32 R97, R97, R3, 0x1, P6 ;  /* 0x0000000361617211 */ /* 0x000fc400030f0eff */
[----:B------:R-:W-:Y:S01]  /*1e2b0*/  ISETP.LT.AND P3, PT, R98, UR4, !P0 ;  /* 0x0000000462007c0c */ /* 0x000fe2000c761270 */
[----:B------:R-:W5:Y:S01]  /*1e2c0*/  LDCU UR4, c[0x0][0x39c] ;  /* 0x00007380ff0477ac */ /* 0x000f620008000800 */
[C---:B------:R-:W-:Y:S02]  /*1e2d0*/  LEA R98, P6, R99.reuse, R2, 0x1 ;  /* 0x0000000263627211 */ /* 0x040fe400078c08ff */
[----:B---3--:R-:W-:Y:S02]  /*1e2e0*/  PRMT R100, R124, 0x7610, R100 ;  /* 0x000076107c647816 */ /* 0x008fe40000000064 */
[----:B------:R-:W3:Y:S04]  /*1e2f0*/  LDL.LU.S16 R124, [R1+0x16a] ;  /* 0x00016a00017c7983 */ /* 0x000ee80000300600 */
[----:B------:R0:W-:Y:S04]  /*1e300*/  @P4 STG.E.U16 desc[UR20][R96.64], R100 ;  /* 0x0000006460004986 */ /* 0x0001e8000c101514 */
[----:B------:R-:W3:Y:S01]  /*1e310*/  LDL.S16 R122, [R1+0x16c] ;  /* 0x00016c00017a7983 */ /* 0x000ee20000100600 */
[C---:B0-----:R-:W-:Y:S01]  /*1e320*/  VIADD R97, R99.reuse, UR5 ;  /* 0x0000000563617c36 */ /* 0x041fe20008000000 */
[----:B------:R-:W-:-:S02]  /*1e330*/  LEA.HI.X.SX32 R99, R99, R3, 0x1, P6 ;  /* 0x0000000363637211 */ /* 0x000fc400030f0eff */
[----:B------:R-:W-:-:S05]  /*1e340*/  PRMT R100, R123, 0x7610, R100 ;  /* 0x000076107b647816 */ /* 0x000fca0000000064 */
[----:B------:R2:W-:Y:S02]  /*1e350*/  @P5 STG.E.U16 desc[UR20][R98.64], R100 ;  /* 0x0000006462005986 */ /* 0x0005e4000c101514 */
[----:B--2---:R-:W-:Y:S02]  /*1e360*/  PRMT R100, R125, 0x7610, R100 ;  /* 0x000076107d647816 */ /* 0x004fe40000000064 */
[----:B------:R-:W2:Y:S01]  /*1e370*/  LDL.LU.S16 R125, [R1+0x16e] ;  /* 0x00016e00017d7983 */ /* 0x000ea20000300600 */
[C---:B------:R-:W-:Y:S01]  /*1e380*/  LOP3.LUT R96, R0.reuse, 0x2d, RZ, 0xfc, !PT ;  /* 0x0000002d00607812 */ /* 0x040fe200078efcff */
[C---:B------:R-:W-:Y:S01]  /*1e390*/  VIADD R99, R97.reuse, UR5 ;  /* 0x0000000561637c36 */ /* 0x040fe20008000000 */
[----:B------:R-:W-:Y:S01]  /*1e3a0*/  LOP3.LUT R98, R0, 0x2e, RZ, 0xfc, !PT ;  /* 0x0000002e00627812 */ /* 0x000fe200078efcff */
[----:B------:R-:W2:Y:S01]  /*1e3b0*/  LDL.S16 R123, [R1+0x170] ;  /* 0x00017000017b7983 */ /* 0x000ea20000100600 */
[----:B-1----:R-:W-:Y:S01]  /*1e3c0*/  ISETP.LT.AND P4, PT, R96, UR6, !P0 ;  /* 0x0000000660007c0c */ /* 0x002fe2000c781270 */
[----:B------:R-:W0:Y:S01]  /*1e3d0*/  LDCU UR6, c[0x0][0x39c] ;  /* 0x00007380ff0677ac */ /* 0x000e220008000800 */
[----:B------:R-:W-:-:S02]  /*1e3e0*/  LEA R96, P6, R97, R2, 0x1 ;  /* 0x0000000261607211 */ /* 0x000fc400078c08ff */
[----:B-----5:R-:W-:Y:S01]  /*1e3f0*/  ISETP.LT.AND P5, PT, R98, UR4, !P0 ;  /* 0x0000000462007c0c */ /* 0x020fe2000c7a1270 */
[----:B------:R-:W1:Y:S01]  /*1e400*/  LDCU UR4, c[0x0][0x39c] ;  /* 0x00007380ff0477ac */ /* 0x000e620008000800 */
[----:B------:R-:W-:Y:S02]  /*1e410*/  LEA.HI.X.SX32 R97, R97, R3, 0x1, P6 ;  /* 0x0000000361617211 */ /* 0x000fe400030f0eff */
[----:B------:R-:W-:-:S03]  /*1e420*/  LEA R98, P6, R99, R2, 0x1 ;  /* 0x0000000263627211 */ /* 0x000fc600078c08ff */
[----:B------:R5:W-:Y:S02]  /*1e430*/  @P2 STG.E.U16 desc[UR20][R96.64], R100 ;  /* 0x0000006460002986 */ /* 0x000be4000c101514 */
[----:B-----5:R-:W-:Y:S01]  /*1e440*/  LOP3.LUT R96, R0, 0x2f, RZ, 0xfc, !PT ;  /* 0x0000002f00607812 */ /* 0x020fe200078efcff */
[C---:B------:R-:W-:Y:S01]  /*1e450*/  VIADD R97, R99.reuse, UR5 ;  /* 0x0000000563617c36 */ /* 0x040fe20008000000 */
[-C--:B------:R-:W-:Y:S02]  /*1e460*/  LEA.HI.X.SX32 R99, R99, R3.reuse, 0x1, P6 ;  /* 0x0000000363637211 */ /* 0x080fe400030f0eff */
[----:B----4-:R-:W-:Y:S02]  /*1e470*/  PRMT R100, R121, 0x7610, R100 ;  /* 0x0000761079647816 */ /* 0x010fe40000000064 */
[----:B------:R-:W-:Y:S01]  /*1e480*/  ISETP.LT.AND P2, PT, R96, UR7, !P0 ;  /* 0x0000000760007c0c */ /* 0x000fe2000c741270 */
[----:B------:R-:W4:Y:S01]  /*1e490*/  LDCU UR7, c[0x0][0x39c] ;  /* 0x00007380ff0777ac */ /* 0x000f220008000800 */
[C---:B------:R-:W-:Y:S01]  /*1e4a0*/  LEA R96, P6, R97.reuse, R2, 0x1 ;  /* 0x0000000261607211 */ /* 0x040fe200078c08ff */
[----:B------:R5:W-:Y:S02]  /*1e4b0*/  @P3 STG.E.U16 desc[UR20][R98.64], R100 ;  /* 0x0000006462003986 */ /* 0x000be4000c101514 */
[----:B-----5:R-:W-:Y:S01]  /*1e4c0*/  LOP3.LUT R98, R0, 0x30, RZ, 0xfc, !PT ;  /* 0x0000003000627812 */ /* 0x020fe200078efcff */
[C---:B------:R-:W-:Y:S01]  /*1e4d0*/  VIADD R99, R97.reuse, UR5 ;  /* 0x0000000561637c36 */ /* 0x040fe20008000000 */
[----:B------:R-:W-:-:S02]  /*1e4e0*/  LEA.HI.X.SX32 R97, R97, R3, 0x1, P6 ;  /* 0x0000000361617211 */ /* 0x000fc400030f0eff */
[----:B0-----:R-:W-:Y:S01]  /*1e4f0*/  ISETP.LT.AND P3, PT, R98, UR6, !P0 ;  /* 0x0000000662007c0c */ /* 0x001fe2000c761270 */
[----:B------:R-:W0:Y:S01]  /*1e500*/  LDCU UR6, c[0x0][0x39c] ;  /* 0x00007380ff0677ac */ /* 0x000e220008000800 */
[C---:B------:R-:W-:Y:S02]  /*1e510*/  LEA R98, P6, R99.reuse, R2, 0x1 ;  /* 0x0000000263627211 */ /* 0x040fe400078c08ff */
[----:B---3--:R-:W-:Y:S02]  /*1e520*/  PRMT R100, R124, 0x7610, R100 ;  /* 0x000076107c647816 */ /* 0x008fe40000000064 */
[----:B------:R-:W3:Y:S04]  /*1e530*/  LDL.LU.S16 R124, [R1+0x172] ;  /* 0x00017200017c7983 */ /* 0x000ee80000300600 */
[----:B------:R5:W-:Y:S04]  /*1e540*/  @P4 STG.E.U16 desc[UR20][R96.64], R100 ;  /* 0x0000006460004986 */ /* 0x000be8000c101514 */
[----:B------:R-:W3:Y:S01]  /*1e550*/  LDL.S16 R121, [R1+0x174] ;  /* 0x0001740001797983 */ /* 0x000ee20000100600 */
[C---:B-----5:R-:W-:Y:S01]  /*1e560*/  VIADD R97, R99.reuse, UR5 ;  /* 0x0000000563617c36 */ /* 0x060fe20008000000 */
        /* <DEDUP_REMOVED lines=8> */
[----:B------:R-:W5:Y:S01]  /*1e5f0*/  LDL.S16 R122, [R1+0x178] ;  /* 0x00017800017a7983 */ /* 0x000f620000100600 */
[----:B-1----:R-:W-:Y:S01]  /*1e600*/  ISETP.LT.AND P4, PT, R96, UR4, !P0 ;  /* 0x0000000460007c0c */ /* 0x002fe2000c781270 */
[----:B------:R-:W1:Y:S01]  /*1e610*/  LDCU UR4, c[0x0][0x39c] ;  /* 0x00007380ff0477ac */ /* 0x000e620008000800 */
[----:B------:R-:W-:-:S02]  /*1e620*/  LEA R96, P6, R97, R2, 0x1 ;  /* 0x0000000261607211 */ /* 0x000fc400078c08ff */
[----:B0-----:R-:W-:Y:S01]  /*1e630*/  ISETP.LT.AND P5, PT, R98, UR6, !P0 ;  /* 0x0000000662007c0c */ /* 0x001fe2000c7a1270 */
[----:B------:R-:W0:Y:S01]  /*1e640*/  LDCU UR6, c[0x0][0x39c] ;  /* 0x00007380ff0677ac */ /* 0x000e220008000800 */
[----:B------:R-:W-:Y:S02]  /*1e650*/  LEA.HI.X.SX32 R97, R97, R3, 0x1, P6 ;  /* 0x0000000361617211 */ /* 0x000fe400030f0eff */
[----:B------:R-:W-:-:S03]  /*1e660*/  LEA R98, P6, R99, R2, 0x1 ;  /* 0x0000000263627211 */ /* 0x000fc600078c08ff */
[----:B------:R0:W-:Y:S02]  /*1e670*/  @P2 STG.E.U16 desc[UR20][R96.64], R100 ;  /* 0x0000006460002986 */ /* 0x0001e4000c101514 */
[----:B0-----:R-:W-:Y:S01]  /*1e680*/  LOP3.LUT R96, R0, 0x33, RZ, 0xfc, !PT ;  /* 0x0000003300607812 */ /* 0x001fe200078efcff */
[C---:B------:R-:W-:Y:S01]  /*1e690*/  VIADD R97, R99.reuse, UR5 ;  /* 0x0000000563617c36 */ /* 0x040fe20008000000 */
[-C--:B------:R-:W-:Y:S02]  /*1e6a0*/  LEA.HI.X.SX32 R99, R99, R3.reuse, 0x1, P6 ;  /* 0x0000000363637211 */ /* 0x080fe400030f0eff */
[----:B------:R-:W-:Y:S02]  /*1e6b0*/  PRMT R100, R123, 0x7610, R100 ;  /* 0x000076107b647816 */ /* 0x000fe40000000064 */
[----:B----4-:R-:W-:Y:S01]  /*1e6c0*/  ISETP.LT.AND P2, PT, R96, UR7, !P0 ;  /* 0x0000000760007c0c */ /* 0x010fe2000c741270 */
[----:B------:R-:W0:Y:S01]  /*1e6d0*/  LDCU UR7, c[0x0][0x39c] ;  /* 0x00007380ff0777ac */ /* 0x000e220008000800 */
[C---:B------:R-:W-:Y:S01]  /*1e6e0*/  LEA R96, P6, R97.reuse, R2, 0x1 ;  /* 0x0000000261607211 */ /* 0x040fe200078c08ff */
[----:B------:R4:W-:Y:S02]  /*1e6f0*/  @P3 STG.E.U16 desc[UR20][R98.64], R100 ;  /* 0x0000006462003986 */ /* 0x0009e4000c101514 */
[----:B----4-:R-:W-:Y:S01]  /*1e700*/  LOP3.LUT R98, R0, 0x34, RZ, 0xfc, !PT ;  /* 0x0000003400627812 */ /* 0x010fe200078efcff */
[C---:B------:R-:W-:Y:S01]  /*1e710*/  VIADD R99, R97.reuse, UR5 ;  /* 0x0000000561637c36 */ /* 0x040fe20008000000 */
[----:B------:R-:W-:-:S02]  /*1e720*/  LEA.HI.X.SX32 R97, R97, R3, 0x1, P6 ;  /* 0x0000000361617211 */ /* 0x000fc400030f0eff */
[----:B-1----:R-:W-:Y:S01]  /*1e730*/  ISETP.LT.AND P3, PT, R98, UR4, !P0 ;  /* 0x0000000462007c0c */ /* 0x002fe2000c761270 */
[----:B------:R-:W1:Y:S01]  /*1e740*/  LDCU UR4, c[0x0][0x39c] ;  /* 0x00007380ff0477ac */ /* 0x000e620008000800 */
[C---:B------:R-:W-:Y:S02]  /*1e750*/  LEA R98, P6, R99.reuse, R2, 0x1 ;  /* 0x0000000263627211 */ /* 0x040fe400078c08ff */
[----:B---3--:R-:W-:Y:S02]  /*1e760*/  PRMT R100, R124, 0x7610, R100 ;  /* 0x000076107c647816 */ /* 0x008fe40000000064 */
[----:B------:R-:W3:Y:S04]  /*1e770*/  LDL.LU.S16 R124, [R1+0x17a] ;  /* 0x00017a00017c7983 */ /* 0x000ee80000300600 */
[----:B------:R4:W-:Y:S04]  /*1e780*/  @P4 STG.E.U16 desc[UR20][R96.64], R100 ;  /* 0x0000006460004986 */ /* 0x0009e8000c101514 */
[----:B------:R-:W3:Y:S01]  /*1e790*/  LDL.S16 R123, [R1+0x17c] ;  /* 0x00017c00017b7983 */ /* 0x000ee20000100600 */
[C---:B----4-:R-:W-:Y:S01]  /*1e7a0*/  VIADD R97, R99.reuse, UR5 ;  /* 0x0000000563617c36 */ /* 0x050fe20008000000 */
        /* <DEDUP_REMOVED lines=8> */
[----:B------:R-:W4:Y:S01]  /*1e830*/  LDL.S16 R121, [R1+0x184] ;  /* 0x0001840001797983 */ /* 0x000f220000100600 */
[----:B------:R-:W-:Y:S01]  /*1e840*/  ISETP.LT.AND P4, PT, R96, UR6, !P0 ;  /* 0x0000000660007c0c */ /* 0x000fe2000c781270 */
[----:B------:R-:W0:Y:S01]  /*1e850*/  LDCU UR6, c[0x0][0x39c] ;  /* 0x00007380ff0677ac */ /* 0x000e220008000800 */
[----:B------:R-:W-:-:S02]  /*1e860*/  LEA R96, P6, R97, R2, 0x1 ;  /* 0x0000000261607211 */ /* 0x000fc400078c08ff */
[----:B-1----:R-:W-:Y:S01]  /*1e870*/  ISETP.LT.AND P5, PT, R98, UR4, !P0 ;  /* 0x0000000462007c0c */ /* 0x002fe2000c7a1270 */
[----:B------:R-:W1:Y:S01]  /*1e880*/  LDCU UR4, c[0x0][0x39c] ;  /* 0x00007380ff0477ac */ /* 0x000e620008000800 */
[----:B------:R-:W-:Y:S02]  /*1e890*/  LEA.HI.X.SX32 R97, R97, R3, 0x1, P6 ;  /* 0x0000000361617211 */ /* 0x000fe400030f0eff */
[----:B------:R-:W-:-:S03]  /*1e8a0*/  LEA R98, P6, R99, R2, 0x1 ;  /* 0x0000000263627211 */ /* 0x000fc600078c08ff */
[----:B------:R0:W-:Y:S02]  /*1e8b0*/  @P2 STG.E.U16 desc[UR20][R96.64], R100 ;  /* 0x0000006460002986 */ /* 0x0001e4000c101514 */
[----:B0-----:R-:W-:Y:S01]  /*1e8c0*/  LOP3.LUT R96, R0, 0x37, RZ, 0xfc, !PT ;  /* 0x0000003700607812 */ /* 0x001fe200078efcff */
[C---:B------:R-:W-:Y:S01]  /*1e8d0*/  VIADD R97, R99.reuse, UR5 ;  /* 0x0000000563617c36 */ /* 0x040fe20008000000 */
[-C--:B------:R-:W-:Y:S02]  /*1e8e0*/  LEA.HI.X.SX32 R99, R99, R3.reuse, 0x1, P6 ;  /* 0x0000000363637211 */ /* 0x080fe400030f0eff */
[----:B-----5:R-:W-:Y:S02]  /*1e8f0*/  PRMT R100, R122, 0x7610, R100 ;  /* 0x000076107a647816 */ /* 0x020fe40000000064 */
[----:B------:R-:W-:Y:S01]  /*1e900*/  ISETP.LT.AND P2, PT, R96, UR7, !P0 ;  /* 0x0000000760007c0c */ /* 0x000fe2000c741270 */
        /* <DEDUP_REMOVED lines=535> */
[C---:B0-----:R-:W-:Y:S01]  /*20a80*/  VIADD R97, R99.reuse, UR5 ;  /* 0x0000000563617c36 */ /* 0x041fe20008000000 */
[----:B------:R-:W-:Y:S02]  /*20a90*/  LOP3.LUT R96, R0, 0x73, RZ, 0xfc, !PT ;  /* 0x0000007300607812 */ /* 0x000fe400078efcff */
        /* <DEDUP_REMOVED lines=10> */
[C---:B------:R-:W-:Y:S01]  /*20b40*/  VIADD R101, R99.reuse, UR5 ;  /* 0x0000000563657c36 */ /* 0x040fe20008000000 */
[C---:B------:R-:W-:Y:S01]  /*20b50*/  LEA R98, P6, R99.reuse, R2, 0x1 ;  /* 0x0000000263627211 */ /* 0x040fe200078c08ff */
[----:B------:R-:W5:Y:S03]  /*20b60*/  LDCU UR4, c[0x0][0x39c] ;  /* 0x00007380ff0477ac */ /* 0x000f660008000800 */
[----:B------:R-:W-:Y:S02]  /*20b70*/  LEA.HI.X.SX32 R99, R99, R3, 0x1, P6 ;  /* 0x0000000363637211 */ /* 0x000fe400030f0eff */
[----:B---3--:R-:W-:Y:S02]  /*20b80*/  PRMT R100, R124, 0x7610, R100 ;  /* 0x000076107c647816 */ /* 0x008fe40000000064 */
[----:B------:R-:W3:Y:S04]  /*20b90*/  LDL.LU.S16 R124, [R1+0x1de] ;  /* 0x0001de00017c7983 */ /* 0x000ee80000300600 */
[----:B------:R0:W-:Y:S04]  /*20ba0*/  @P4 STG.E.U16 desc[UR20][R96.64], R100 ;  /* 0x0000006460004986 */ /* 0x0001e8000c101514 */
[----:B------:R-:W3:Y:S01]  /*20bb0*/  LDL.S16 R122, [R1+0x1e0] ;  /* 0x0001e000017a7983 */ /* 0x000ee20000100600 */
[----:B0-----:R-:W-:-:S05]  /*20bc0*/  PRMT R97, R123, 0x7610, R97 ;  /* 0x000076107b617816 */ /* 0x001fca0000000061 */
[----:B------:R2:W-:Y:S02]  /*20bd0*/  @P5 STG.E.U16 desc[UR20][R98.64], R97 ;  /* 0x0000006162005986 */ /* 0x0005e4000c101514 */
[----:B--2---:R-:W-:Y:S02]  /*20be0*/  PRMT R99, R125, 0x7610, R99 ;  /* 0x000076107d637816 */ /* 0x004fe40000000063 */
[----:B------:R-:W2:Y:S01]  /*20bf0*/  LDL.LU.S16 R125, [R1+0x1e2] ;  /* 0x0001e200017d7983 */ /* 0x000ea20000300600 */
[----:B------:R-:W-:Y:S02]  /*20c00*/  LOP3.LUT R102, R0, 0x75, RZ, 0xfc, !PT ;  /* 0x0000007500667812 */ /* 0x000fe400078efcff */
[CC--:B------:R-:W-:Y:S01]  /*20c10*/  LEA R96, P6, R101.reuse, R2.reuse, 0x1 ;  /* 0x0000000265607211 */ /* 0x0c0fe200078c08ff */
[----:B------:R-:W2:Y:S01]  /*20c20*/  LDL.S16 R123, [R1+0x1e4] ;  /* 0x0001e400017b7983 */ /* 0x000ea20000100600 */
[----:B-1----:R-:W-:Y:S01]  /*20c30*/  ISETP.LT.AND P4, PT, R102, UR6, !P0 ;  /* 0x0000000666007c0c */ /* 0x002fe2000c781270 */
[C---:B------:R-:W-:Y:S01]  /*20c40*/  VIADD R102, R101.reuse, UR5 ;  /* 0x0000000565667c36 */ /* 0x040fe20008000000 */
[----:B------:R-:W-:Y:S01]  /*20c50*/  LEA.HI.X.SX32 R97, R101, R3, 0x1, P6 ;  /* 0x0000000365617211 */ /* 0x000fe200030f0eff */
[----:B------:R-:W0:Y:S01]  /*20c60*/  LDCU UR6, c[0x0][0x39c] ;  /* 0x00007380ff0677ac */ /* 0x000e220008000800 */
[----:B------:R-:W-:Y:S01]  /*20c70*/  LOP3.LUT R100, R0, 0x77, RZ, 0xfc, !PT ;  /* 0x0000007700647812 */ /* 0x000fe200078efcff */
[C---:B------:R-:W-:Y:S01]  /*20c80*/  VIADD R101, R102.reuse, UR5 ;  /* 0x0000000566657c36 */ /* 0x040fe20008000000 */
[----:B------:R-:W-:Y:S01]  /*20c90*/  LEA R98, P6, R102, R2, 0x1 ;  /* 0x0000000266627211 */ /* 0x000fe200078c08ff */
[----:B------:R1:W-:Y:S01]  /*20ca0*/  @P2 STG.E.U16 desc[UR20][R96.64], R99 ;  /* 0x0000006360002986 */ /* 0x0003e2000c101514 */
[----:B------:R-:W-:-:S02]  /*20cb0*/  LOP3.LUT R103, R0, 0x76, RZ, 0xfc, !PT ;  /* 0x0000007600677812 */ /* 0x000fc400078efcff */
[----:B------:R-:W-:Y:S01]  /*20cc0*/  ISETP.LT.AND P2, PT, R100, UR7, !P0 ;  /* 0x0000000764007c0c */ /* 0x000fe2000c741270 */
[----:B------:R-:W-:Y:S01]  /*20cd0*/  VIADD R100, R101, UR5 ;  /* 0x0000000565647c36 */ /* 0x000fe20008000000 */
[----:B-----5:R-:W-:Y:S01]  /*20ce0*/  ISETP.LT.AND P5, PT, R103, UR4, !P0 ;  /* 0x0000000467007c0c */ /* 0x020fe2000c7a1270 */
[----:B------:R-:W5:Y:S01]  /*20cf0*/  LDCU UR4, c[0x0][0x39c] ;  /* 0x00007380ff0477ac */ /* 0x000f620008000800 */
[----:B------:R-:W0:Y:S01]  /*20d00*/  LDCU UR7, c[0x0][0x39c] ;  /* 0x00007380ff0777ac */ /* 0x000e220008000800 */
[----:B-1----:R-:W-:Y:S02]  /*20d10*/  LEA.HI.X.SX32 R99, R102, R3, 0x1, P6 ;  /* 0x0000000366637211 */ /* 0x002fe400030f0eff */
[----:B----4-:R-:W-:Y:S02]  /*20d20*/  PRMT R97, R121, 0x7610, R97 ;  /* 0x0000761079617816 */ /* 0x010fe40000000061 */
[----:B------:R-:W-:-:S03]  /*20d30*/  LEA R96, P6, R101, R2, 0x1 ;  /* 0x0000000265607211 */ /* 0x000fc600078c08ff */
[----:B------:R1:W-:Y:S02]  /*20d40*/  @P3 STG.E.U16 desc[UR20][R98.64], R97 ;  /* 0x0000006162003986 */ /* 0x0003e4000c101514 */
[-C--:B-1----:R-:W-:Y:S02]  /*20d50*/  LEA.HI.X.SX32 R97, R101, R3.reuse, 0x1, P6 ;  /* 0x0000000365617211 */ /* 0x082fe400030f0eff */
[----:B------:R-:W-:Y:S02]  /*20d60*/  LEA R98, P6, R100, R2, 0x1 ;  /* 0x0000000264627211 */ /* 0x000fe400078c08ff */
[----:B---3--:R-:W-:Y:S02]  /*20d70*/  PRMT R99, R124, 0x7610, R99 ;  /* 0x000076107c637816 */ /* 0x008fe40000000063 */
[----:B------:R-:W3:Y:S04]  /*20d80*/  LDL.LU.S16 R124, [R1+0x1e6] ;  /* 0x0001e600017c7983 */ /* 0x000ee80000300600 */
[----:B------:R1:W-:Y:S04]  /*20d90*/  @P4 STG.E.U16 desc[UR20][R96.64], R99 ;  /* 0x0000006360004986 */ /* 0x0003e8000c101514 */
[----:B------:R-:W4:Y:S01]  /*20da0*/  LDL.S16 R121, [R1+0x1e8] ;  /* 0x0001e80001797983 */ /* 0x000f220000100600 */
[----:B-1----:R-:W-:-:S02]  /*20db0*/  LEA.HI.X.SX32 R99, R100, R3, 0x1, P6 ;  /* 0x0000000364637211 */ /* 0x002fc400030f0eff */
[----:B------:R-:W-:-:S05]  /*20dc0*/  PRMT R97, R122, 0x7610, R97 ;  /* 0x000076107a617816 */ /* 0x000fca0000000061 */
[----:B------:R2:W-:Y:S02]  /*20dd0*/  @P5 STG.E.U16 desc[UR20][R98.64], R97 ;  /* 0x0000006162005986 */ /* 0x0005e4000c101514 */
[----:B--2---:R-:W-:Y:S02]  /*20de0*/  PRMT R99, R125, 0x7610, R99 ;  /* 0x000076107d637816 */ /* 0x004fe40000000063 */
[----:B------:R-:W2:Y:S01]  /*20df0*/  LDL.LU.S16 R125, [R1+0x1ea] ;  /* 0x0001ea00017d7983 */ /* 0x000ea20000300600 */
[----:B------:R-:W-:Y:S01]  /*20e00*/  LOP3.LUT R102, R0, 0x78, RZ, 0xfc, !PT ;  /* 0x0000007800667812 */ /* 0x000fe200078efcff */
[----:B------:R-:W-:Y:S02]  /*20e10*/  VIADD R101, R100, UR5 ;  /* 0x0000000564657c36 */ /* 0x000fe40008000000 */
[----:B------:R-:W2:Y:S01]  /*20e20*/  LDL.S16 R122, [R1+0x1ec] ;  /* 0x0001ec00017a7983 */ /* 0x000ea20000100600 */
[----:B0-----:R-:W-:Y:S01]  /*20e30*/  ISETP.LT.AND P3, PT, R102, UR6, !P0 ;  /* 0x0000000666007c0c */ /* 0x001fe2000c761270 */
[----:B------:R-:W0:Y:S01]  /*20e40*/  LDCU UR6, c[0x0][0x39c] ;  /* 0x00007380ff0677ac */ /* 0x000e220008000800 */
[C---:B------:R-:W-:Y:S01]  /*20e50*/  LEA R96, P6, R101.reuse, R2, 0x1 ;  /* 0x0000000265607211 */ /* 0x040fe200078c08ff */
[----:B------:R-:W-:Y:S01]  /*20e60*/  VIADD R100, R101, UR5 ;  /* 0x0000000565647c36 */ /* 0x000fe20008000000 */
[----:B------:R-:W-:-:S02]  /*20e70*/  LOP3.LUT R102, R0, 0x79, RZ, 0xfc, !PT ;  /* 0x0000007900667812 */ /* 0x000fc400078efcff */
[-C--:B------:R-:W-:Y:S01]  /*20e80*/  LEA.HI.X.SX32 R97, R101, R3.reuse, 0x1, P6 ;  /* 0x0000000365617211 */ /* 0x080fe200030f0eff */
[C---:B------:R-:W-:Y:S01]  /*20e90*/  VIADD R101, R100.reuse, UR5 ;  /* 0x0000000564657c36 */ /* 0x040fe20008000000 */
[----:B------:R-:W-:Y:S02]  /*20ea0*/  LEA R98, P6, R100, R2, 0x1 ;  /* 0x0000000264627211 */ /* 0x000fe400078c08ff */
[----:B-----5:R-:W-:Y:S01]  /*20eb0*/  ISETP.LT.AND P4, PT, R102, UR4, !P0 ;  /* 0x0000000466007c0c */ /* 0x020fe2000c781270 */
[----:B------:R1:W-:Y:S01]  /*20ec0*/  @P2 STG.E.U16 desc[UR20][R96.64], R99 ;  /* 0x0000006360002986 */ /* 0x0003e2000c101514 */
[----:B------:R-:W-:Y:S01]  /*20ed0*/  LOP3.LUT R102, R0, 0x7a, RZ, 0xfc, !PT ;  /* 0x0000007a00667812 */ /* 0x000fe200078efcff */
[----:B------:R-:W5:Y:S03]  /*20ee0*/  LDCU UR4, c[0x0][0x39c] ;  /* 0x00007380ff0477ac */ /* 0x000f660008000800 */
[----:B0-----:R-:W-:Y:S01]  /*20ef0*/  ISETP.LT.AND P5, PT, R102, UR6, !P0 ;  /* 0x0000000666007c0c */ /* 0x001fe2000c7a1270 */
[----:B------:R-:W0:Y:S01]  /*20f00*/  LDCU UR6, c[0x0][0x39c] ;  /* 0x00007380ff0677ac */ /* 0x000e220008000800 */
[----:B-1----:R-:W-:-:S02]  /*20f10*/  LEA.HI.X.SX32 R99, R100, R3, 0x1, P6 ;  /* 0x0000000364637211 */ /* 0x002fc400030f0eff */
[----:B------:R-:W-:Y:S01]  /*20f20*/  PRMT R97, R123, 0x7610, R97 ;  /* 0x000076107b617816 */ /* 0x000fe20000000061 */
[C---:B------:R-:W-:Y:S01]  /*20f30*/  VIADD R100, R101.reuse, UR5 ;  /* 0x0000000565647c36 */ /* 0x040fe20008000000 */
[CC--:B------:R-:W-:Y:S01]  /*20f40*/  LEA R96, P6, R101.reuse, R2.reuse, 0x1 ;  /* 0x0000000265607211 */ /* 0x0c0fe200078c08ff */
[----:B------:R-:W5:Y:S04]  /*20f50*/  LDL.LU.S16 R123, [R1+0x1ee] ;  /* 0x0001ee00017b7983 */ /* 0x000f680000300600 */
[----:B------:R1:W-:Y:S02]  /*20f60*/  @P3 STG.E.U16 desc[UR20][R98.64], R97 ;  /* 0x0000006162003986 */ /* 0x0003e4000c101514 */
[----:B-1----:R-:W-:Y:S02]  /*20f70*/  LEA.HI.X.SX32 R97, R101, R3, 0x1, P6 ;  /* 0x0000000365617211 */ /* 0x002fe400030f0eff */
[----:B------:R-:W-:-:S02]  /*20f80*/  LEA R98, P6, R100, R2, 0x1 ;  /* 0x0000000264627211 */ /* 0x000fc400078c08ff */
[----:B---3--:R-:W-:Y:S02]  /*20f90*/  PRMT R99, R124, 0x7610, R99 ;  /* 0x000076107c637816 */ /* 0x008fe40000000063 */
[----:B------:R-:W3:Y:S04]  /*20fa0*/  LDL.S16 R124, [R1+0x1f0] ;  /* 0x0001f000017c7983 */ /* 0x000ee80000100600 */
[----:B------:R1:W-:Y:S02]  /*20fb0*/  @P4 STG.E.U16 desc[UR20][R96.64], R99 ;  /* 0x0000006360004986 */ /* 0x0003e4000c101514 */
[----:B-1----:R-:W-:Y:S02]  /*20fc0*/  LEA.HI.X.SX32 R99, R100, R3, 0x1, P6 ;  /* 0x0000000364637211 */ /* 0x002fe400030f0eff */
[----:B----4-:R-:W-:-:S05]  /*20fd0*/  PRMT R97, R121, 0x7610, R97 ;  /* 0x0000761079617816 */ /* 0x010fca0000000061 */
[----:B------:R2:W-:Y:S02]  /*20fe0*/  @P5 STG.E.U16 desc[UR20][R98.64], R97 ;  /* 0x0000006162005986 */ /* 0x0005e4000c101514 */
[----:B--2---:R-:W-:Y:S02]  /*20ff0*/  PRMT R99, R125, 0x7610, R99 ;  /* 0x000076107d637816 */ /* 0x004fe40000000063 */
[----:B------:R-:W2:Y:S01]  /*21000*/  LDL.LU.S16 R125, [R1+0x1f2] ;  /* 0x0001f200017d7983 */ /* 0x000ea20000300600 */
[----:B------:R-:W-:-:S04]  /*21010*/  LOP3.LUT R102, R0, 0x7b, RZ, 0xfc, !PT ;  /* 0x0000007b00667812 */ /* 0x000fc800078efcff */
[----:B------:R-:W-:Y:S01]  /*21020*/  ISETP.LT.AND P2, PT, R102, UR7, !P0 ;  /* 0x0000000766007c0c */ /* 0x000fe2000c741270 */
[----:B------:R-:W1:Y:S01]  /*21030*/  LDCU UR7, c[0x0][0x39c] ;  /* 0x00007380ff0777ac */ /* 0x000e620008000800 */
[----:B------:R-:W-:-:S04]  /*21040*/  LOP3.LUT R102, R0, 0x7c, RZ, 0xfc, !PT ;  /* 0x0000007c00667812 */ /* 0x000fc800078efcff */
[----:B-----5:R-:W-:Y:S01]  /*21050*/  ISETP.LT.AND P3, PT, R102, UR4, !P0 ;  /* 0x0000000466007c0c */ /* 0x020fe2000c761270 */
[----:B------:R-:W4:Y:S01]  /*21060*/  LDCU UR4, c[0x0][0x39c] ;  /* 0x00007380ff0477ac */ /* 0x000f220008000800 */
[----:B------:R-:W-:Y:S01]  /*21070*/  LOP3.LUT R102, R0, 0x7d, RZ, 0xfc, !PT ;  /* 0x0000007d00667812 */ /* 0x000fe200078efcff */
[----:B------:R-:W-:-:S03]  /*21080*/  VIADD R101, R100, UR5 ;  /* 0x0000000564657c36 */ /* 0x000fc60008000000 */
[----:B0-----:R-:W-:Y:S01]  /*21090*/  ISETP.LT.AND P4, PT, R102, UR6, !P0 ;  /* 0x0000000666007c0c */ /* 0x001fe2000c781270 */
[----:B------:R-:W0:Y:S01]  /*210a0*/  LDCU UR6, c[0x0][0x39c] ;  /* 0x00007380ff0677ac */ /* 0x000e220008000800 */
[CC--:B------:R-:W-:Y:S01]  /*210b0*/  LEA R96, P6, R101.reuse, R2.reuse, 0x1 ;  /* 0x0000000265607211 */ /* 0x0c0fe200078c08ff */
[C---:B------:R-:W-:Y:S01]  /*210c0*/  VIADD R100, R101.reuse, UR5 ;  /* 0x0000000565647c36 */ /* 0x040fe20008000000 */
[----:B------:R-:W-:Y:S02]  /*210d0*/  LOP3.LUT R102, R0, 0x7e, RZ, 0xfc, !PT ;  /* 0x0000007e00667812 */ /* 0x000fe400078efcff */
[----:B------:R-:W-:Y:S02]  /*210e0*/  LEA.HI.X.SX32 R97, R101, R3, 0x1, P6 ;  /* 0x0000000365617211 */ /* 0x000fe400030f0eff */
[----:B------:R-:W-:Y:S02]  /*210f0*/  LEA R98, P6, R100, R2, 0x1 ;  /* 0x0000000264627211 */ /* 0x000fe400078c08ff */
[----:B----4-:R-:W-:Y:S01]  /*21100*/  ISETP.LT.AND P5, PT, R102, UR4, !P0 ;  /* 0x0000000466007c0c */ /* 0x010fe2000c7a1270 */
[----:B------:R-:W4:Y:S01]  /*21110*/  LDCU UR4, c[0x0][0x39c] ;  /* 0x00007380ff0477ac */ /* 0x000f220008000800 */
[----:B------:R-:W-:Y:S01]  /*21120*/  LOP3.LUT R102, R0, 0x7f, RZ, 0xfc, !PT ;  /* 0x0000007f00667812 */ /* 0x000fe200078efcff */
[----:B------:R5:W-:Y:S01]  /*21130*/  @P2 STG.E.U16 desc[UR20][R96.64], R99 ;  /* 0x0000006360002986 */ /* 0x000be2000c101514 */
[----:B------:R-:W-:-:S02]  /*21140*/  VIADD R101, R100, UR5 ;  /* 0x0000000564657c36 */ /* 0x000fc40008000000 */
[----:B-1----:R-:W-:Y:S01]  /*21150*/  ISETP.LT.AND P2, PT, R102, UR7, !P0 ;  /* 0x0000000766007c0c */ /* 0x002fe2000c741270 */
[----:B------:R-:W1:Y:S01]  /*21160*/  LDCU UR7, c[0x0][0x39c] ;  /* 0x00007380ff0777ac */ /* 0x000e620008000800 */
[----:B------:R-:W-:Y:S02]  /*21170*/  LOP3.LUT R102, R0, 0x80, RZ, 0xfc, !PT ;  /* 0x0000008000667812 */ /* 0x000fe400078efcff */
[----:B-----5:R-:W-:Y:S02]  /*21180*/  LEA.HI.X.SX32 R99, R100, R3, 0x1, P6 ;  /* 0x0000000364637211 */ /* 0x020fe400030f0eff */
[----:B------:R-:W-:Y:S02]  /*21190*/  PRMT R97, R122, 0x7610, R97 ;  /* 0x000076107a617816 */ /* 0x000fe40000000061 */
[----:B------:R-:W-:-:S03]  /*211a0*/  LEA R96, P6, R101, R2, 0x1 ;  /* 0x0000000265607211 */ /* 0x000fc600078c08ff */
[----:B------:R5:W-:Y:S01]  /*211b0*/  @P3 STG.E.U16 desc[UR20][R98.64], R97 ;  /* 0x0000006162003986 */ /* 0x000be2000c101514 */
[----:B0-----:R-:W-:Y:S01]  /*211c0*/  ISETP.LT.AND P3, PT, R102, UR6, !P0 ;  /* 0x0000000666007c0c */ /* 0x001fe2000c761270 */
[----:B------:R-:W0:Y:S01]  /*211d0*/  LDCU UR6, c[0x0][0x39c] ;  /* 0x00007380ff0677ac */ /* 0x000e220008000800 */
[C---:B------:R-:W-:Y:S01]  /*211e0*/  VIADD R100, R101.reuse, UR5 ;  /* 0x0000000565647c36 */ /* 0x040fe20008000000 */
[----:B------:R-:W-:Y:S02]  /*211f0*/  LOP3.LUT R102, R0, 0x81, RZ, 0xfc, !PT ;  /* 0x0000008100667812 */ /* 0x000fe400078efcff */
[----:B-----5:R-:W-:Y:S02]  /*21200*/  LEA.HI.X.SX32 R97, R101, R3, 0x1, P6 ;  /* 0x0000000365617211 */ /* 0x020fe400030f0eff */
[----:B------:R-:W-:Y:S01]  /*21210*/  PRMT R99, R123, 0x7610, R99 ;  /* 0x000076107b637816 */ /* 0x000fe20000000063 */
[C---:B------:R-:W-:Y:S01]  /*21220*/  VIADD R101, R100.reuse, UR5 ;  /* 0x0000000564657c36 */ /* 0x040fe20008000000 */
[----:B------:R-:W-:-:S03]  /*21230*/  LEA R98, P6, R100, R2, 0x1 ;  /* 0x0000000264627211 */ /* 0x000fc600078c08ff */
[----:B------:R5:W-:Y:S01]  /*21240*/  @P4 STG.E.U16 desc[UR20][R96.64], R99 ;  /* 0x0000006360004986 */ /* 0x000be2000c101514 */
[----:B----4-:R-:W-:Y:S01]  /*21250*/  ISETP.LT.AND P4, PT, R102, UR4, !P0 ;  /* 0x0000000466007c0c */ /* 0x010fe2000c781270 */
[----:B------:R-:W4:Y:S01]  /*21260*/  LDCU UR4, c[0x0][0x39c] ;  /* 0x00007380ff0477ac */ /* 0x000f220008000800 */
[----:B------:R-:W-:Y:S02]  /*21270*/  LOP3.LUT R102, R0, 0x82, RZ, 0xfc, !PT ;  /* 0x0000008200667812 */ /* 0x000fe400078efcff */
[----:B-----5:R-:W-:Y:S02]  /*21280*/  LEA.HI.X.SX32 R99, R100, R3, 0x1, P6 ;  /* 0x0000000364637211 */ /* 0x020fe400030f0eff */
[----:B---3--:R-:W-:Y:S01]  /*21290*/  PRMT R97, R124, 0x7610, R97 ;  /* 0x000076107c617816 */ /* 0x008fe20000000061 */
[C---:B------:R-:W-:Y:S01]  /*212a0*/  VIADD R100, R101.reuse, UR5 ;  /* 0x0000000565647c36 */ /* 0x040fe20008000000 */
[----:B------:R-:W-:-:S03]  /*212b0*/  LEA R96, P6, R101, R2, 0x1 ;  /* 0x0000000265607211 */ /* 0x000fc600078c08ff */
[----:B------:R3:W-:Y:S01]  /*212c0*/  @P5 STG.E.U16 desc[UR20][R98.64], R97 ;  /* 0x0000006162005986 */ /* 0x0007e2000c101514 */
[----:B0-----:R-:W-:Y:S01]  /*212d0*/  ISETP.LT.AND P5, PT, R102, UR6, !P0 ;  /* 0x0000000666007c0c */ /* 0x001fe2000c7a1270 */
[----:B------:R-:W0:Y:S01]  /*212e0*/  LDCU UR6, c[0x0][0x39c] ;  /* 0x00007380ff0677ac */ /* 0x000e220008000800 */
[----:B------:R-:W-:Y:S02]  /*212f0*/  LOP3.LUT R102, R0, 0x83, RZ, 0xfc, !PT ;  /* 0x0000008300667812 */ /* 0x000fe400078efcff */
[----:B---3--:R-:W-:Y:S02]  /*21300*/  LEA.HI.X.SX32 R97, R101, R3, 0x1, P6 ;  /* 0x0000000365617211 */ /* 0x008fe400030f0eff */
[C---:B------:R-:W-:Y:S01]  /*21310*/  LEA R98, P6, R100.reuse, R2, 0x1 ;  /* 0x0000000264627211 */ /* 0x040fe200078c08ff */
[----:B------:R-:W-:Y:S01]  /*21320*/  VIADD R101, R100, UR5 ;  /* 0x0000000564657c36 */ /* 0x000fe20008000000 */
[----:B------:R-:W-:Y:S02]  /*21330*/  PRMT R103, R69, 0x7632, R103 ;  /* 0x0000763245677816 */ /* 0x000fe40000000067 */
[----:B--2---:R-:W-:-:S05]  /*21340*/  PRMT R99, R125, 0x7610, R99 ;  /* 0x000076107d637816 */ /* 0x004fca0000000063 */
[----:B------:R2:W-:Y:S01]  /*21350*/  @P2 STG.E.U16 desc[UR20][R96.64], R99 ;  /* 0x0000006360002986 */ /* 0x0005e2000c101514 */
[----:B-1----:R-:W-:Y:S01]  /*21360*/  ISETP.LT.AND P2, PT, R102, UR7, !P0 ;  /* 0x0000000766007c0c */ /* 0x002fe2000c741270 */
[----:B------:R-:W1:Y:S01]  /*21370*/  LDCU UR7, c[0x0][0x39c] ;  /* 0x00007380ff0777ac */ /* 0x000e620008000800 */
[----:B------:R-:W-:Y:S02]  /*21380*/  LOP3.LUT R102, R0, 0x84, RZ, 0xfc, !PT ;  /* 0x0000008400667812 */ /* 0x000fe400078efcff */
[----:B--2---:R-:W-:Y:S02]  /*21390*/  LEA.HI.X.SX32 R99, R100, R3, 0x1, P6 ;  /* 0x0000000364637211 */ /* 0x004fe400030f0eff */
[----:B------:R-:W-:Y:S01]  /*213a0*/  PRMT R97, R68, 0x7610, R97 ;  /* 0x0000761044617816 */ /* 0x000fe20000000061 */
[C---:B------:R-:W-:Y:S01]  /*213b0*/  VIADD R100, R101.reuse, UR5 ;  /* 0x0000000565647c36 */ /* 0x040fe20008000000 */
[----:B------:R-:W-:-:S03]  /*213c0*/  LEA R96, P6, R101, R2, 0x1 ;  /* 0x0000000265607211 */ /* 0x000fc600078c08ff */
[----:B------:R2:W-:Y:S01]  /*213d0*/  @P3 STG.E.U16 desc[UR20][R98.64], R97 ;  /* 0x0000006162003986 */ /* 0x0005e2000c101514 */
[----:B----4-:R-:W-:Y:S01]  /*213e0*/  ISETP.LT.AND P3, PT, R102, UR4, !P0 ;  /* 0x0000000466007c0c */ /* 0x010fe2000c761270 */
[----:B------:R-:W3:Y:S01]  /*213f0*/  LDCU UR4, c[0x0][0x39c] ;  /* 0x00007380ff0477ac */ /* 0x000ee20008000800 */
[----:B--2---:R-:W-:Y:S02]  /*21400*/  LEA.HI.X.SX32 R97, R101, R3, 0x1, P6 ;  /* 0x0000000365617211 */ /* 0x004fe400030f0eff */
[----:B------:R-:W-:Y:S01]  /*21410*/  PRMT R99, R68, 0x7632, R99 ;  /* 0x0000763244637816 */ /* 0x000fe20000000063 */
[C---:B------:R-:W-:Y:S01]  /*21420*/  VIADD R68, R100.reuse, UR5 ;  /* 0x0000000564447c36 */ /* 0x040fe20008000000 */
[----:B------:R-:W-:-:S03]  /*21430*/  LEA R98, P6, R100, R2, 0x1 ;  /* 0x0000000264627211 */ /* 0x000fc600078c08ff */
[----:B------:R2:W-:Y:S01]  /*21440*/  @P4 STG.E.U16 desc[UR20][R96.64], R99 ;  /* 0x0000006360004986 */ /* 0x0005e2000c101514 */
[----:B------:R-:W-:-:S04]  /*21450*/  LOP3.LUT R101, R0, 0x85, RZ, 0xfc, !PT ;  /* 0x0000008500657812 */ /* 0x000fc800078efcff */
[----:B0-----:R-:W-:Y:S01]  /*21460*/  ISETP.LT.AND P4, PT, R101, UR6, !P0 ;  /* 0x0000000665007c0c */ /* 0x001fe2000c781270 */
[----:B------:R-:W0:Y:S01]  /*21470*/  LDCU UR6, c[0x0][0x39c] ;  /* 0x00007380ff0677ac */ /* 0x000e220008000800 */
[-C--:B--2---:R-:W-:Y:S01]  /*21480*/  LEA.HI.X.SX32 R99, R100, R3.reuse, 0x1, P6 ;  /* 0x0000000364637211 */ /* 0x084fe200030f0eff */
[C---:B------:R-:W-:Y:S01]  /*21490*/  VIADD R100, R68.reuse, UR5 ;  /* 0x0000000544647c36 */ /* 0x040fe20008000000 */
[-C--:B------:R-:W-:Y:S02]  /*214a0*/  LEA R96, P6, R68, R2.reuse, 0x1 ;  /* 0x0000000244607211 */ /* 0x080fe400078c08ff */
[----:B------:R-:W-:Y:S02]  /*214b0*/  LOP3.LUT R101, R0, 0x86, RZ, 0xfc, !PT ;  /* 0x0000008600657812 */ /* 0x000fe400078efcff */
[-C--:B------:R-:W-:Y:S02]  /*214c0*/  LEA.HI.X.SX32 R97, R68, R3.reuse, 0x1, P6 ;  /* 0x0000000344617211 */ /* 0x080fe400030f0eff */
[C---:B------:R-:W-:Y:S01]  /*214d0*/  LEA R68, P6, R100.reuse, R2, 0x1 ;  /* 0x0000000264447211 */ /* 0x040fe200078c08ff */
[----:B------:R2:W-:Y:S01]  /*214e0*/  @P5 STG.E.U16 desc[UR20][R98.64], R69 ;  /* 0x0000004562005986 */ /* 0x0005e2000c101514 */
[----:B---3--:R-:W-:Y:S01]  /*214f0*/  ISETP.LT.AND P5, PT, R101, UR4, !P0 ;  /* 0x0000000465007c0c */ /* 0x008fe2000c7a1270 */
[----:B------:R-:W-:Y:S01]  /*21500*/  VIADD R101, R100, UR5 ;  /* 0x0000000564657c36 */ /* 0x000fe20008000000 */
[----:B------:R-:W-:Y:S01]  /*21510*/  LOP3.LUT R102, R0, 0x87, RZ, 0xfc, !PT ;  /* 0x0000008700667812 */ /* 0x000fe200078efcff */
[----:B------:R3:W-:Y:S01]  /*21520*/  @P2 STG.E.U16 desc[UR20][R96.64], R103 ;  /* 0x0000006760002986 */ /* 0x0007e2000c101514 */
[----:B------:R-:W4:Y:S01]  /*21530*/  LDCU UR4, c[0x0][0x39c] ;  /* 0x00007380ff0477ac */ /* 0x000f220008000800 */
[----:B--2---:R-:W-:-:S02]  /*21540*/  LEA.HI.X.SX32 R69, R100, R3, 0x1, P6 ;  /* 0x0000000364457211 */ /* 0x004fc400030f0eff */
[----:B---3--:R-:W-:Y:S01]  /*21550*/  PRMT R97, R89, 0x7610, R97 ;  /* 0x0000761059617816 */ /* 0x008fe20000000061 */
[C---:B------:R-:W-:Y:S01]  /*21560*/  VIADD R98, R101.reuse, UR5 ;  /* 0x0000000565627c36 */ /* 0x040fe20008000000 */
[----:B------:R-:W2:Y:S01]  /*21570*/  LDL.LU R89, [R1+0x6cc] ;  /* 0x0006cc0001597983 */ /* 0x000ea20000300800 */
[----:B------:R-:W-:-:S03]  /*21580*/  LEA R96, P6, R101, R2, 0x1 ;  /* 0x0000000265607211 */ /* 0x000fc600078c08ff */
[----:B------:R3:W-:Y:S01]  /*21590*/  @P3 STG.E.U16 desc[UR20][R68.64], R97 ;  /* 0x0000006144003986 */ /* 0x0007e2000c101514 */
[----:B------:R-:W-:Y:S02]  /*215a0*/  LOP3.LUT R99, R0, 0x88, RZ, 0xfc, !PT ;  /* 0x0000008800637812 */ /* 0x000fe400078efcff */
[----:B---3--:R-:W-:Y:S02]  /*215b0*/  PRMT R69, R88, 0x7610, R69 ;  /* 0x0000761058457816 */ /* 0x008fe40000000045 */
[----:B------:R-:W3:Y:S01]  /*215c0*/  LDL.LU R88, [R1+0x6c8] ;  /* 0x0006c80001587983 */ /* 0x000ee20000300800 */
[-C--:B------:R-:W-:Y:S02]  /*215d0*/  LEA.HI.X.SX32 R97, R101, R3.reuse, 0x1, P6 ;  /* 0x0000000365617211 */ /* 0x080fe400030f0eff */
[C---:B------:R-:W-:Y:S02]  /*215e0*/  LEA R68, P6, R98.reuse, R2, 0x1 ;  /* 0x0000000262447211 */ /* 0x040fe400078c08ff */
[----:B0-----:R-:W-:Y:S01]  /*215f0*/  ISETP.LT.AND P3, PT, R99, UR6, !P0 ;  /* 0x0000000663007c0c */ /* 0x001fe2000c761270 */
[----:B------:R0:W-:Y:S01]  /*21600*/  @P4 STG.E.U16 desc[UR20][R96.64], R69 ;  /* 0x0000004560004986 */ /* 0x0001e2000c101514 */
[----:B------:R-:W-:Y:S01]  /*21610*/  VIADD R99, R98, UR5 ;  /* 0x0000000562637c36 */ /* 0x000fe20008000000 */
[----:B-1----:R-:W-:Y:S01]  /*21620*/  ISETP.LT.AND P2, PT, R102, UR7, !P0 ;  /* 0x0000000766007c0c */ /* 0x002fe2000c741270 */
[----:B------:R-:W1:Y:S01]  /*21630*/  LDCU UR6, c[0x0][0x39c] ;  /* 0x00007380ff0677ac */ /* 0x000e620008000800 */
[----:B------:R-:W-:Y:S01]  /*21640*/  LOP3.LUT R100, R0, 0x89, RZ, 0xfc, !PT ;  /* 0x0000008900647812 */ /* 0x000fe200078efcff */
[----:B------:R-:W5:Y:S01]  /*21650*/  LDCU UR7, c[0x0][0x39c] ;  /* 0x00007380ff0777ac */ /* 0x000f620008000800 */
[----:B0-----:R-:W-:-:S02]  /*21660*/  LEA.HI.X.SX32 R69, R98, R3, 0x1, P6 ;  /* 0x0000000362457211 */ /* 0x001fc400030f0eff */
[----:B------:R-:W-:Y:S01]  /*21670*/  PRMT R97, R91, 0x7610, R97 ;  /* 0x000076105b617816 */ /* 0x000fe20000000061 */
[C---:B------:R-:W-:Y:S01]  /*21680*/  VIADD R98, R99.reuse, UR5 ;  /* 0x0000000563627c36 */ /* 0x040fe20008000000 */
[C---:B------:R-:W-:Y:S01]  /*21690*/  LEA R96, P6, R99.reuse, R2, 0x1 ;  /* 0x0000000263607211 */ /* 0x040fe200078c08ff */
[----:B------:R-:W2:Y:S04]  /*216a0*/  LDL.LU R91, [R1+0x6c4] ;  /* 0x0006c400015b7983 */ /* 0x000ea80000300800 */
[----:B------:R0:W-:Y:S02]  /*216b0*/  @P5 STG.E.U16 desc[UR20][R68.64], R97 ;  /* 0x0000006144005986 */ /* 0x0001e4000c101514 */
[----:B0-----:R-:W-:Y:S02]  /*216c0*/  PRMT R69, R90, 0x7610, R69 ;  /* 0x000076105a457816 */ /* 0x001fe40000000045 */
[----:B------:R-:W2:Y:S01]  /*216d0*/  LDL.LU R90, [R1+0x6c0] ;  /* 0x0006c000015a7983 */ /* 0x000ea20000300800 */
[----:B------:R-:W-:-:S02]  /*216e0*/  LEA.HI.X.SX32 R97, R99, R3, 0x1, P6 ;  /* 0x0000000363617211 */ /* 0x000fc400030f0eff */
[----:B------:R-:W-:-:S03]  /*216f0*/  LEA R68, P6, R98, R2, 0x1 ;  /* 0x0000000262447211 */ /* 0x000fc600078c08ff */
[----:B------:R0:W-:Y:S01]  /*21700*/  @P2 STG.E.U16 desc[UR20][R96.64], R69 ;  /* 0x0000004560002986 */ /* 0x0001e2000c101514 */
[----:B------:R-:W-:Y:S01]  /*21710*/  VIADD R99, R98, UR5 ;  /* 0x0000000562637c36 */ /* 0x000fe20008000000 */
[----:B----4-:R-:W-:Y:S01]  /*21720*/  ISETP.LT.AND P4, PT, R100, UR4, !P0 ;  /* 0x0000000464007c0c */ /* 0x010fe2000c781270 */
[----:B------:R-:W4:Y:S01]  /*21730*/  LDCU UR4, c[0x0][0x39c] ;  /* 0x00007380ff0477ac */ /* 0x000f220008000800 */
[----:B------:R-:W-:Y:S02]  /*21740*/  LOP3.LUT R100, R0, 0x8a, RZ, 0xfc, !PT ;  /* 0x0000008a00647812 */ /* 0x000fe400078efcff */
[----:B0-----:R-:W-:Y:S02]  /*21750*/  LEA.HI.X.SX32 R69, R98, R3, 0x1, P6 ;  /* 0x0000000362457211 */ /* 0x001fe400030f0eff */
[----:B------:R-:W-:Y:S02]  /*21760*/  PRMT R97, R93, 0x7610, R97 ;  /* 0x000076105d617816 */ /* 0x000fe40000000061 */
[----:B------:R-:W2:Y:S01]  /*21770*/  LDL.LU R93, [R1+0x6bc] ;  /* 0x0006bc00015d7983 */ /* 0x000ea20000300800 */
[----:B------:R-:W-:-:S03]  /*21780*/  LEA R96, P6, R99, R2, 0x1 ;  /* 0x0000000263607211 */ /* 0x000fc600078c08ff */
[----:B------:R0:W-:Y:S01]  /*21790*/  @P3 STG.E.U16 desc[UR20][R68.64], R97 ;  /* 0x0000006144003986 */ /* 0x0001e2000c101514 */
[C---:B------:R-:W-:Y:S01]  /*217a0*/  VIADD R98, R99.reuse, UR5 ;  /* 0x0000000563627c36 */ /* 0x040fe20008000000 */
[----:B-1----:R-:W-:Y:S01]  /*217b0*/  ISETP.LT.AND P5, PT, R100, UR6, !P0 ;  /* 0x0000000664007c0c */ /* 0x002fe2000c7a1270 */
[----:B------:R-:W1:Y:S01]  /*217c0*/  LDCU UR6, c[0x0][0x39c] ;  /* 0x00007380ff0677ac */ /* 0x000e620008000800 */
[----:B0-----:R-:W-:Y:S02]  /*217d0*/  PRMT R69, R92, 0x7610, R69 ;  /* 0x000076105c457816 */ /* 0x001fe40000000045 */
[----:B------:R-:W2:Y:S01]  /*217e0*/  LDL.LU R92, [R1+0x6b8] ;  /* 0x0006b800015c7983 */ /* 0x000ea20000300800 */
[----:B------:R-:W-:Y:S02]  /*217f0*/  LEA.HI.X.SX32 R97, R99, R3, 0x1, P6 ;  /* 0x0000000363617211 */ /* 0x000fe400030f0eff */
[----:B------:R-:W-:-:S03]  /*21800*/  LEA R68, P6, R98, R2, 0x1 ;  /* 0x0000000262447211 */ /* 0x000fc600078c08ff */
[----:B------:R0:W-:Y:S02]  /*21810*/  @P4 STG.E.U16 desc[UR20][R96.64], R69 ;  /* 0x0000004560004986 */ /* 0x0001e4000c101514 */
[----:B0-----:R-:W-:Y:S02]  /*21820*/  LEA.HI.X.SX32 R69, R98, R3, 0x1, P6 ;  /* 0x0000000362457211 */ /* 0x001fe400030f0eff */
[----:B------:R-:W-:Y:S02]  /*21830*/  PRMT R97, R95, 0x7610, R97 ;  /* 0x000076105f617816 */ /* 0x000fe40000000061 */
[----:B------:R-:W2:Y:S04]  /*21840*/  LDL.LU R95, [R1+0x6b4] ;  /* 0x0006b400015f7983 */ /* 0x000ea80000300800 */
[----:B------:R0:W-:Y:S02]  /*21850*/  @P5 STG.E.U16 desc[UR20][R68.64], R97 ;  /* 0x0000006144005986 */ /* 0x0001e4000c101514 */
[----:B0-----:R-:W-:-:S02]  /*21860*/  PRMT R69, R94, 0x7610, R69 ;  /* 0x000076105e457816 */ /* 0x001fc40000000045 */
[----:B------:R-:W2:Y:S01]  /*21870*/  LDL.LU R94, [R1+0x6b0] ;  /* 0x0006b000015e7983 */ /* 0x000ea20000300800 */
[----:B------:R-:W-:-:S04]  /*21880*/  LOP3.LUT R100, R0, 0x8b, RZ, 0xfc, !PT ;  /* 0x0000008b00647812 */ /* 0x000fc800078efcff */
[----:B-----5:R-:W-:Y:S01]  /*21890*/  ISETP.LT.AND P2, PT, R100, UR7, !P0 ;  /* 0x0000000764007c0c */ /* 0x020fe2000c741270 */
[----:B------:R-:W-:Y:S01]  /*218a0*/  VIADD R99, R98, UR5 ;  /* 0x0000000562637c36 */ /* 0x000fe20008000000 */
[----:B------:R-:W-:Y:S01]  /*218b0*/  LOP3.LUT R100, R0, 0x8c, RZ, 0xfc, !PT ;  /* 0x0000008c00647812 */ /* 0x000fe200078efcff */
[----:B------:R-:W0:Y:S03]  /*218c0*/  LDCU UR7, c[0x0][0x39c] ;  /* 0x00007380ff0777ac */ /* 0x000e260008000800 */
[----:B----4-:R-:W-:Y:S01]  /*218d0*/  ISETP.LT.AND P3, PT, R100, UR4, !P0 ;  /* 0x0000000464007c0c */ /* 0x010fe2000c761270 */
[----:B------:R-:W4:Y:S01]  /*218e0*/  LDCU UR4, c[0x0][0x39c] ;  /* 0x00007380ff0477ac */ /* 0x000f220008000800 */
[----:B------:R-:W-:Y:S01]  /*218f0*/  LOP3.LUT R100, R0, 0x8d, RZ, 0xfc, !PT ;  /* 0x0000008d00647812 */ /* 0x000fe200078efcff */
[C---:B------:R-:W-:Y:S01]  /*21900*/  VIADD R98, R99.reuse, UR5 ;  /* 0x0000000563627c36 */ /* 0x040fe20008000000 */
[----:B------:R-:W-:-:S02]  /*21910*/  LEA R96, P6, R99, R2, 0x1 ;  /* 0x0000000263607211 */ /* 0x000fc400078c08ff */
[----:B-1----:R-:W-:Y:S01]  /*21920*/  ISETP.LT.AND P4, PT, R100, UR6, !P0 ;  /* 0x0000000664007c0c */ /* 0x002fe2000c781270 */
[----:B------:R-:W1:Y:S01]  /*21930*/  LDCU UR6, c[0x0][0x39c] ;  /* 0x00007380ff0677ac */ /* 0x000e620008000800 */
[----:B------:R-:W-:Y:S02]  /*21940*/  LEA.HI.X.SX32 R97, R99, R3, 0x1, P6 ;  /* 0x0000000363617211 */ /* 0x000fe400030f0eff */
[----:B------:R-:W-:Y:S02]  /*21950*/  LEA R68, P6, R98, R2, 0x1 ;  /* 0x0000000262447211 */ /* 0x000fe400078c08ff */
[----:B------:R-:W-:Y:S01]  /*21960*/  LOP3.LUT R100, R0, 0x8e, RZ, 0xfc, !PT ;  /* 0x0000008e00647812 */ /* 0x000fe200078efcff */
[----:B------:R5:W-:Y:S01]  /*21970*/  @P2 STG.E.U16 desc[UR20][R96.64], R69 ;  /* 0x0000004560002986 */ /* 0x000be2000c101514 */
[----:B------:R-:W-:Y:S02]  /*21980*/  VIADD R99, R98, UR5 ;  /* 0x0000000562637c36 */ /* 0x000fe40008000000 */
[----:B----4-:R-:W-:Y:S01]  /*21990*/  ISETP.LT.AND P5, PT, R100, UR4, !P0 ;  /* 0x0000000464007c0c */ /* 0x010fe2000c7a1270 */
[----:B------:R-:W4:Y:S01]  /*219a0*/  LDCU UR4, c[0x0][0x39c] ;  /* 0x00007380ff0477ac */ /* 0x000f220008000800 */
[----:B------:R-:W-:-:S02]  /*219b0*/  LOP3.LUT R100, R0, 0x8f, RZ, 0xfc, !PT ;  /* 0x0000008f00647812 */ /* 0x000fc400078efcff */
[----:B-----5:R-:W-:Y:S02]  /*219c0*/  LEA.HI.X.SX32 R69, R98, R3, 0x1, P6 ;  /* 0x0000000362457211 */ /* 0x020fe400030f0eff */
[----:B------:R-:W-:Y:S02]  /*219d0*/  PRMT R97, R70, 0x7610, R97 ;  /* 0x0000761046617816 */ /* 0x000fe40000000061 */
[----:B------:R-:W5:Y:S01]  /*219e0*/  LDL.LU R70, [R1+0x6ac] ;  /* 0x0006ac0001467983 */ /* 0x000f620000300800 */
[----:B0-----:R-:W-:-:S03]  /*219f0*/  ISETP.LT.AND P2, PT, R100, UR7, !P0 ;  /* 0x0000000764007c0c */ /* 0x001fc6000c741270 */
[----:B------:R0:W-:Y:S01]  /*21a00*/  @P3 STG.E.U16 desc[UR20][R68.64], R97 ;  /* 0x0000006144003986 */ /* 0x0001e2000c101514 */
[CC--:B------:R-:W-:Y:S01]  /*21a10*/  LEA R96, P6, R99.reuse, R2.reuse, 0x1 ;  /* 0x0000000263607211 */ /* 0x0c0fe200078c08ff */
[----:B------:R-:W-:Y:S01]  /*21a20*/  VIADD R100, R99, UR5 ;  /* 0x0000000563647c36 */ /* 0x000fe20008000000 */
[----:B------:R-:W-:Y:S01]  /*21a30*/  LOP3.LUT R98, R0, 0x90, RZ, 0xfc, !PT ;  /* 0x0000009000627812 */ /* 0x000fe200078efcff */
[----:B------:R-:W4:Y:S01]  /*21a40*/  LDCU UR7, c[0x0][0x39c] ;  /* 0x00007380ff0777ac */ /* 0x000f220008000800 */
[----:B0-----:R-:W-:Y:S02]  /*21a50*/  PRMT R69, R71, 0x7610, R69 ;  /* 0x0000761047457816 */ /* 0x001fe40000000045 */
[----:B------:R-:W5:Y:S01]  /*21a60*/  LDL.LU R71, [R1+0x6a8] ;  /* 0x0006a80001477983 */ /* 0x000f620000300800 */
[-C--:B------:R-:W-:Y:S02]  /*21a70*/  LEA.HI.X.SX32 R97, R99, R3.reuse, 0x1, P6 ;  /* 0x0000000363617211 */ /* 0x080fe400030f0eff */
[----:B-1----:R-:W-:Y:S01]  /*21a80*/  ISETP.LT.AND P3, PT, R98, UR6, !P0 ;  /* 0x0000000662007c0c */ /* 0x002fe2000c761270 */
[C---:B------:R-:W-:Y:S01]  /*21a90*/  VIADD R101, R100.reuse, UR5 ;  /* 0x0000000564657c36 */ /* 0x040fe20008000000 */
[C---:B------:R-:W-:Y:S01]  /*21aa0*/  LEA R98, P6, R100.reuse, R2, 0x1 ;  /* 0x0000000264627211 */ /* 0x040fe200078c08ff */
[----:B------:R0:W-:Y:S01]  /*21ab0*/  @P4 STG.E.U16 desc[UR20][R96.64], R69 ;  /* 0x0000004560004986 */ /* 0x0001e2000c101514 */
[----:B------:R-:W1:Y:S02]  /*21ac0*/  LDCU UR6, c[0x0][0x39c] ;  /* 0x00007380ff0677ac */ /* 0x000e640008000800 */
[----:B------:R-:W-:-:S02]  /*21ad0*/  LEA.HI.X.SX32 R99, R100, R3, 0x1, P6 ;  /* 0x0000000364637211 */ /* 0x000fc400030f0eff */
[----:B0-----:R-:W-:Y:S02]  /*21ae0*/  PRMT R97, R72, 0x7610, R97 ;  /* 0x0000761048617816 */ /* 0x001fe40000000061 */
[----:B------:R-:W5:Y:S04]  /*21af0*/  LDL.LU R72, [R1+0x6a4] ;  /* 0x0006a40001487983 */ /* 0x000f680000300800 */
[----:B------:R0:W-:Y:S01]  /*21b00*/  @P5 STG.E.U16 desc[UR20][R98.64], R97 ;  /* 0x0000006162005986 */ /* 0x0001e2000c101514 */
[C---:B------:R-:W-:Y:S01]  /*21b10*/  LEA R68, P6, R101.reuse, R2, 0x1 ;  /* 0x0000000265447211 */ /* 0x040fe200078c08ff */
[----:B------:R-:W-:Y:S01]  /*21b20*/  VIADD R100, R101, UR5 ;  /* 0x0000000565647c36 */ /* 0x000fe20008000000 */
[----:B0-----:R-:W-:Y:S02]  /*21b30*/  PRMT R99, R73, 0x7610, R99 ;  /* 0x0000761049637816 */ /* 0x001fe40000000063 */
[----:B------:R-:W5:Y:S01]  /*21b40*/  LDL.LU R73, [R1+0x6a0] ;  /* 0x0006a00001497983 */ /* 0x000f620000300800 */
[----:B------:R-:W-:-:S02]  /*21b50*/  LEA.HI.X.SX32 R69, R101, R3, 0x1, P6 ;  /* 0x0000000365457211 */ /* 0x000fc400030f0eff */
[-C--:B------:R-:W-:Y:S02]  /*21b60*/  LEA R96, P6, R100, R2.reuse, 0x1 ;  /* 0x0000000264607211 */ /* 0x080fe400078c08ff */
[----:B------:R-:W-:Y:S01]  /*21b70*/  LOP3.LUT R102, R0, 0x91, RZ, 0xfc, !PT ;  /* 0x0000009100667812 */ /* 0x000fe200078efcff */
[----:B------:R0:W-:Y:S01]  /*21b80*/  @P2 STG.E.U16 desc[UR20][R68.64], R99 ;  /* 0x0000006344002986 */ /* 0x0001e2000c101514 */
[C---:B------:R-:W-:Y:S01]  /*21b90*/  VIADD R101, R100.reuse, UR5 ;  /* 0x0000000564657c36 */ /* 0x040fe20008000000 */
[-C--:B------:R-:W-:Y:S02]  /*21ba0*/  LEA.HI.X.SX32 R97, R100, R3.reuse, 0x1, P6 ;  /* 0x0000000364617211 */ /* 0x080fe400030f0eff */
[----:B----4-:R-:W-:Y:S01]  /*21bb0*/  ISETP.LT.AND P4, PT, R102, UR4, !P0 ;  /* 0x0000000466007c0c */ /* 0x010fe2000c781270 */
[----:B------:R-:W4:Y:S01]  /*21bc0*/  LDCU UR4, c[0x0][0x39c] ;  /* 0x00007380ff0477ac */ /* 0x000f220008000800 */
[----:B------:R-:W-:Y:S02]  /*21bd0*/  LOP3.LUT R102, R0, 0x92, RZ, 0xfc, !PT ;  /* 0x0000009200667812 */ /* 0x000fe400078efcff */
[----:B0-----:R-:W-:Y:S01]  /*21be0*/  PRMT R69, R74, 0x7610, R69 ;  /* 0x000076104a457816 */ /* 0x001fe20000000045 */
[C---:B------:R-:W-:Y:S01]  /*21bf0*/  VIADD R100, R101.reuse, UR5 ;  /* 0x0000000565647c36 */ /* 0x040fe20008000000 */
[C---:B------:R-:W-:Y:S01]  /*21c00*/  LEA R98, P6, R101.reuse, R2, 0x1 ;  /* 0x0000000265627211 */ /* 0x040fe200078c08ff */
[----:B------:R-:W5:Y:S01]  /*21c10*/  LDL.LU R74, [R1+0x69c] ;  /* 0x00069c00014a7983 */ /* 0x000f620000300800 */
[----:B-1----:R-:W-:Y:S01]  /*21c20*/  ISETP.LT.AND P5, PT, R102, UR6, !P0 ;  /* 0x0000000666007c0c */ /* 0x002fe2000c7a1270 */
[----:B------:R-:W0:Y:S02]  /*21c30*/  LDCU UR6, c[0x0][0x39c] ;  /* 0x00007380ff0677ac */ /* 0x000e240008000800 */
[----:B------:R1:W-:Y:S01]  /*21c40*/  @P3 STG.E.U16 desc[UR20][R96.64], R69 ;  /* 0x0000004560003986 */ /* 0x0003e2000c101514 */
[----:B------:R-:W-:-:S02]  /*21c50*/  LEA.HI.X.SX32 R99, R101, R3, 0x1, P6 ;  /* 0x0000000365637211 */ /* 0x000fc400030f0eff */
[----:B------:R-:W-:Y:S02]  /*21c60*/  LEA R68, P6, R100, R2, 0x1 ;  /* 0x0000000264447211 */ /* 0x000fe400078c08ff */
[----:B-1----:R-:W-:Y:S02]  /*21c70*/  PRMT R97, R75, 0x7610, R97 ;  /* 0x000076104b617816 */ /* 0x002fe40000000061 */
[----:B------:R-:W5:Y:S01]  /*21c80*/  LDL.LU R75, [R1+0x698] ;  /* 0x00069800014b7983 */ /* 0x000f620000300800 */
[----:B------:R-:W-:Y:S02]  /*21c90*/  LOP3.LUT R102, R0, 0x93, RZ, 0xfc, !PT ;  /* 0x0000009300667812 */ /* 0x000fe400078efcff */
[C---:B------:R-:W-:Y:S01]  /*21ca0*/  LEA.HI.X.SX32 R69, R100.reuse, R3, 0x1, P6 ;  /* 0x0000000364457211 */ /* 0x040fe200030f0eff */
[----:B------:R1:W-:Y:S01]  /*21cb0*/  @P4 STG.E.U16 desc[UR20][R98.64], R97 ;  /* 0x0000006162004986 */ /* 0x0003e2000c101514 */
[----:B------:R-:W-:Y:S01]  /*21cc0*/  VIADD R101, R100, UR5 ;  /* 0x0000000564657c36 */ /* 0x000fe20008000000 */
[----:B------:R-:W-:Y:S01]  /*21cd0*/  ISETP.LT.AND P2, PT, R102, UR7, !P0 ;  /* 0x0000000766007c0c */ /* 0x000fe2000c741270 */
[----:B------:R-:W0:Y:S01]  /*21ce0*/  LDCU UR7, c[0x0][0x39c] ;  /* 0x00007380ff0777ac */ /* 0x000e220008000800 */
[----:B------:R-:W-:-:S02]  /*21cf0*/  LOP3.LUT R102, R0, 0x94, RZ, 0xfc, !PT ;  /* 0x0000009400667812 */ /* 0x000fc400078efcff */
[----:B-1----:R-:W-:Y:S02]  /*21d00*/  PRMT R99, R76, 0x7610, R99 ;  /* 0x000076104c637816 */ /* 0x002fe40000000063 */
[----:B------:R-:W5:Y:S01]  /*21d10*/  LDL.LU R76, [R1+0x694] ;  /* 0x00069400014c7983 */ /* 0x000f620000300800 */
[----:B------:R-:W-:-:S03]  /*21d20*/  LEA R96, P6, R101, R2, 0x1 ;  /* 0x0000000265607211 */ /* 0x000fc600078c08ff */
[----:B------:R1:W-:Y:S01]  /*21d30*/  @P5 STG.E.U16 desc[UR20][R68.64], R99 ;  /* 0x0000006344005986 */ /* 0x0003e2000c101514 */
[----:B----4-:R-:W-:Y:S01]  /*21d40*/  ISETP.LT.AND P3, PT, R102, UR4, !P0 ;  /* 0x0000000466007c0c */ /* 0x010fe2000c761270 */
[C---:B------:R-:W-:Y:S01]  /*21d50*/  VIADD R100, R101.reuse, UR5 ;  /* 0x0000000565647c36 */ /* 0x040fe20008000000 */
[----:B------:R-:W4:Y:S01]  /*21d60*/  LDCU UR4, c[0x0][0x39c] ;  /* 0x00007380ff0477ac */ /* 0x000f220008000800 */
[-C--:B------:R-:W-:Y:S02]  /*21d70*/  LEA.HI.X.SX32 R97, R101, R3.reuse, 0x1, P6 ;  /* 0x0000000365617211 */ /* 0x080fe400030f0eff */
[----:B-1----:R-:W-:Y:S02]  /*21d80*/  PRMT R69, R77, 0x7610, R69 ;  /* 0x000076104d457816 */ /* 0x002fe40000000045 */
[----:B------:R-:W5:Y:S01]  /*21d90*/  LDL.LU R77, [R1+0x690] ;  /* 0x00069000014d7983 */ /* 0x000f620000300800 */
[----:B------:R-:W-:Y:S02]  /*21da0*/  LEA R98, P6, R100, R2, 0x1 ;  /* 0x0000000264627211 */ /* 0x000fe400078c08ff */
[----:B------:R-:W-:Y:S01]  /*21db0*/  LOP3.LUT R102, R0, 0x95, RZ, 0xfc, !PT ;  /* 0x0000009500667812 */ /* 0x000fe200078efcff */
[----:B------:R1:W-:Y:S01]  /*21dc0*/  @P2 STG.E.U16 desc[UR20][R96.64], R69 ;  /* 0x0000004560002986 */ /* 0x0003e2000c101514 */
[C---:B------:R-:W-:Y:S01]  /*21dd0*/  LEA.HI.X.SX32 R99, R100.reuse, R3, 0x1, P6 ;  /* 0x0000000364637211 */ /* 0x040fe200030f0eff */
[----:B------:R-:W-:Y:S01]  /*21de0*/  VIADD R101, R100, UR5 ;  /* 0x0000000564657c36 */ /* 0x000fe20008000000 */
[----:B0-----:R-:W-:Y:S01]  /*21df0*/  ISETP.LT.AND P4, PT, R102, UR6, !P0 ;  /* 0x0000000666007c0c */ /* 0x001fe2000c781270 */
[----:B------:R-:W0:Y:S01]  /*21e00*/  LDCU UR6, c[0x0][0x39c] ;  /* 0x00007380ff0677ac */ /* 0x000e220008000800 */
[----:B------:R-:W-:-:S02]  /*21e10*/  LOP3.LUT R102, R0, 0x96, RZ, 0xfc, !PT ;  /* 0x0000009600667812 */ /* 0x000fc400078efcff */
[----:B-1----:R-:W-:Y:S02]  /*21e20*/  PRMT R97, R78, 0x7610, R97 ;  /* 0x000076104e617816 */ /* 0x002fe40000000061 */
[----:B------:R-:W5:Y:S01]  /*21e30*/  LDL.LU R78, [R1+0x68c] ;  /* 0x00068c00014e7983 */ /* 0x000f620000300800 */
[----:B------:R-:W-:-:S03]  /*21e40*/  LEA R68, P6, R101, R2, 0x1 ;  /* 0x0000000265447211 */ /* 0x000fc600078c08ff */
[----:B------:R1:W-:Y:S01]  /*21e50*/  @P3 STG.E.U16 desc[UR20][R98.64], R97 ;  /* 0x0000006162003986 */ /* 0x0003e2000c101514 */
[C---:B------:R-:W-:Y:S01]  /*21e60*/  VIADD R100, R101.reuse, UR5 ;  /* 0x0000000565647c36 */ /* 0x040fe20008000000 */
[----:B----4-:R-:W-:Y:S01]  /*21e70*/  ISETP.LT.AND P5, PT, R102, UR4, !P0 ;  /* 0x0000000466007c0c */ /* 0x010fe2000c7a1270 */
[----:B------:R-:W4:Y:S01]  /*21e80*/  LDCU UR4, c[0x0][0x39c] ;  /* 0x00007380ff0477ac */ /* 0x000f220008000800 */
[-C--:B------:R-:W-:Y:S02]  /*21e90*/  LEA.HI.X.SX32 R69, R101, R3.reuse, 0x1, P6 ;  /* 0x0000000365457211 */ /* 0x080fe400030f0eff */
[----:B-1----:R-:W-:Y:S02]  /*21ea0*/  PRMT R99, R79, 0x7610, R99 ;  /* 0x000076104f637816 */ /* 0x002fe40000000063 */
[----:B------:R-:W5:Y:S01]  /*21eb0*/  LDL.LU R79, [R1+0x688] ;  /* 0x00068800014f7983 */ /* 0x000f620000300800 */
[----:B------:R-:W-:Y:S02]  /*21ec0*/  LOP3.LUT R102, R0, 0x97, RZ, 0xfc, !PT ;  /* 0x0000009700667812 */ /* 0x000fe400078efcff */
[----:B------:R-:W-:Y:S01]  /*21ed0*/  LEA R96, P6, R100, R2, 0x1 ;  /* 0x0000000264607211 */ /* 0x000fe200078c08ff */
[----:B------:R1:W-:Y:S01]  /*21ee0*/  @P4 STG.E.U16 desc[UR20][R68.64], R99 ;  /* 0x0000006344004986 */ /* 0x0003e2000c101514 */
[----:B------:R-:W-:Y:S01]  /*21ef0*/  ISETP.LT.AND P2, PT, R102, UR7, !P0 ;  /* 0x0000000766007c0c */ /* 0x000fe2000c741270 */
[----:B------:R-:W-:Y:S01]  /*21f00*/  VIADD R101, R100, UR5 ;  /* 0x0000000564657c36 */ /* 0x000fe20008000000 */
[----:B------:R-:W-:Y:S01]  /*21f10*/  LOP3.LUT R102, R0, 0x98, RZ, 0xfc, !PT ;  /* 0x0000009800667812 */ /* 0x000fe200078efcff */
[----:B------:R-:W3:Y:S01]  /*21f20*/  LDCU UR7, c[0x0][0x39c] ;  /* 0x00007380ff0777ac */ /* 0x000ee20008000800 */
[----:B------:R-:W-:Y:S01]  /*21f30*/  LEA.HI.X.SX32 R97, R100, R3, 0x1, P6 ;  /* 0x0000000364617211 */ /* 0x000fe200030f0eff */
[----:B------:R-:W-:Y:S01]  /*21f40*/  VIADD R100, R101, UR5 ;  /* 0x0000000565647c36 */ /* 0x000fe20008000000 */
[----:B0-----:R-:W-:Y:S01]  /*21f50*/  ISETP.LT.AND P3, PT, R102, UR6, !P0 ;  /* 0x0000000666007c0c */ /* 0x001fe2000c761270 */
[----:B------:R-:W0:Y:S01]  /*21f60*/  LDCU UR6, c[0x0][0x39c] ;  /* 0x00007380ff0677ac */ /* 0x000e220008000800 */
[----:B-1----:R-:W-:-:S02]  /*21f70*/  PRMT R69, R80, 0x7610, R69 ;  /* 0x0000761050457816 */ /* 0x002fc40000000045 */
[CC--:B------:R-:W-:Y:S01]  /*21f80*/  LEA R98, P6, R101.reuse, R2.reuse, 0x1 ;  /* 0x0000000265627211 */ /* 0x0c0fe200078c08ff */
[----:B------:R-:W5:Y:S04]  /*21f90*/  LDL.LU R80, [R1+0x684] ;  /* 0x0006840001507983 */ /* 0x000f680000300800 */
[----:B------:R1:W-:Y:S01]  /*21fa0*/  @P5 STG.E.U16 desc[UR20][R96.64], R69 ;  /* 0x0000004560005986 */ /* 0x0003e2000c101514 */
[----:B------:R-:W-:Y:S02]  /*21fb0*/  LEA.HI.X.SX32 R99, R101, R3, 0x1, P6 ;  /* 0x0000000365637211 */ /* 0x000fe400030f0eff */
[----:B------:R-:W-:Y:S02]  /*21fc0*/  LOP3.LUT R102, R0, 0x99, RZ, 0xfc, !PT ;  /* 0x0000009900667812 */ /* 0x000fe400078efcff */
[----:B------:R-:W-:-:S02]  /*21fd0*/  LEA R68, P6, R100, R2, 0x1 ;  /* 0x0000000264447211 */ /* 0x000fc400078c08ff */
[----:B-1----:R-:W-:Y:S02]  /*21fe0*/  PRMT R97, R81, 0x7610, R97 ;  /* 0x0000761051617816 */ /* 0x002fe40000000061 */
[----:B------:R-:W5:Y:S01]  /*21ff0*/  LDL.LU R81, [R1+0x680] ;  /* 0x0006800001517983 */ /* 0x000f620000300800 */
[----:B----4-:R-:W-:Y:S01]  /*22000*/  ISETP.LT.AND P4, PT, R102, UR4, !P0 ;  /* 0x0000000466007c0c */ /* 0x010fe2000c781270 */
[----:B------:R-:W1:Y:S01]  /*22010*/  LDCU UR4, c[0x0][0x39c] ;  /* 0x00007380ff0477ac */ /* 0x000e620008000800 */
[C---:B------:R-:W-:Y:S01]  /*22020*/  LEA.HI.X.SX32 R69, R100.reuse, R3, 0x1, P6 ;  /* 0x0000000364457211 */ /* 0x040fe200030f0eff */
[----:B------:R4:W-:Y:S01]  /*22030*/  @P2 STG.E.U16 desc[UR20][R98.64], R97 ;  /* 0x0000006162002986 */ /* 0x0009e2000c101514 */
[----:B------:R-:W-:Y:S01]  /*22040*/  VIADD R101, R100, UR5 ;  /* 0x0000000564657c36 */ /* 0x000fe20008000000 */
[----:B------:R-:W-:Y:S02]  /*22050*/  LOP3.LUT R102, R0, 0x9a, RZ, 0xfc, !PT ;  /* 0x0000009a00667812 */ /* 0x000fe400078efcff */
[----:B----4-:R-:W-:-:S02]  /*22060*/  PRMT R99, R82, 0x7610, R99 ;  /* 0x0000761052637816 */ /* 0x010fc40000000063 */
[----:B------:R-:W4:Y:S01]  /*22070*/  LDL.LU R82, [R1+0x67c] ;  /* 0x00067c0001527983 */ /* 0x000f220000300800 */
[----:B------:R-:W-:-:S03]  /*22080*/  LEA R96, P6, R101, R2, 0x1 ;  /* 0x0000000265607211 */ /* 0x000fc600078c08ff */
[----:B------:R1:W-:Y:S01]  /*22090*/  @P3 STG.E.U16 desc[UR20][R68.64], R99 ;  /* 0x0000006344003986 */ /* 0x0003e2000c101514 */
[----:B0-----:R-:W-:Y:S01]  /*220a0*/  ISETP.LT.AND P5, PT, R102, UR6, !P0 ;  /* 0x0000000666007c0c */ /* 0x001fe2000c7a1270 */
[C---:B------:R-:W-:Y:S01]  /*220b0*/  VIADD R100, R101.reuse, UR5 ;  /* 0x0000000565647c36 */ /* 0x040fe20008000000 */
[----:B------:R-:W-:Y:S01]  /*220c0*/  LOP3.LUT R102, R0, 0x9b, RZ, 0xfc, !PT ;  /* 0x0000009b00667812 */ /* 0x000fe200078efcff */
[----:B------:R-:W0:Y:S01]  /*220d0*/  LDCU UR6, c[0x0][0x39c] ;  /* 0x00007380ff0677ac */ /* 0x000e220008000800 */
[-C--:B------:R-:W-:Y:S02]  /*220e0*/  LEA.HI.X.SX32 R97, R101, R3.reuse, 0x1, P6 ;  /* 0x0000000365617211 */ /* 0x080fe400030f0eff */
[----:B-1----:R-:W-:Y:S02]  /*220f0*/  PRMT R69, R83, 0x7610, R69 ;  /* 0x0000761053457816 */ /* 0x002fe40000000045 */
[----:B------:R-:W4:Y:S01]  /*22100*/  LDL.LU R83, [R1+0x678] ;  /* 0x0006780001537983 */ /* 0x000f220000300800 */
[----:B---3--:R-:W-:Y:S01]  /*22110*/  ISETP.LT.AND P2, PT, R102, UR7, !P0 ;  /* 0x0000000766007c0c */ /* 0x008fe2000c741270 */
[C---:B------:R-:W-:Y:S01]  /*22120*/  VIADD R101, R100.reuse, UR5 ;  /* 0x0000000564657c36 */ /* 0x040fe20008000000 */
[----:B------:R-:W-:Y:S01]  /*22130*/  LEA R98, P6, R100, R2, 0x1 ;  /* 0x0000000264627211 */ /* 0x000fe200078c08ff */
[----:B------:R1:W-:Y:S01]  /*22140*/  @P4 STG.E.U16 desc[UR20][R96.64], R69 ;  /* 0x0000004560004986 */ /* 0x0003e2000c101514 */
[----:B------:R-:W-:Y:S01]  /*22150*/  LOP3.LUT R102, R0, 0x9c, RZ, 0xfc, !PT ;  /* 0x0000009c00667812 */ /* 0x000fe200078efcff */
[----:B------:R-:W3:Y:S01]  /*22160*/  LDCU UR7, c[0x0][0x39c] ;  /* 0x00007380ff0777ac */ /* 0x000ee20008000800 */
[----:B------:R-:W-:-:S02]  /*22170*/  LEA.HI.X.SX32 R99, R100, R3, 0x1, P6 ;  /* 0x0000000364637211 */ /* 0x000fc400030f0eff */
[----:B------:R-:W-:Y:S01]  /*22180*/  ISETP.LT.AND P3, PT, R102, UR4, !P0 ;  /* 0x0000000466007c0c */ /* 0x000fe2000c761270 */
[----:B------:R-:W0:Y:S01]  /*22190*/  LDCU UR4, c[0x0][0x39c] ;  /* 0x00007380ff0477ac */ /* 0x000e220008000800 */
[C---:B------:R-:W-:Y:S02]  /*221a0*/  LEA R68, P6, R101.reuse, R2, 0x1 ;  /* 0x0000000265447211 */ /* 0x040fe400078c08ff */
[----:B-1----:R-:W-:Y:S01]  /*221b0*/  PRMT R97, R84, 0x7610, R97 ;  /* 0x0000761054617816 */ /* 0x002fe20000000061 */
[C---:B------:R-:W-:Y:S01]  /*221c0*/  VIADD R100, R101.reuse, UR5 ;  /* 0x0000000565647c36 */ /* 0x040fe20008000000 */
[----:B------:R-:W4:Y:S01]  /*221d0*/  LDL.LU R84, [R1+0x674] ;  /* 0x0006740001547983 */ /* 0x000f220000300800 */
[----:B------:R-:W-:-:S03]  /*221e0*/  LEA.HI.X.SX32 R69, R101, R3, 0x1, P6 ;  /* 0x0000000365457211 */ /* 0x000fc600030f0eff */
[----:B------:R1:W-:Y:S01]  /*221f0*/  @P5 STG.E.U16 desc[UR20][R98.64], R97 ;  /* 0x0000006162005986 */ /* 0x0003e2000c101514 */
[----:B------:R-:W-:Y:S02]  /*22200*/  LEA R96, P6, R100, R2, 0x1 ;  /* 0x0000000264607211 */ /* 0x000fe400078c08ff */
[----:B------:R-:W-:Y:S02]  /*22210*/  LOP3.LUT R102, R0, 0x9d, RZ, 0xfc, !PT ;  /* 0x0000009d00667812 */ /* 0x000fe400078efcff */
[----:B-1----:R-:W-:Y:S02]  /*22220*/  PRMT R99, R85, 0x7610, R99 ;  /* 0x0000761055637816 */ /* 0x002fe40000000063 */
[----:B------:R-:W4:Y:S01]  /*22230*/  LDL.LU R85, [R1+0x670] ;  /* 0x0006700001557983 */ /* 0x000f220000300800 */
[----:B------:R-:W-:-:S03]  /*22240*/  LEA.HI.X.SX32 R97, R100, R3, 0x1, P6 ;  /* 0x0000000364617211 */ /* 0x000fc600030f0eff */
[----:B------:R1:W-:Y:S01]  /*22250*/  @P2 STG.E.U16 desc[UR20][R68.64], R99 ;  /* 0x0000006344002986 */ /* 0x0003e2000c101514 */
[----:B0-----:R-:W-:Y:S01]  /*22260*/  ISETP.LT.AND P4, PT, R102, UR6, !P0 ;  /* 0x0000000666007c0c */ /* 0x001fe2000c781270 */
[----:B------:R-:W0:Y:S01]  /*22270*/  LDCU UR6, c[0x0][0x39c] ;  /* 0x00007380ff0677ac */ /* 0x000e220008000800 */
[----:B------:R-:W-:Y:S01]  /*22280*/  LOP3.LUT R102, R0, 0x9e, RZ, 0xfc, !PT ;  /* 0x0000009e00667812 */ /* 0x000fe200078efcff */
[----:B------:R-:W-:Y:S01]  /*22290*/  VIADD R101, R100, UR5 ;  /* 0x0000000564657c36 */ /* 0x000fe20008000000 */
[----:B-1----:R-:W-:Y:S02]  /*222a0*/  PRMT R69, R86, 0x7610, R69 ;  /* 0x0000761056457816 */ /* 0x002fe40000000045 */
[----:B------:R-:W-:Y:S01]  /*222b0*/  ISETP.LT.AND P5, PT, R102, UR4, !P0 ;  /* 0x0000000466007c0c */ /* 0x000fe2000c7a1270 */
[----:B------:R-:W4:Y:S01]  /*222c0*/  LDL.LU R86, [R1+0x66c] ;  /* 0x00066c0001567983 */ /* 0x000f220000300800 */
[----:B------:R-:W1:Y:S03]  /*222d0*/  LDCU UR4, c[0x0][0x39c] ;  /* 0x00007380ff0477ac */ /* 0x000e660008000800 */
[----:B------:R0:W-:Y:S01]  /*222e0*/  @P3 STG.E.U16 desc[UR20][R96.64], R69 ;  /* 0x0000004560003986 */ /* 0x0001e2000c101514 */
[C---:B------:R-:W-:Y:S01]  /*222f0*/  LEA R98, P6, R101.reuse, R2, 0x1 ;  /* 0x0000000265627211 */ /* 0x040fe200078c08ff */
[----:B------:R-:W-:Y:S01]  /*22300*/  VIADD R100, R101, UR5 ;  /* 0x0000000565647c36 */ /* 0x000fe20008000000 */
[----:B------:R-:W-:-:S02]  /*22310*/  LOP3.LUT R102, R0, 0x9f, RZ, 0xfc, !PT ;  /* 0x0000009f00667812 */ /* 0x000fc400078efcff */
[----:B0-----:R-:W-:Y:S02]  /*22320*/  PRMT R97, R87, 0x7610, R97 ;  /* 0x0000761057617816 */ /* 0x001fe40000000061 */
[----:B------:R-:W4:Y:S01]  /*22330*/  LDL.LU R87, [R1+0x668] ;  /* 0x0006680001577983 */ /* 0x000f220000300800 */
[-C--:B------:R-:W-:Y:S02]  /*22340*/  LEA.HI.X.SX32 R99, R101, R3.reuse, 0x1, P6 ;  /* 0x0000000365637211 */ /* 0x080fe400030f0eff */
[----:B---3--:R-:W-:Y:S01]  /*22350*/  ISETP.LT.AND P2, PT, R102, UR7, !P0 ;  /* 0x0000000766007c0c */ /* 0x008fe2000c741270 */
[----:B------:R-:W0:Y:S01]  /*22360*/  LDCU UR7, c[0x0][0x39c] ;  /* 0x00007380ff0777ac */ /* 0x000e220008000800 */
[----:B------:R-:W-:Y:S02]  /*22370*/  LOP3.LUT R102, R0, 0xa0, RZ, 0xfc, !PT ;  /* 0x000000a000667812 */ /* 0x000fe400078efcff */
[----:B------:R-:W-:Y:S01]  /*22380*/  LEA R68, P6, R100, R2, 0x1 ;  /* 0x0000000264447211 */ /* 0x000fe200078c08ff */
[----:B------:R3:W-:Y:S01]  /*22390*/  @P4 STG.E.U16 desc[UR20][R98.64], R97 ;  /* 0x0000006162004986 */ /* 0x0007e2000c101514 */
[----:B------:R-:W-:Y:S01]  /*223a0*/  ISETP.LT.AND P3, PT, R102, UR6, !P0 ;  /* 0x0000000666007c0c */ /* 0x000fe2000c761270 */
[----:B------:R-:W0:Y:S01]  /*223b0*/  LDCU UR6, c[0x0][0x39c] ;  /* 0x00007380ff0677ac */ /* 0x000e220008000800 */
[C---:B------:R-:W-:Y:S01]  /*223c0*/  LEA.HI.X.SX32 R69, R100.reuse, R3, 0x1, P6 ;  /* 0x0000000364457211 */ /* 0x040fe200030f0eff */
[----:B------:R-:W-:Y:S01]  /*223d0*/  VIADD R100, R100, UR5 ;  /* 0x0000000564647c36 */ /* 0x000fe20008000000 */
[----:B------:R-:W-:-:S02]  /*223e0*/  LOP3.LUT R101, R0, 0xa1, RZ, 0xfc, !PT ;  /* 0x000000a100657812 */ /* 0x000fc400078efcff */
[----:B--2---:R-:W-:Y:S02]  /*223f0*/  PRMT R103, R89, 0x7610, R103 ;  /* 0x0000761059677816 */ /* 0x004fe40000000067 */
[----:B---3--:R-:W-:Y:S02]  /*22400*/  PRMT R99, R88, 0x7610, R99 ;  /* 0x0000761058637816 */ /* 0x008fe40000000063 */
[----:B------:R-:W2:Y:S01]  /*22410*/  LDL.LU R88, [R1+0x664] ;  /* 0x0006640001587983 */ /* 0x000ea20000300800 */
[----:B-1----:R-:W-:Y:S01]  /*22420*/  ISETP.LT.AND P4, PT, R101, UR4, !P0 ;  /* 0x0000000465007c0c */ /* 0x002fe2000c781270 */
[----:B------:R-:W1:Y:S01]  /*22430*/  LDCU UR4, c[0x0][0x39c] ;  /* 0x00007380ff0477ac */ /* 0x000e620008000800 */
[C---:B------:R-:W-:Y:S01]  /*22440*/  VIADD R101, R100.reuse, UR5 ;  /* 0x0000000564657c36 */ /* 0x040fe20008000000 */
[----:B------:R3:W-:Y:S01]  /*22450*/  @P5 STG.E.U16 desc[UR20][R68.64], R99 ;  /* 0x0000006344005986 */ /* 0x0007e2000c101514 */
[----:B------:R-:W-:-:S03]  /*22460*/  LEA R96, P5, R100, R2, 0x1 ;  /* 0x0000000264607211 */ /* 0x000fc600078a08ff */
[----:B------:R-:W2:Y:S01]  /*22470*/  LDL.LU R89, [R1+0x660] ;  /* 0x0006600001597983 */ /* 0x000ea20000300800 */
[-C--:B------:R-:W-:Y:S02]  /*22480*/  LEA.HI.X.SX32 R97, R100, R3.reuse, 0x1, P5 ;  /* 0x0000000364617211 */ /* 0x080fe400028f0eff */
[C---:B------:R-:W-:Y:S02]  /*22490*/  LEA R98, P6, R101.reuse, R2, 0x1 ;  /* 0x0000000265627211 */ /* 0x040fe400078c08ff */
[C---:B------:R-:W-:Y:S01]  /*224a0*/  LOP3.LUT R102, R0.reuse, 0xa2, RZ, 0xfc, !PT ;  /* 0x000000a200667812 */ /* 0x040fe200078efcff */
[----:B------:R1:W-:Y:S01]  /*224b0*/  @P2 STG.E.U16 desc[UR20][R96.64], R103 ;  /* 0x0000006760002986 */ /* 0x0003e2000c101514 */
[----:B------:R-:W-:Y:S02]  /*224c0*/  LOP3.LUT R100, R0, 0xa3, RZ, 0xfc, !PT ;  /* 0x000000a300647812 */ /* 0x000fe400078efcff */
[C---:B---3--:R-:W-:Y:S01]  /*224d0*/  LEA.HI.X.SX32 R99, R101.reuse, R3, 0x1, P6 ;  /* 0x0000000365637211 */ /* 0x048fe200030f0eff */
[----:B------:R-:W-:Y:S01]  /*224e0*/  VIADD R101, R101, UR5 ;  /* 0x0000000565657c36 */ /* 0x000fe20008000000 */
[----:B0-----:R-:W-:Y:S01]  /*224f0*/  ISETP.LT.AND P5, PT, R102, UR6, !P0 ;  /* 0x0000000666007c0c */ /* 0x001fe2000c7a1270 */
[----:B------:R-:W0:Y:S01]  /*22500*/  LDCU UR6, c[0x0][0x39c] ;  /* 0x00007380ff0677ac */ /* 0x000e220008000800 */
[----:B------:R-:W-:-:S02]  /*22510*/  ISETP.LT.AND P2, PT, R100, UR7, !P0 ;  /* 0x0000000764007c0c */ /* 0x000fc4000c741270 */
[----:B-1----:R-:W-:Y:S01]  /*22520*/  PRMT R97, R90, 0x7610, R97 ;  /* 0x000076105a617816 */ /* 0x002fe20000000061 */
[C---:B------:R-:W-:Y:S01]  /*22530*/  VIADD R100, R101.reuse, UR5 ;  /* 0x0000000565647c36 */ /* 0x040fe20008000000 */
[----:B------:R-:W-:Y:S01]  /*22540*/  LOP3.LUT R69, R0, 0xa4, RZ, 0xfc, !PT ;  /* 0x000000a400457812 */ /* 0x000fe200078efcff */
[----:B------:R-:W3:Y:S01]  /*22550*/  LDL.LU R90, [R1+0x65c] ;  /* 0x00065c00015a7983 */ /* 0x000ee20000300800 */
[----:B------:R-:W-:Y:S01]  /*22560*/  LEA R68, P6, R101, R2, 0x1 ;  /* 0x0000000265447211 */ /* 0x000fe200078c08ff */
[----:B------:R-:W1:Y:S02]  /*22570*/  LDCU UR7, c[0x0][0x39c] ;  /* 0x00007380ff0777ac */ /* 0x000e640008000800 */
[----:B------:R0:W-:Y:S01]  /*22580*/  @P3 STG.E.U16 desc[UR20][R98.64], R97 ;  /* 0x0000006162003986 */ /* 0x0001e2000c101514 */
[----:B------:R-:W-:Y:S01]  /*22590*/  ISETP.LT.AND P3, PT, R69, UR4, !P0 ;  /* 0x0000000445007c0c */ /* 0x000fe2000c761270 */
[----:B------:R-:W1:Y:S01]  /*225a0*/  LDCU UR4, c[0x0][0x39c] ;  /* 0x00007380ff0477ac */ /* 0x000e620008000800 */
[----:B------:R-:W-:-:S02]  /*225b0*/  LEA.HI.X.SX32 R69, R101, R3, 0x1, P6 ;  /* 0x0000000365457211 */ /* 0x000fc400030f0eff */
[-C--:B------:R-:W-:Y:S02]  /*225c0*/  LEA R96, P6, R100, R2.reuse, 0x1 ;  /* 0x0000000264607211 */ /* 0x080fe400078c08ff */
[----:B0-----:R-:W-:Y:S02]  /*225d0*/  PRMT R99, R91, 0x7610, R99 ;  /* 0x000076105b637816 */ /* 0x001fe40000000063 */
[----:B------:R-:W3:Y:S01]  /*225e0*/  LDL.LU R91, [R1+0x658] ;  /* 0x00065800015b7983 */ /* 0x000ee20000300800 */
[----:B------:R-:W-:Y:S02]  /*225f0*/  PRMT R103, R92, 0x7610, R103 ;  /* 0x000076105c677816 */ /* 0x000fe40000000067 */
[C---:B------:R-:W-:Y:S01]  /*22600*/  LEA.HI.X.SX32 R97, R100.reuse, R3, 0x1, P6 ;  /* 0x0000000364617211 */ /* 0x040fe200030f0eff */
[----:B------:R-:W-:Y:S01]  /*22610*/  VIADD R100, R100, UR5 ;  /* 0x0000000564647c36 */ /* 0x000fe20008000000 */
[----:B------:R-:W-:Y:S01]  /*22620*/  LOP3.LUT R101, R0, 0xa5, RZ, 0xfc, !PT ;  /* 0x000000a500657812 */ /* 0x000fe200078efcff */
[----:B------:R-:W-:Y:S04]  /*22630*/  @P4 STG.E.U16 desc[UR20][R68.64], R99 ;  /* 0x0000006344004986 */ /* 0x000fe8000c101514 */
[----:B------:R0:W-:Y:S01]  /*22640*/  @P5 STG.E.U16 desc[UR20][R96.64], R103 ;  /* 0x0000006760005986 */ /* 0x0001e2000c101514 */
[----:B------:R-:W-:-:S03]  /*22650*/  LEA R98, P5, R100, R2, 0x1 ;  /* 0x0000000264627211 */ /* 0x000fc600078a08ff */
[----:B------:R-:W2:Y:S01]  /*22660*/  LDL.LU R92, [R1+0x654] ;  /* 0x00065400015c7983 */ /* 0x000ea20000300800 */
[----:B------:R-:W-:Y:S01]  /*22670*/  ISETP.LT.AND P4, PT, R101, UR6, !P0 ;  /* 0x0000000665007c0c */ /* 0x000fe2000c781270 */
[C---:B------:R-:W-:Y:S01]  /*22680*/  VIADD R101, R100.reuse, UR5 ;  /* 0x0000000564657c36 */ /* 0x040fe20008000000 */
[----:B------:R-:W1:Y:S01]  /*22690*/  LDCU UR6, c[0x0][0x39c] ;  /* 0x00007380ff0677ac */ /* 0x000e620008000800 */
[----:B0-----:R-:W-:Y:S02]  /*226a0*/  PRMT R97, R93, 0x7610, R97 ;  /* 0x000076105d617816 */ /* 0x001fe40000000061 */
[----:B------:R-:W2:Y:S01]  /*226b0*/  LDL.LU R93, [R1+0x650] ;  /* 0x00065000015d7983 */ /* 0x000ea20000300800 */
[-C--:B------:R-:W-:Y:S02]  /*226c0*/  LEA.HI.X.SX32 R99, R100, R3.reuse, 0x1, P5 ;  /* 0x0000000364637211 */ /* 0x080fe400028f0eff */
[----:B------:R-:W-:Y:S02]  /*226d0*/  LOP3.LUT R69, R0, 0xa7, RZ, 0xfc, !PT ;  /* 0x000000a700457812 */ /* 0x000fe400078efcff */
[----:B------:R-:W-:Y:S01]  /*226e0*/  LEA R68, P6, R101, R2, 0x1 ;  /* 0x0000000265447211 */ /* 0x000fe200078c08ff */
[----:B------:R0:W-:Y:S01]  /*226f0*/  @P2 STG.E.U16 desc[UR20][R98.64], R97 ;  /* 0x0000006162002986 */ /* 0x0001e2000c101514 */
[----:B-1----:R-:W-:Y:S01]  /*22700*/  ISETP.LT.AND P2, PT, R69, UR4, !P0 ;  /* 0x0000000445007c0c */ /* 0x002fe2000c741270 */
[C---:B------:R-:W-:Y:S01]  /*22710*/  VIADD R100, R101.reuse, UR5 ;  /* 0x0000000565647c36 */ /* 0x040fe20008000000 */
[----:B------:R-:W-:Y:S01]  /*22720*/  LEA.HI.X.SX32 R69, R101, R3, 0x1, P6 ;  /* 0x0000000365457211 */ /* 0x000fe200030f0eff */
[----:B------:R-:W1:Y:S01]  /*22730*/  LDCU UR4, c[0x0][0x39c] ;  /* 0x00007380ff0477ac */ /* 0x000e620008000800 */
[----:B0-----:R-:W-:-:S02]  /*22740*/  PRMT R99, R94, 0x7610, R99 ;  /* 0x000076105e637816 */ /* 0x001fc40000000063 */
[----:B------:R-:W3:Y:S04]  /*22750*/  LDL.LU R94, [R1+0x64c] ;  /* 0x00064c00015e7983 */ /* 0x000ee80000300800 */
[----:B------:R0:W-:Y:S02]  /*22760*/  @P3 STG.E.U16 desc[UR20][R68.64], R99 ;  /* 0x0000006344003986 */ /* 0x0001e4000c101514 */
[----:B0-----:R-:W-:Y:S02]  /*22770*/  PRMT R69, R95, 0x7610, R69 ;  /* 0x000076105f457816 */ /* 0x001fe40000000045 */
[----:B------:R-:W3:Y:S01]  /*22780*/  LDL.LU R95, [R1+0x648] ;  /* 0x00064800015f7983 */ /* 0x000ee20000300800 */
[----:B------:R-:W-:Y:S02]  /*22790*/  LEA R96, P6, R100, R2, 0x1 ;  /* 0x0000000264607211 */ /* 0x000fe400078c08ff */
[----:B------:R-:W-:-:S02]  /*227a0*/  LOP3.LUT R101, R0, 0xa8, RZ, 0xfc, !PT ;  /* 0x000000a800657812 */ /* 0x000fc400078efcff */
[----:B------:R-:W-:Y:S02]  /*227b0*/  LOP3.LUT R102, R0, 0xa6, RZ, 0xfc, !PT ;  /* 0x000000a600667812 */ /* 0x000fe400078efcff */
[C---:B------:R-:W-:Y:S01]  /*227c0*/  LEA.HI.X.SX32 R97, R100.reuse, R3, 0x1, P6 ;  /* 0x0000000364617211 */ /* 0x040fe200030f0eff */
[----:B------:R-:W-:Y:S01]  /*227d0*/  VIADD R100, R100, UR5 ;  /* 0x0000000564647c36 */ /* 0x000fe20008000000 */
[----:B------:R-:W-:Y:S01]  /*227e0*/  ISETP.LT.AND P3, PT, R101, UR6, !P0 ;  /* 0x0000000665007c0c */ /* 0x000fe2000c761270 */
[----:B------:R-:W0:Y:S01]  /*227f0*/  LDCU UR6, c[0x0][0x39c] ;  /* 0x00007380ff0677ac */ /* 0x000e220008000800 */
[----:B------:R-:W-:Y:S01]  /*22800*/  ISETP.LT.AND P5, PT, R102, UR7, !P0 ;  /* 0x0000000766007c0c */ /* 0x000fe2000c7a1270 */
[----:B------:R5:W-:Y:S01]  /*22810*/  @P4 STG.E.U16 desc[UR20][R96.64], R69 ;  /* 0x0000004560004986 */ /* 0x000be2000c101514 */
[----:B------:R-:W-:Y:S01]  /*22820*/  LEA R98, P4, R100, R2, 0x1 ;  /* 0x0000000264627211 */ /* 0x000fe200078808ff */
[----:B------:R-:W0:Y:S01]  /*22830*/  LDCU UR7, c[0x0][0x39c] ;  /* 0x00007380ff0777ac */ /* 0x000e220008000800 */
[----:B------:R-:W-:-:S02]  /*22840*/  LOP3.LUT R101, R0, 0xa9, RZ, 0xfc, !PT ;  /* 0x000000a900657812 */ /* 0x000fc400078efcff */
[----:B-----5:R-:W-:Y:S01]  /*22850*/  F2FP.BF16.F32.PACK_AB R71, R71, R70 ;  /* 0x000000464747723e */ /* 0x020fe200000010ff */
[C---:B------:R-:W-:Y:S01]  /*22860*/  VIADD R70, R100.reuse, UR5 ;  /* 0x0000000564467c36 */ /* 0x040fe20008000000 */
[-C--:B------:R-:W-:Y:S02]  /*22870*/  LEA.HI.X.SX32 R99, R100, R3.reuse, 0x1, P4 ;  /* 0x0000000364637211 */ /* 0x080fe400020f0eff */
[----:B-1----:R-:W-:Y:S01]  /*22880*/  ISETP.LT.AND P4, PT, R101, UR4, !P0 ;  /* 0x0000000465007c0c */ /* 0x002fe2000c781270 */
[----:B------:R-:W1:Y:S01]  /*22890*/  LDCU UR4, c[0x0][0x39c] ;  /* 0x00007380ff0477ac */ /* 0x000e620008000800 */
[----:B------:R-:W-:Y:S02]  /*228a0*/  PRMT R97, R71, 0x7610, R97 ;  /* 0x0000761047617816 */ /* 0x000fe40000000061 */
[----:B------:R-:W-:Y:S02]  /*228b0*/  LEA R68, P6, R70, R2, 0x1 ;  /* 0x0000000246447211 */ /* 0x000fe400078c08ff */
[----:B------:R-:W-:Y:S01]  /*228c0*/  LOP3.LUT R96, R0, 0xaa, RZ, 0xfc, !PT ;  /* 0x000000aa00607812 */ /* 0x000fe200078efcff */
[----:B------:R5:W-:Y:S01]  /*228d0*/  @P5 STG.E.U16 desc[UR20][R98.64], R97 ;  /* 0x0000006162005986 */ /* 0x000be2000c101514 */
[----:B------:R-:W-:-:S02]  /*228e0*/  LEA.HI.X.SX32 R69, R70, R3, 0x1, P6 ;  /* 0x0000000346457211 */ /* 0x000fc400030f0eff */
[----:B0-----:R-:W-:Y:S01]  /*228f0*/  ISETP.LT.AND P6, PT, R96, UR6, !P0 ;  /* 0x0000000660007c0c */ /* 0x001fe2000c7c1270 */
[----:B------:R-:W0:Y:S01]  /*22900*/  LDCU UR6, c[0x0][0x39c] ;  /* 0x00007380ff0677ac */ /* 0x000e220008000800 */
[----:B-----5:R-:W-:Y:S01]  /*22910*/  PRMT R99, R71, 0x7632, R99 ;  /* 0x0000763247637816 */ /* 0x020fe20000000063 */
[----:B------:R-:W-:-:S04]  /*22920*/  VIADD R71, R70, UR5 ;  /* 0x0000000546477c36 */ /* 0x000fc80008000000 */
[----:B------:R5:W-:Y:S01]  /*22930*/  @P2 STG.E.U16 desc[UR20][R68.64], R99 ;  /* 0x0000006344002986 */ /* 0x000be2000c101514 */
[C---:B------:R-:W-:Y:S01]  /*22940*/  LEA R70, P2, R71.reuse, R2, 0x1 ;  /* 0x0000000247467211 */ /* 0x040fe200078408ff */
[----:B------:R-:W-:-:S03]  /*22950*/  VIADD R96, R71, UR5 ;  /* 0x0000000547607c36 */ /* 0x000fc60008000000 */
[----:B------:R-:W-:Y:S02]  /*22960*/  LEA.HI.X.SX32 R71, R71, R3, 0x1, P2 ;  /* 0x0000000347477211 */ /* 0x000fe400010f0eff */
[----:B-----5:R-:W-:Y:S02]  /*22970*/  F2FP.BF16.F32.PACK_AB R69, R73, R72 ;  /* 0x000000484945723e */ /* 0x020fe400000010ff */
[C---:B------:R-:W-:Y:S02]  /*22980*/  LOP3.LUT R72, R0.reuse, 0xab, RZ, 0xfc, !PT ;  /* 0x000000ab00487812 */ /* 0x040fe400078efcff */
[----:B------:R-:W-:Y:S02]  /*22990*/  LOP3.LUT R73, R0, 0xac, RZ, 0xfc, !PT ;  /* 0x000000ac00497812 */ /* 0x000fe400078efcff */
[----:B-1----:R-:W-:Y:S01]  /*229a0*/  ISETP.LT.AND P5, PT, R72, UR4, !P0 ;  /* 0x0000000448007c0c */ /* 0x002fe2000c7a1270 */
[----:B------:R1:W-:Y:S01]  /*229b0*/  @P3 STG.E.U16 desc[UR20][R70.64], R69 ;  /* 0x0000004546003986 */ /* 0x0003e2000c101514 */
[----:B------:R-:W-:Y:S01]  /*229c0*/  LEA R72, P2, R96, R2, 0x1 ;  /* 0x0000000260487211 */ /* 0x000fe200078408ff */
[----:B------:R-:W5:Y:S01]  /*229d0*/  LDCU UR4, c[0x0][0x39c] ;  /* 0x00007380ff0477ac */ /* 0x000f620008000800 */
[----:B------:R-:W-:-:S02]  /*229e0*/  ISETP.LT.AND P3, PT, R73, UR7, !P0 ;  /* 0x0000000749007c0c */ /* 0x000fc4000c761270 */
[C---:B------:R-:W-:Y:S01]  /*229f0*/  LEA.HI.X.SX32 R73, R96.reuse, R3, 0x1, P2 ;  /* 0x0000000360497211 */ /* 0x040fe200010f0eff */
[----:B------:R-:W-:Y:S01]  /*22a00*/  VIADD R96, R96, UR5 ;  /* 0x0000000560607c36 */ /* 0x000fe20008000000 */
[----:B------:R-:W-:Y:S01]  /*22a10*/  LOP3.LUT R68, R0, 0xad, RZ, 0xfc, !PT ;  /* 0x000000ad00447812 */ /* 0x000fe200078efcff */
[----:B------:R-:W5:Y:S01]  /*22a20*/  LDCU UR7, c[0x0][0x39c] ;  /* 0x00007380ff0777ac */ /* 0x000f620008000800 */
[----:B-1----:R-:W-:Y:S01]  /*22a30*/  PRMT R71, R69, 0x7632, R71 ;  /* 0x0000763245477816 */ /* 0x002fe20000000047 */
[----:B------:R-:W-:Y:S01]  /*22a40*/  VIADD R97, R96, UR5 ;  /* 0x0000000560617c36 */ /* 0x000fe20008000000 */
[----:B0-----:R-:W-:Y:S01]  /*22a50*/  ISETP.LT.AND P2, PT, R68, UR6, !P0 ;  /* 0x0000000644007c0c */ /* 0x001fe2000c741270 */
[----:B------:R-:W0:Y:S02]  /*22a60*/  LDCU UR6, c[0x0][0x39c] ;  /* 0x00007380ff0677ac */ /* 0x000e240008000800 */
[----:B------:R1:W-:Y:S01]  /*22a70*/  @P4 STG.E.U16 desc[UR20][R72.64], R71 ;  /* 0x0000004748004986 */ /* 0x0003e2000c101514 */
[----:B------:R-:W-:-:S02]  /*22a80*/  LEA R68, P4, R96, R2, 0x1 ;  /* 0x0000000260447211 */ /* 0x000fc400078808ff */
[----:B------:R-:W-:Y:S02]  /*22a90*/  F2FP.BF16.F32.PACK_AB R74, R75, R74 ;  /* 0x0000004a4b4a723e */ /* 0x000fe400000010ff */
[-C--:B------:R-:W-:Y:S02]  /*22aa0*/  LEA.HI.X.SX32 R69, R96, R3.reuse, 0x1, P4 ;  /* 0x0000000360457211 */ /* 0x080fe400020f0eff */
[CC--:B------:R-:W-:Y:S02]  /*22ab0*/  LEA R70, P4, R97.reuse, R2.reuse, 0x1 ;  /* 0x0000000261467211 */ /* 0x0c0fe400078808ff */
[C---:B------:R-:W-:Y:S02]  /*22ac0*/  PRMT R96, R74.reuse, 0x7632, R96 ;  /* 0x000076324a607816 */ /* 0x040fe40000000060 */
[----:B-1----:R-:W-:Y:S02]  /*22ad0*/  PRMT R73, R74, 0x7610, R73 ;  /* 0x000076104a497816 */ /* 0x002fe40000000049 */
[C---:B------:R-:W-:Y:S01]  /*22ae0*/  LEA.HI.X.SX32 R71, R97.reuse, R3, 0x1, P4 ;  /* 0x0000000361477211 */ /* 0x040fe200020f0eff */
[----:B------:R-:W-:Y:S01]  /*22af0*/  VIADD R97, R97, UR5 ;  /* 0x0000000561617c36 */ /* 0x000fe20008000000 */
[----:B------:R-:W-:Y:S01]  /*22b00*/  LOP3.LUT R75, R0, 0xae, RZ, 0xfc, !PT ;  /* 0x000000ae004b7812 */ /* 0x000fe200078efcff */
[----:B------:R1:W-:Y:S03]  /*22b10*/  @P6 STG.E.U16 desc[UR20][R68.64], R73 ;  /* 0x0000004944006986 */ /* 0x0003e6000c101514 */
[----:B-----5:R-:W-:Y:S01]  /*22b20*/  ISETP.LT.AND P4, PT, R75, UR4, !P0 ;  /* 0x000000044b007c0c */ /* 0x020fe2000c781270 */
[----:B------:R5:W-:Y:S01]  /*22b30*/  @P5 STG.E.U16 desc[UR20][R70.64], R96 ;  /* 0x0000006046005986 */ /* 0x000be2000c101514 */
[C---:B------:R-:W-:Y:S01]  /*22b40*/  LEA R72, P5, R97.reuse, R2, 0x1 ;  /* 0x0000000261487211 */ /* 0x040fe200078a08ff */
[----:B------:R-:W5:Y:S01]  /*22b50*/  LDCU UR4, c[0x0][0x39c] ;  /* 0x00007380ff0477ac */ /* 0x000f620008000800 */
[----:B------:R-:W-:Y:S01]  /*22b60*/  VIADD R74, R97, UR5 ;  /* 0x00000005614a7c36 */ /* 0x000fe20008000000 */
[----:B------:R-:W-:-:S02]  /*22b70*/  F2FP.BF16.F32.PACK_AB R76, R77, R76 ;  /* 0x0000004c4d4c723e */ /* 0x000fc400000010ff */
[C---:B------:R-:W-:Y:S02]  /*22b80*/  LOP3.LUT R75, R0.reuse, 0xaf, RZ, 0xfc, !PT ;  /* 0x000000af004b7812 */ /* 0x040fe400078efcff */
[----:B-1----:R-:W-:Y:S02]  /*22b90*/  LEA.HI.X.SX32 R73, R97, R3, 0x1, P5 ;  /* 0x0000000361497211 */ /* 0x002fe400028f0eff */
[----:B------:R-:W-:Y:S02]  /*22ba0*/  LOP3.LUT R69, R0, 0xb0, RZ, 0xfc, !PT ;  /* 0x000000b000457812 */ /* 0x000fe400078efcff */
[----:B------:R-:W-:Y:S01]  /*22bb0*/  LEA R68, P6, R74, R2, 0x1 ;  /* 0x000000024a447211 */ /* 0x000fe200078c08ff */
[----:B------:R1:W-:Y:S01]  /*22bc0*/  @P3 STG.E.U16 desc[UR20][R72.64], R76 ;  /* 0x0000004c48003986 */ /* 0x0003e2000c101514 */
[----:B0-----:R-:W-:Y:S01]  /*22bd0*/  ISETP.LT.AND P5, PT, R75, UR6, !P0 ;  /* 0x000000064b007c0c */ /* 0x001fe2000c7a1270 */
[----:B------:R-:W0:Y:S01]  /*22be0*/  LDCU UR6, c[0x0][0x39c] ;  /* 0x00007380ff0677ac */ /* 0x000e220008000800 */
[----:B------:R-:W-:-:S02]  /*22bf0*/  ISETP.LT.AND P3, PT, R69, UR7, !P0 ;  /* 0x0000000745007c0c */ /* 0x000fc4000c761270 */
[C---:B------:R-:W-:Y:S01]  /*22c00*/  LEA.HI.X.SX32 R69, R74.reuse, R3, 0x1, P6 ;  /* 0x000000034a457211 */ /* 0x040fe200030f0eff */
[----:B------:R-:W-:Y:S01]  /*22c10*/  VIADD R74, R74, UR5 ;  /* 0x000000054a4a7c36 */ /* 0x000fe20008000000 */
[----:B-----5:R-:W-:Y:S01]  /*22c20*/  LOP3.LUT R71, R0, 0xb1, RZ, 0xfc, !PT ;  /* 0x000000b100477812 */ /* 0x020fe200078efcff */
[----:B------:R-:W5:Y:S01]  /*22c30*/  LDCU UR7, c[0x0][0x39c] ;  /* 0x00007380ff0777ac */ /* 0x000f620008000800 */
[----:B-1----:R-:W-:Y:S01]  /*22c40*/  PRMT R73, R76, 0x7632, R73 ;  /* 0x000076324c497816 */ /* 0x002fe20000000049 */
[C---:B------:R-:W-:Y:S01]  /*22c50*/  VIADD R75, R74.reuse, UR5 ;  /* 0x000000054a4b7c36 */ /* 0x040fe20008000000 */
[----:B------:R-:W-:-:S03]  /*22c60*/  LEA R70, P6, R74, R2, 0x1 ;  /* 0x000000024a467211 */ /* 0x000fc600078c08ff */
[----:B------:R1:W-:Y:S01]  /*22c70*/  @P2 STG.E.U16 desc[UR20][R68.64], R73 ;  /* 0x0000004944002986 */ /* 0x0003e2000c101514 */
[----:B------:R-:W-:Y:S01]  /*22c80*/  ISETP.LT.AND P2, PT, R71, UR4, !P0 ;  /* 0x0000000447007c0c */ /* 0x000fe2000c741270 */
[----:B------:R-:W5:Y:S01]  /*22c90*/  LDCU UR4, c[0x0][0x39c] ;  /* 0x00007380ff0477ac */ /* 0x000f620008000800 */
[-C--:B------:R-:W-:Y:S02]  /*22ca0*/  LEA.HI.X.SX32 R71, R74, R3.reuse, 0x1, P6 ;  /* 0x000000034a477211 */ /* 0x080fe400030f0eff */
[----:B------:R-:W-:Y:S02]  /*22cb0*/  F2FP.BF16.F32.PACK_AB R78, R79, R78 ;  /* 0x0000004e4f4e723e */ /* 0x000fe400000010ff */
[C---:B------:R-:W-:Y:S02]  /*22cc0*/  LEA R72, P6, R75.reuse, R2, 0x1 ;  /* 0x000000024b487211 */ /* 0x040fe400078c08ff */
[----:B------:R-:W-:Y:S01]  /*22cd0*/  LOP3.LUT R74, R0, 0xb2, RZ, 0xfc, !PT ;  /* 0x000000b2004a7812 */ /* 0x000fe200078efcff */
[----:B------:R-:W-:Y:S01]  /*22ce0*/  @P4 STG.E.U16 desc[UR20][R70.64], R78 ;  /* 0x0000004e46004986 */ /* 0x000fe2000c101514 */
[C---:B-1----:R-:W-:Y:S01]  /*22cf0*/  LEA.HI.X.SX32 R73, R75.reuse, R3, 0x1, P6 ;  /* 0x000000034b497211 */ /* 0x042fe200030f0eff */
[----:B------:R-:W-:Y:S01]  /*22d00*/  VIADD R75, R75, UR5 ;  /* 0x000000054b4b7c36 */ /* 0x000fe20008000000 */
[----:B------:R-:W-:-:S02]  /*22d10*/  PRMT R69, R78, 0x7632, R69 ;  /* 0x000076324e457816 */ /* 0x000fc40000000045 */
[----:B0-----:R-:W-:Y:S01]  /*22d20*/  ISETP.LT.AND P4, PT, R74, UR6, !P0 ;  /* 0x000000064a007c0c */ /* 0x001fe2000c781270 */
[----:B------:R-:W0:Y:S02]  /*22d30*/  LDCU UR6, c[0x0][0x39c] ;  /* 0x00007380ff0677ac */ /* 0x000e240008000800 */
[----:B------:R1:W-:Y:S01]  /*22d40*/  @P5 STG.E.U16 desc[UR20][R72.64], R69 ;  /* 0x0000004548005986 */ /* 0x0003e2000c101514 */
[C---:B------:R-:W-:Y:S02]  /*22d50*/  LEA R68, P5, R75.reuse, R2, 0x1 ;  /* 0x000000024b447211 */ /* 0x040fe400078a08ff */
[----:B------:R-:W-:Y:S01]  /*22d60*/  LOP3.LUT R76, R0, 0xb3, RZ, 0xfc, !PT ;  /* 0x000000b3004c7812 */ /* 0x000fe200078efcff */
[----:B------:R-:W-:Y:S01]  /*22d70*/  VIADD R74, R75, UR5 ;  /* 0x000000054b4a7c36 */ /* 0x000fe20008000000 */
[----:B------:R-:W-:Y:S02]  /*22d80*/  F2FP.BF16.F32.PACK_AB R80, R81, R80 ;  /* 0x000000505150723e */ /* 0x000fe400000010ff */
[----:B-1----:R-:W-:-:S02]  /*22d90*/  LEA.HI.X.SX32 R69, R75, R3, 0x1, P5 ;  /* 0x000000034b457211 */ /* 0x002fc400028f0eff */
[----:B-----5:R-:W-:Y:S01]  /*22da0*/  ISETP.LT.AND P5, PT, R76, UR4, !P0 ;  /* 0x000000044c007c0c */ /* 0x020fe2000c7a1270 */
[----:B------:R-:W1:Y:S01]  /*22db0*/  LDCU UR4, c[0x0][0x39c] ;  /* 0x00007380ff0477ac */ /* 0x000e620008000800 */
[-C--:B------:R-:W-:Y:S02]  /*22dc0*/  LEA R70, P6, R74, R2.reuse, 0x1 ;  /* 0x000000024a467211 */ /* 0x080fe400078c08ff */
[----:B------:R-:W-:Y:S02]  /*22dd0*/  LOP3.LUT R72, R0, 0xb4, RZ, 0xfc, !PT ;  /* 0x000000b400487812 */ /* 0x000fe400078efcff */
[C---:B------:R-:W-:Y:S01]  /*22de0*/  LEA.HI.X.SX32 R71, R74.reuse, R3, 0x1, P6 ;  /* 0x000000034a477211 */ /* 0x040fe200030f0eff */
[----:B------:R-:W-:Y:S01]  /*22df0*/  VIADD R74, R74, UR5 ;  /* 0x000000054a4a7c36 */ /* 0x000fe20008000000 */
[----:B------:R-:W-:Y:S01]  /*22e00*/  PRMT R73, R80, 0x7632, R73 ;  /* 0x0000763250497816 */ /* 0x000fe20000000049 */
[----:B------:R5:W-:Y:S01]  /*22e10*/  @P3 STG.E.U16 desc[UR20][R68.64], R80 ;  /* 0x0000005044003986 */ /* 0x000be2000c101514 */
[----:B0-----:R-:W-:Y:S01]  /*22e20*/  ISETP.LT.AND P6, PT, R72, UR6, !P0 ;  /* 0x0000000648007c0c */ /* 0x001fe2000c7c1270 */
[----:B------:R-:W0:Y:S02]  /*22e30*/  LDCU UR6, c[0x0][0x39c] ;  /* 0x00007380ff0677ac */ /* 0x000e240008000800 */
[----:B------:R1:W-:Y:S01]  /*22e40*/  @P2 STG.E.U16 desc[UR20][R70.64], R73 ;  /* 0x0000004946002986 */ /* 0x0003e2000c101514 */
[C---:B------:R-:W-:Y:S01]  /*22e50*/  LEA R72, P2, R74.reuse, R2, 0x1 ;  /* 0x000000024a487211 */ /* 0x040fe200078408ff */
[----:B------:R-:W-:Y:S01]  /*22e60*/  VIADD R75, R74, UR5 ;  /* 0x000000054a4b7c36 */ /* 0x000fe20008000000 */
[----:B----4-:R-:W-:-:S02]  /*22e70*/  F2FP.BF16.F32.PACK_AB R82, R83, R82 ;  /* 0x000000525352723e */ /* 0x010fc400000010ff */
[C---:B-----5:R-:W-:Y:S02]  /*22e80*/  LOP3.LUT R68, R0.reuse, 0xb5, RZ, 0xfc, !PT ;  /* 0x000000b500447812 */ /* 0x060fe400078efcff */
[----:B------:R-:W-:Y:S02]  /*22e90*/  LOP3.LUT R69, R0, 0xb6, RZ, 0xfc, !PT ;  /* 0x000000b600457812 */ /* 0x000fe400078efcff */
[-C--:B-1----:R-:W-:Y:S02]  /*22ea0*/  LEA.HI.X.SX32 R73, R74, R3.reuse, 0x1, P2 ;  /* 0x000000034a497211 */ /* 0x082fe400010f0eff */
[----:B------:R-:W-:Y:S01]  /*22eb0*/  ISETP.LT.AND P3, PT, R68, UR4, !P0 ;  /* 0x0000000444007c0c */ /* 0x000fe2000c761270 */
[----:B------:R-:W1:Y:S01]  /*22ec0*/  LDCU UR4, c[0x0][0x39c] ;  /* 0x00007380ff0477ac */ /* 0x000e620008000800 */
[----:B------:R-:W-:Y:S01]  /*22ed0*/  LEA R68, P2, R75, R2, 0x1 ;  /* 0x000000024b447211 */ /* 0x000fe200078408ff */
[----:B------:R-:W-:Y:S01]  /*22ee0*/  @P4 STG.E.U16 desc[UR20][R72.64], R82 ;  /* 0x0000005248004986 */ /* 0x000fe2000c101514 */
[----:B------:R-:W-:Y:S01]  /*22ef0*/  ISETP.LT.AND P4, PT, R69, UR7, !P0 ;  /* 0x0000000745007c0c */ /* 0x000fe2000c781270 */
[----:B------:R-:W4:Y:S01]  /*22f00*/  LDCU UR7, c[0x0][0x39c] ;  /* 0x00007380ff0777ac */ /* 0x000f220008000800 */
[C---:B------:R-:W-:Y:S01]  /*22f10*/  LEA.HI.X.SX32 R69, R75.reuse, R3, 0x1, P2 ;  /* 0x000000034b457211 */ /* 0x040fe200010f0eff */
[----:B------:R-:W-:Y:S01]  /*22f20*/  VIADD R75, R75, UR5 ;  /* 0x000000054b4b7c36 */ /* 0x000fe20008000000 */
[----:B------:R-:W-:-:S02]  /*22f30*/  PRMT R71, R82, 0x7632, R71 ;  /* 0x0000763252477816 */ /* 0x000fc40000000047 */
[----:B------:R-:W-:Y:S01]  /*22f40*/  LOP3.LUT R70, R0, 0xb7, RZ, 0xfc, !PT ;  /* 0x000000b700467812 */ /* 0x000fe200078efcff */
[C---:B------:R-:W-:Y:S02]  /*22f50*/  VIADD R74, R75.reuse, UR5 ;  /* 0x000000054b4a7c36 */ /* 0x040fe40008000000 */
[----:B------:R5:W-:Y:S01]  /*22f60*/  @P5 STG.E.U16 desc[UR20][R68.64], R71 ;  /* 0x0000004744005986 */ /* 0x000be2000c101514 */
[----:B0-----:R-:W-:Y:S01]  /*22f70*/  ISETP.LT.AND P2, PT, R70, UR6, !P0 ;  /* 0x0000000646007c0c */ /* 0x001fe2000c741270 */
[----:B------:R-:W0:Y:S01]  /*22f80*/  LDCU UR6, c[0x0][0x39c] ;  /* 0x00007380ff0677ac */ /* 0x000e220008000800 */
[----:B------:R-:W-:Y:S02]  /*22f90*/  LEA R70, P5, R75, R2, 0x1 ;  /* 0x000000024b467211 */ /* 0x000fe400078a08ff */
[----:B------:R-:W-:Y:S02]  /*22fa0*/  F2FP.BF16.F32.PACK_AB R84, R85, R84 ;  /* 0x000000545554723e */ /* 0x000fe400000010ff */
[----:B-----5:R-:W-:-:S02]  /*22fb0*/  LEA.HI.X.SX32 R71, R75, R3, 0x1, P5 ;  /* 0x000000034b477211 */ /* 0x020fc400028f0eff */
[-C--:B------:R-:W-:Y:S02]  /*22fc0*/  LEA R72, P5, R74, R2.reuse, 0x1 ;  /* 0x000000024a487211 */ /* 0x080fe400078a08ff */
[----:B------:R-:W-:Y:S02]  /*22fd0*/  PRMT R69, R84, 0x7632, R69 ;  /* 0x0000763254457816 */ /* 0x000fe40000000045 */
[C---:B------:R-:W-:Y:S01]  /*22fe0*/  LEA.HI.X.SX32 R73, R74.reuse, R3, 0x1, P5 ;  /* 0x000000034a497211 */ /* 0x040fe200028f0eff */
[----:B------:R-:W-:Y:S01]  /*22ff0*/  VIADD R74, R74, UR5 ;  /* 0x000000054a4a7c36 */ /* 0x000fe20008000000 */
[----:B------:R-:W-:Y:S01]  /*23000*/  LOP3.LUT R75, R0, 0xb8, RZ, 0xfc, !PT ;  /* 0x000000b8004b7812 */ /* 0x000fe200078efcff */
[----:B------:R5:W-:Y:S03]  /*23010*/  @P6 STG.E.U16 desc[UR20][R70.64], R84 ;  /* 0x0000005446006986 */ /* 0x000be6000c101514 */
[----:B-1----:R-:W-:Y:S01]  /*23020*/  ISETP.LT.AND P5, PT, R75, UR4, !P0 ;  /* 0x000000044b007c0c */ /* 0x002fe2000c7a1270 */
[----:B------:R1:W-:Y:S01]  /*23030*/  @P3 STG.E.U16 desc[UR20][R72.64], R69 ;  /* 0x0000004548003986 */ /* 0x0003e2000c101514 */
[C---:B------:R-:W-:Y:S01]  /*23040*/  LEA R68, P3, R74.reuse, R2, 0x1 ;  /* 0x000000024a447211 */ /* 0x040fe200078608ff */
[----:B------:R-:W2:Y:S01]  /*23050*/  LDCU UR4, c[0x0][0x39c] ;  /* 0x00007380ff0477ac */ /* 0x000ea20008000800 */
[----:B------:R-:W-:Y:S01]  /*23060*/  VIADD R75, R74, UR5 ;  /* 0x000000054a4b7c36 */ /* 0x000fe20008000000 */
[----:B------:R-:W-:-:S02]  /*23070*/  F2FP.BF16.F32.PACK_AB R86, R87, R86 ;  /* 0x000000565756723e */ /* 0x000fc400000010ff */
[C---:B------:R-:W-:Y:S02]  /*23080*/  LOP3.LUT R76, R0.reuse, 0xb9, RZ, 0xfc, !PT ;  /* 0x000000b9004c7812 */ /* 0x040fe400078efcff */
[----:B-----5:R-:W-:Y:S02]  /*23090*/  LOP3.LUT R71, R0, 0xba, RZ, 0xfc, !PT ;  /* 0x000000ba00477812 */ /* 0x020fe400078efcff */
[-C--:B-1----:R-:W-:Y:S02]  /*230a0*/  LEA.HI.X.SX32 R69, R74, R3.reuse, 0x1, P3 ;  /* 0x000000034a457211 */ /* 0x082fe400018f0eff */
[-C--:B------:R-:W-:Y:S02]  /*230b0*/  LEA R70, P6, R75, R2.reuse, 0x1 ;  /* 0x000000024b467211 */ /* 0x080fe400078c08ff */
[----:B0-----:R-:W-:Y:S01]  /*230c0*/  ISETP.LT.AND P3, PT, R76, UR6, !P0 ;  /* 0x000000064c007c0c */ /* 0x001fe2000c761270 */
[----:B------:R0:W-:Y:S01]  /*230d0*/  @P4 STG.E.U16 desc[UR20][R68.64], R86 ;  /* 0x0000005644004986 */ /* 0x0001e2000c101514 */
[----:B----4-:R-:W-:Y:S01]  /*230e0*/  ISETP.LT.AND P4, PT, R71, UR7, !P0 ;  /* 0x0000000747007c0c */ /* 0x010fe2000c781270 */
[----:B------:R-:W1:Y:S01]  /*230f0*/  LDCU UR6, c[0x0][0x39c] ;  /* 0x00007380ff0677ac */ /* 0x000e620008000800 */
[C---:B------:R-:W-:Y:S01]  /*23100*/  LEA.HI.X.SX32 R71, R75.reuse, R3, 0x1, P6 ;  /* 0x000000034b477211 */ /* 0x040fe200030f0eff */
[----:B------:R-:W-:Y:S01]  /*23110*/  VIADD R75, R75, UR5 ;  /* 0x000000054b4b7c36 */ /* 0x000fe20008000000 */
[----:B------:R-:W-:Y:S01]  /*23120*/  LOP3.LUT R73, R0, 0xbb, RZ, 0xfc, !PT ;  /* 0x000000bb00497812 */ /* 0x000fe200078efcff */
[----:B------:R-:W4:Y:S01]  /*23130*/  LDCU UR7, c[0x0][0x39c] ;  /* 0x00007380ff0777ac */ /* 0x000f220008000800 */
[----:B0-----:R-:W-:Y:S01]  /*23140*/  PRMT R69, R86, 0x7632, R69 ;  /* 0x0000763256457816 */ /* 0x001fe20000000045 */
[C---:B------:R-:W-:Y:S01]  /*23150*/  VIADD R74, R75.reuse, UR5 ;  /* 0x000000054b4a7c36 */ /* 0x040fe20008000000 */
[----:B------:R-:W-:-:S03]  /*23160*/  LEA R72, P6, R75, R2, 0x1 ;  /* 0x000000024b487211 */ /* 0x000fc600078c08ff */
[----:B------:R0:W-:Y:S01]  /*23170*/  @P2 STG.E.U16 desc[UR20][R70.64], R69 ;  /* 0x0000004546002986 */ /* 0x0001e2000c101514 */
[----:B--2---:R-:W-:Y:S01]  /*23180*/  ISETP.LT.AND P2, PT, R73, UR4, !P0 ;  /* 0x0000000449007c0c */ /* 0x004fe2000c741270 */
[----:B------:R-:W2:Y:S01]  /*23190*/  LDCU UR4, c[0x0][0x39c] ;  /* 0x00007380ff0477ac */ /* 0x000ea20008000800 */
[-C--:B------:R-:W-:Y:S02]  /*231a0*/  LEA.HI.X.SX32 R73, R75, R3.reuse, 0x1, P6 ;  /* 0x000000034b497211 */ /* 0x080fe400030f0eff */
[----:B------:R-:W-:Y:S02]  /*231b0*/  F2FP.BF16.F32.PACK_AB R88, R89, R88 ;  /* 0x000000585958723e */ /* 0x000fe400000010ff */
[----:B------:R-:W-:Y:S02]  /*231c0*/  LEA R68, P6, R74, R2, 0x1 ;  /* 0x000000024a447211 */ /* 0x000fe400078c08ff */
[----:B------:R-:W-:Y:S01]  /*231d0*/  LOP3.LUT R75, R0, 0xbc, RZ, 0xfc, !PT ;  /* 0x000000bc004b7812 */ /* 0x000fe200078efcff */
[----:B------:R-:W-:Y:S01]  /*231e0*/  @P5 STG.E.U16 desc[UR20][R72.64], R88 ;  /* 0x0000005848005986 */ /* 0x000fe2000c101514 */
[C---:B0-----:R-:W-:Y:S01]  /*231f0*/  LEA.HI.X.SX32 R69, R74.reuse, R3, 0x1, P6 ;  /* 0x000000034a457211 */ /* 0x041fe200030f0eff */
[----:B------:R-:W-:Y:S01]  /*23200*/  VIADD R74, R74, UR5 ;  /* 0x000000054a4a7c36 */ /* 0x000fe20008000000 */
[----:B------:R-:W-:-:S02]  /*23210*/  PRMT R71, R88, 0x7632, R71 ;  /* 0x0000763258477816 */ /* 0x000fc40000000047 */
[----:B-1----:R-:W-:Y:S01]  /*23220*/  ISETP.LT.AND P5, PT, R75, UR6, !P0 ;  /* 0x000000064b007c0c */ /* 0x002fe2000c7a1270 */
[----:B------:R-:W0:Y:S02]  /*23230*/  LDCU UR6, c[0x0][0x39c] ;  /* 0x00007380ff0677ac */ /* 0x000e240008000800 */
[----:B------:R1:W-:Y:S01]  /*23240*/  @P3 STG.E.U16 desc[UR20][R68.64], R71 ;  /* 0x0000004744003986 */ /* 0x0003e2000c101514 */
[----:B------:R-:W-:Y:S02]  /*23250*/  LEA R70, P3, R74, R2, 0x1 ;  /* 0x000000024a467211 */ /* 0x000fe400078608ff */
[----:B------:R-:W-:Y:S01]  /*23260*/  LOP3.LUT R76, R0, 0xbd, RZ, 0xfc, !PT ;  /* 0x000000bd004c7812 */ /* 0x000fe200078efcff */
[C---:B------:R-:W-:Y:S01]  /*23270*/  VIADD R75, R74.reuse, UR5 ;  /* 0x000000054a4b7c36 */ /* 0x040fe20008000000 */
[----:B---3--:R-:W-:Y:S02]  /*23280*/  F2FP.BF16.F32.PACK_AB R90, R91, R90 ;  /* 0x0000005a5b5a723e */ /* 0x008fe400000010ff */
[----:B-1----:R-:W-:-:S02]  /*23290*/  LEA.HI.X.SX32 R71, R74, R3, 0x1, P3 ;  /* 0x000000034a477211 */ /* 0x002fc400018f0eff */
[----:B--2---:R-:W-:Y:S01]  /*232a0*/  ISETP.LT.AND P3, PT, R76, UR4, !P0 ;  /* 0x000000044c007c0c */ /* 0x004fe2000c761270 */
[----:B------:R-:W1:Y:S01]  /*232b0*/  LDCU UR4, c[0x0][0x39c] ;  /* 0x00007380ff0477ac */ /* 0x000e620008000800 */
[CC--:B------:R-:W-:Y:S02]  /*232c0*/  LEA R72, P6, R75.reuse, R2.reuse, 0x1 ;  /* 0x000000024b487211 */ /* 0x0c0fe400078c08ff */
        /* <DEDUP_REMOVED lines=10> */
[----:B------:R-:W-:-:S02]  /*23370*/  F2FP.BF16.F32.PACK_AB R92, R93, R92 ;  /* 0x0000005c5d5c723e */ /* 0x000fc400000010ff */
[C---:B--2---:R-:W-:Y:S02]  /*23380*/  LOP3.LUT R70, R0.reuse, 0xbf, RZ, 0xfc, !PT ;  /* 0x000000bf00467812 */ /* 0x044fe400078efcff */
[----:B------:R-:W-:Y:S02]  /*23390*/  LOP3.LUT R71, R0, 0xc0, RZ, 0xfc, !PT ;  /* 0x000000c000477812 */ /* 0x000fe400078efcff */
[-C--:B---3--:R-:W-:Y:S02]  /*233a0*/  LEA.HI.X.SX32 R69, R75, R3.reuse, 0x1, P2 ;  /* 0x000000034b457211 */ /* 0x088fe400010f0eff */
[----:B-1----:R-:W-:Y:S01]  /*233b0*/  ISETP.LT.AND P4, PT, R70, UR4, !P0 ;  /* 0x0000000446007c0c */ /* 0x002fe2000c781270 */
[----:B------:R-:W1:Y:S01]  /*233c0*/  LDCU UR4, c[0x0][0x39c] ;  /* 0x00007380ff0477ac */ /* 0x000e620008000800 */
[C---:B------:R-:W-:Y:S01]  /*233d0*/  LEA R70, P2, R74.reuse, R2, 0x1 ;  /* 0x000000024a467211 */ /* 0x040fe200078408ff */
[----:B------:R2:W-:Y:S01]  /*233e0*/  @P5 STG.E.U16 desc[UR20][R68.64], R92 ;  /* 0x0000005c44005986 */ /* 0x0005e2000c101514 */
[----:B----4-:R-:W-:Y:S01]  /*233f0*/  ISETP.LT.AND P5, PT, R71, UR7, !P0 ;  /* 0x0000000747007c0c */ /* 0x010fe2000c7a1270 */
[----:B------:R-:W3:Y:S01]  /*23400*/  LDCU UR7, c[0x0][0x39c] ;  /* 0x00007380ff0777ac */ /* 0x000ee20008000800 */
[C---:B------:R-:W-:Y:S01]  /*23410*/  LEA.HI.X.SX32 R71, R74.reuse, R3, 0x1, P2 ;  /* 0x000000034a477211 */ /* 0x040fe200010f0eff */
[----:B------:R-:W-:Y:S01]  /*23420*/  VIADD R74, R74, UR5 ;  /* 0x000000054a4a7c36 */ /* 0x000fe20008000000 */
[----:B------:R-:W-:-:S02]  /*23430*/  LOP3.LUT R72, R0, 0xc1, RZ, 0xfc, !PT ;  /* 0x000000c100487812 */ /* 0x000fc400078efcff */
[----:B--2---:R-:W-:Y:S01]  /*23440*/  PRMT R69, R92, 0x7632, R69 ;  /* 0x000076325c457816 */ /* 0x004fe20000000045 */
[----:B------:R-:W-:Y:S01]  /*23450*/  VIADD R75, R74, UR5 ;  /* 0x000000054a4b7c36 */ /* 0x000fe20008000000 */
[----:B0-----:R-:W-:Y:S01]  /*23460*/  ISETP.LT.AND P2, PT, R72, UR6, !P0 ;  /* 0x0000000648007c0c */ /* 0x001fe2000c741270 */
[----:B------:R-:W0:Y:S02]  /*23470*/  LDCU UR6, c[0x0][0x39c] ;  /* 0x00007380ff0677ac */ /* 0x000e240008000800 */
[----:B------:R2:W-:Y:S01]  /*23480*/  @P3 STG.E.U16 desc[UR20][R70.64], R69 ;  /* 0x0000004546003986 */ /* 0x0005e2000c101514 */
[C---:B------:R-:W-:Y:S02]  /*23490*/  LEA R72, P3, R74.reuse, R2, 0x1 ;  /* 0x000000024a487211 */ /* 0x040fe400078608ff */
[----:B------:R-:W-:Y:S02]  /*234a0*/  F2FP.BF16.F32.PACK_AB R94, R95, R94 ;  /* 0x0000005e5f5e723e */ /* 0x000fe400000010ff */
[----:B------:R-:W-:-:S02]  /*234b0*/  LEA.HI.X.SX32 R73, R74, R3, 0x1, P3 ;  /* 0x000000034a497211 */ /* 0x000fc400018f0eff */
[C---:B------:R-:W-:Y:S02]  /*234c0*/  LEA R68, P3, R75.reuse, R2, 0x1 ;  /* 0x000000024b447211 */ /* 0x040fe400078608ff */
[----:B------:R-:W-:Y:S02]  /*234d0*/  PRMT R76, R94, 0x7632, R76 ;  /* 0x000076325e4c7816 */ /* 0x000fe4000000004c */
[C---:B--2---:R-:W-:Y:S01]  /*234e0*/  LEA.HI.X.SX32 R69, R75.reuse, R3, 0x1, P3 ;  /* 0x000000034b457211 */ /* 0x044fe200018f0eff */
[----:B------:R-:W-:Y:S01]  /*234f0*/  VIADD R75, R75, UR5 ;  /* 0x000000054b4b7c36 */ /* 0x000fe20008000000 */
[----:B------:R-:W-:Y:S01]  /*23500*/  LOP3.LUT R74, R0, 0xc2, RZ, 0xfc, !PT ;  /* 0x000000c2004a7812 */ /* 0x000fe200078efcff */
[----:B------:R-:W-:Y:S04]  /*23510*/  @P6 STG.E.U16 desc[UR20][R72.64], R94 ;  /* 0x0000005e48006986 */ /* 0x000fe8000c101514 */
[----:B------:R2:W-:Y:S01]  /*23520*/  @P4 STG.E.U16 desc[UR20][R68.64], R76 ;  /* 0x0000004c44004986 */ /* 0x0005e2000c101514 */
[----:B-1----:R-:W-:Y:S01]  /*23530*/  ISETP.LT.AND P3, PT, R74, UR4, !P0 ;  /* 0x000000044a007c0c */ /* 0x002fe2000c761270 */
[----:B------:R-:W1:Y:S01]  /*23540*/  LDCU UR4, c[0x0][0x39c] ;  /* 0x00007380ff0477ac */ /* 0x000e620008000800 */
[C---:B------:R-:W-:Y:S01]  /*23550*/  LOP3.LUT R70, R0.reuse, 0xc3, RZ, 0xfc, !PT ;  /* 0x000000c300467812 */ /* 0x040fe200078efcff */
[----:B------:R-:W-:Y:S01]  /*23560*/  VIADD R74, R75, UR5 ;  /* 0x000000054b4a7c36 */ /* 0x000fe20008000000 */
[----:B------:R-:W-:-:S02]  /*23570*/  LOP3.LUT R71, R0, 0xc4, RZ, 0xfc, !PT ;  /* 0x000000c400477812 */ /* 0x000fc400078efcff */
[----:B--2---:R-:W-:Y:S02]  /*23580*/  F2FP.BF16.F32.PACK_AB R69, R5, R4 ;  /* 0x000000040545723e */ /* 0x004fe400000010ff */
[-C--:B------:R-:W-:Y:S02]  /*23590*/  LEA R4, P4, R75, R2.reuse, 0x1 ;  /* 0x000000024b047211 */ /* 0x080fe400078808ff */
[----:B------:R-:W-:Y:S02]  /*235a0*/  PRMT R73, R69, 0x7610, R73 ;  /* 0x0000761045497816 */ /* 0x000fe40000000049 */
[-C--:B------:R-:W-:Y:S02]  /*235b0*/  LEA.HI.X.SX32 R5, R75, R3.reuse, 0x1, P4 ;  /* 0x000000034b057211 */ /* 0x080fe400020f0eff */
[----:B0-----:R-:W-:Y:S01]  /*235c0*/  ISETP.LT.AND P4, PT, R70, UR6, !P0 ;  /* 0x0000000646007c0c */ /* 0x001fe2000c781270 */
[----:B------:R-:W0:Y:S01]  /*235d0*/  LDCU UR6, c[0x0][0x39c] ;  /* 0x00007380ff0677ac */ /* 0x000e220008000800 */
[C---:B------:R-:W-:Y:S01]  /*235e0*/  LEA R70, P6, R74.reuse, R2, 0x1 ;  /* 0x000000024a467211 */ /* 0x040fe200078c08ff */
[----:B------:R2:W-:Y:S01]  /*235f0*/  @P5 STG.E.U16 desc[UR20][R4.64], R73 ;  /* 0x0000004904005986 */ /* 0x0005e2000c101514 */
[----:B---3--:R-:W-:Y:S01]  /*23600*/  ISETP.LT.AND P5, PT, R71, UR7, !P0 ;  /* 0x0000000747007c0c */ /* 0x008fe2000c7a1270 */
[----:B------:R-:W3:Y:S01]  /*23610*/  LDCU UR7, c[0x0][0x39c] ;  /* 0x00007380ff0777ac */ /* 0x000ee20008000800 */
[C---:B------:R-:W-:Y:S01]  /*23620*/  LEA.HI.X.SX32 R71, R74.reuse, R3, 0x1, P6 ;  /* 0x000000034a477211 */ /* 0x040fe200030f0eff */
[----:B------:R-:W-:Y:S01]  /*23630*/  VIADD R74, R74, UR5 ;  /* 0x000000054a4a7c36 */ /* 0x000fe20008000000 */
[----:B------:R-:W-:-:S02]  /*23640*/  F2FP.BF16.F32.PACK_AB R7, R7, R6 ;  /* 0x000000060707723e */ /* 0x000fc400000010ff */
[----:B--2---:R-:W-:Y:S02]  /*23650*/  PRMT R5, R69, 0x7632, R5 ;  /* 0x0000763245057816 */ /* 0x004fe40000000005 */
[----:B------:R-:W-:Y:S01]  /*23660*/  LOP3.LUT R69, R0, 0xc5, RZ, 0xfc, !PT ;  /* 0x000000c500457812 */ /* 0x000fe200078efcff */
[C---:B------:R-:W-:Y:S01]  /*23670*/  VIADD R6, R74.reuse, UR5 ;  /* 0x000000054a067c36 */ /* 0x040fe20008000000 */
[CC--:B------:R-:W-:Y:S01]  /*23680*/  LEA R68, P6, R74.reuse, R2.reuse, 0x1 ;  /* 0x000000024a447211 */ /* 0x0c0fe200078c08ff */
[----:B------:R2:W-:Y:S01]  /*23690*/  @P2 STG.E.U16 desc[UR20][R70.64], R5 ;  /* 0x0000000546002986 */ /* 0x0005e2000c101514 */
[----:B-1----:R-:W-:Y:S01]  /*236a0*/  ISETP.LT.AND P2, PT, R69, UR4, !P0 ;  /* 0x0000000445007c0c */ /* 0x002fe2000c741270 */
[----:B------:R-:W1:Y:S01]  /*236b0*/  LDCU UR4, c[0x0][0x39c] ;  /* 0x00007380ff0477ac */ /* 0x000e620008000800 */
[----:B------:R-:W-:Y:S02]  /*236c0*/  LEA.HI.X.SX32 R69, R74, R3, 0x1, P6 ;  /* 0x000000034a457211 */ /* 0x000fe400030f0eff */
[----:B------:R-:W-:-:S02]  /*236d0*/  LEA R4, P6, R6, R2, 0x1 ;  /* 0x0000000206047211 */ /* 0x000fc400078c08ff */
[----:B------:R-:W-:Y:S02]  /*236e0*/  LOP3.LUT R72, R0, 0xc6, RZ, 0xfc, !PT ;  /* 0x000000c600487812 */ /* 0x000fe400078efcff */
[----:B--2---:R-:W-:Y:S02]  /*236f0*/  PRMT R71, R7, 0x7610, R71 ;  /* 0x0000761007477816 */ /* 0x004fe40000000047 */
[----:B------:R-:W-:-:S03]  /*23700*/  LEA.HI.X.SX32 R5, R6, R3, 0x1, P6 ;  /* 0x0000000306057211 */ /* 0x000fc600030f0eff */
[----:B------:R2:W-:Y:S01]  /*23710*/  @P3 STG.E.U16 desc[UR20][R68.64], R71 ;  /* 0x0000004744003986 */ /* 0x0005e2000c101514 */
[----:B0-----:R-:W-:Y:S01]  /*23720*/  ISETP.LT.AND P3, PT, R72, UR6, !P0 ;  /* 0x0000000648007c0c */ /* 0x001fe2000c761270 */
[----:B------:R-:W0:Y:S01]  /*23730*/  LDCU UR6, c[0x0][0x39c] ;  /* 0x00007380ff0677ac */ /* 0x000e220008000800 */
[----:B--2---:R-:W-:Y:S01]  /*23740*/  PRMT R69, R7, 0x7632, R69 ;  /* 0x0000763207457816 */ /* 0x004fe20000000045 */
[----:B------:R-:W-:-:S04]  /*23750*/  VIADD R7, R6, UR5 ;  /* 0x0000000506077c36 */ /* 0x000fc80008000000 */
[----:B------:R2:W-:Y:S01]  /*23760*/  @P4 STG.E.U16 desc[UR20][R4.64], R69 ;  /* 0x0000004504004986 */ /* 0x0005e2000c101514 */
[C---:B------:R-:W-:Y:S01]  /*23770*/  LEA R6, P4, R7.reuse, R2, 0x1 ;  /* 0x0000000207067211 */ /* 0x040fe200078808ff */
[----:B------:R-:W-:-:S03]  /*23780*/  VIADD R70, R7, UR5 ;  /* 0x0000000507467c36 */ /* 0x000fc60008000000 */
[----:B------:R-:W-:Y:S02]  /*23790*/  LEA.HI.X.SX32 R7, R7, R3, 0x1, P4 ;  /* 0x0000000307077211 */ /* 0x000fe400020f0eff */
[----:B--2---:R-:W-:Y:S02]  /*237a0*/  F2FP.BF16.F32.PACK_AB R5, R9, R8 ;  /* 0x000000080905723e */ /* 0x004fe400000010ff */
[----:B------:R-:W-:-:S04]  /*237b0*/  LOP3.LUT R8, R0, 0xc7, RZ, 0xfc, !PT ;  /* 0x000000c700087812 */ /* 0x000fc800078efcff */
[----:B-1----:R-:W-:Y:S01]  /*237c0*/  ISETP.LT.AND P4, PT, R8, UR4, !P0 ;  /* 0x0000000408007c0c */ /* 0x002fe2000c781270 */
        /* <DEDUP_REMOVED lines=10> */
[----:B------:R-:W-:-:S02]  /*23870*/  LEA R4, P2, R70, R2, 0x1 ;  /* 0x0000000246047211 */ /* 0x000fc400078408ff */
[----:B------:R-:W-:Y:S01]  /*23880*/  F2FP.BF16.F32.PACK_AB R11, R11, R10 ;  /* 0x0000000a0b0b723e */ /* 0x000fe200000010ff */
[----:B------:R-:W-:Y:S01]  /*23890*/  VIADD R10, R70, UR5 ;  /* 0x00000005460a7c36 */ /* 0x000fe20008000000 */
[----:B--2---:R-:W-:Y:S02]  /*238a0*/  LOP3.LUT R6, R0, 0xc9, RZ, 0xfc, !PT ;  /* 0x000000c900067812 */ /* 0x004fe400078efcff */
[-C--:B------:R-:W-:Y:S02]  /*238b0*/  LEA.HI.X.SX32 R5, R70, R3.reuse, 0x1, P2 ;  /* 0x0000000346057211 */ /* 0x080fe400010f0eff */
[----:B-1----:R-:W-:Y:S01]  /*238c0*/  ISETP.LT.AND P5, PT, R6, UR4, !P0 ;  /* 0x0000000406007c0c */ /* 0x002fe2000c7a1270 */
[----:B------:R-:W1:Y:S01]  /*238d0*/  LDCU UR4, c[0x0][0x39c] ;  /* 0x00007380ff0477ac */ /* 0x000e620008000800 */
[----:B------:R-:W-:Y:S02]  /*238e0*/  LOP3.LUT R7, R0, 0xca, RZ, 0xfc, !PT ;  /* 0x000000ca00077812 */ /* 0x000fe400078efcff */
[C---:B------:R-:W-:Y:S01]  /*238f0*/  LEA R6, P2, R10.reuse, R2, 0x1 ;  /* 0x000000020a067211 */ /* 0x040fe200078408ff */
[----:B------:R2:W-:Y:S01]  /*23900*/  @P3 STG.E.U16 desc[UR20][R4.64], R11 ;  /* 0x0000000b04003986 */ /* 0x0005e2000c101514 */
[----:B---3--:R-:W-:Y:S01]  /*23910*/  ISETP.LT.AND P3, PT, R7, UR7, !P0 ;  /* 0x0000000707007c0c */ /* 0x008fe2000c761270 */
[----:B------:R-:W3:Y:S01]  /*23920*/  LDCU UR7, c[0x0][0x39c] ;  /* 0x00007380ff0777ac */ /* 0x000ee20008000800 */
[C---:B------:R-:W-:Y:S01]  /*23930*/  LEA.HI.X.SX32 R7, R10.reuse, R3, 0x1, P2 ;  /* 0x000000030a077211 */ /* 0x040fe200010f0eff */
[----:B------:R-:W-:Y:S01]  /*23940*/  VIADD R10, R10, UR5 ;  /* 0x000000050a0a7c36 */ /* 0x000fe20008000000 */
[----:B----4-:R-:W-:-:S02]  /*23950*/  LOP3.LUT R8, R0, 0xcb, RZ, 0xfc, !PT ;  /* 0x000000cb00087812 */ /* 0x010fc400078efcff */
        /* <DEDUP_REMOVED lines=8> */
[CC--:B------:R-:W-:Y:S02]  /*239e0*/  LEA R4, P4, R11.reuse, R2.reuse, 0x1 ;  /* 0x000000020b047211 */ /* 0x0c0fe400078808ff */
[C---:B------:R-:W-:Y:S02]  /*239f0*/  PRMT R13, R12.reuse, 0x7632, R13 ;  /* 0x000076320c0d7816 */ /* 0x040fe4000000000d */
[----:B--2---:R-:W-:Y:S02]  /*23a00*/  PRMT R7, R12, 0x7610, R7 ;  /* 0x000076100c077816 */ /* 0x004fe40000000007 */
[C---:B------:R-:W-:Y:S01]  /*23a10*/  LEA.HI.X.SX32 R5, R11.reuse, R3, 0x1, P4 ;  /* 0x000000030b057211 */ /* 0x040fe200020f0eff */
[----:B------:R-:W-:Y:S01]  /*23a20*/  VIADD R11, R11, UR5 ;  /* 0x000000050b0b7c36 */ /* 0x000fe20008000000 */
[----:B------:R-:W-:Y:S01]  /*23a30*/  LOP3.LUT R10, R0, 0xcc, RZ, 0xfc, !PT ;  /* 0x000000cc000a7812 */ /* 0x000fe200078efcff */
[----:B------:R2:W-:Y:S03]  /*23a40*/  @P6 STG.E.U16 desc[UR20][R8.64], R7 ;  /* 0x0000000708006986 */ /* 0x0005e6000c101514 */
[----:B-1----:R-:W-:Y:S01]  /*23a50*/  ISETP.LT.AND P4, PT, R10, UR4, !P0 ;  /* 0x000000040a007c0c */ /* 0x002fe2000c781270 */
[----:B------:R1:W-:Y:S01]  /*23a60*/  @P5 STG.E.U16 desc[UR20][R4.64], R13 ;  /* 0x0000000d04005986 */ /* 0x0003e2000c101514 */
[C---:B------:R-:W-:Y:S01]  /*23a70*/  LEA R6, P5, R11.reuse, R2, 0x1 ;  /* 0x000000020b067211 */ /* 0x040fe200078a08ff */
[----:B------:R-:W4:Y:S01]  /*23a80*/  LDCU UR4, c[0x0][0x39c] ;  /* 0x00007380ff0477ac */ /* 0x000f220008000800 */
[----:B------:R-:W-:Y:S01]  /*23a90*/  VIADD R10, R11, UR5 ;  /* 0x000000050b0a7c36 */ /* 0x000fe20008000000 */
[----:B------:R-:W-:-:S02]  /*23aa0*/  F2FP.BF16.F32.PACK_AB R14, R15, R14 ;  /* 0x0000000e0f0e723e */ /* 0x000fc400000010ff */
[C---:B------:R-:W-:Y:S02]  /*23ab0*/  LOP3.LUT R12, R0.reuse, 0xcd, RZ, 0xfc, !PT ;  /* 0x000000cd000c7812 */ /* 0x040fe400078efcff */
[----:B--2---:R-:W-:Y:S02]  /*23ac0*/  LEA.HI.X.SX32 R7, R11, R3, 0x1, P5 ;  /* 0x000000030b077211 */ /* 0x004fe400028f0eff */
[----:B------:R-:W-:Y:S02]  /*23ad0*/  LOP3.LUT R9, R0, 0xce, RZ, 0xfc, !PT ;  /* 0x000000ce00097812 */ /* 0x000fe400078efcff */
[----:B------:R-:W-:Y:S01]  /*23ae0*/  LEA R8, P6, R10, R2, 0x1 ;  /* 0x000000020a087211 */ /* 0x000fe200078c08ff */
[----:B------:R2:W-:Y:S01]  /*23af0*/  @P3 STG.E.U16 desc[UR20][R6.64], R14 ;  /* 0x0000000e06003986 */ /* 0x0005e2000c101514 */
[----:B0-----:R-:W-:Y:S01]  /*23b00*/  ISETP.LT.AND P5, PT, R12, UR6, !P0 ;  /* 0x000000060c007c0c */ /* 0x001fe2000c7a1270 */
[----:B------:R-:W0:Y:S01]  /*23b10*/  LDCU UR6, c[0x0][0x39c] ;  /* 0x00007380ff0677ac */ /* 0x000e220008000800 */
[----:B---3--:R-:W-:-:S02]  /*23b20*/  ISETP.LT.AND P3, PT, R9, UR7, !P0 ;  /* 0x0000000709007c0c */ /* 0x008fc4000c761270 */
[C---:B------:R-:W-:Y:S01]  /*23b30*/  LEA.HI.X.SX32 R9, R10.reuse, R3, 0x1, P6 ;  /* 0x000000030a097211 */ /* 0x040fe200030f0eff */
[----:B------:R-:W-:Y:S01]  /*23b40*/  VIADD R10, R10, UR5 ;  /* 0x000000050a0a7c36 */ /* 0x000fe20008000000 */
[----:B-1----:R-:W-:Y:S01]  /*23b50*/  LOP3.LUT R5, R0, 0xcf, RZ, 0xfc, !PT ;  /* 0x000000cf00057812 */ /* 0x002fe200078efcff */
[----:B------:R-:W1:Y:S01]  /*23b60*/  LDCU UR7, c[0x0][0x39c] ;  /* 0x00007380ff0777ac */ /* 0x000e620008000800 */
[----:B--2---:R-:W-:Y:S01]  /*23b70*/  PRMT R7, R14, 0x7632, R7 ;  /* 0x000076320e077816 */ /* 0x004fe20000000007 */
[C---:B------:R-:W-:Y:S01]  /*23b80*/  VIADD R11, R10.reuse, UR5 ;  /* 0x000000050a0b7c36 */ /* 0x040fe20008000000 */
[----:B------:R-:W-:-:S03]  /*23b90*/  LEA R4, P6, R10, R2, 0x1 ;  /* 0x000000020a047211 */ /* 0x000fc600078c08ff */
[----:B------:R2:W-:Y:S01]  /*23ba0*/  @P2 STG.E.U16 desc[UR20][R8.64], R7 ;  /* 0x0000000708002986 */ /* 0x0005e2000c101514 */
[----:B----4-:R-:W-:Y:S01]  /*23bb0*/  ISETP.LT.AND P2, PT, R5, UR4, !P0 ;  /* 0x0000000405007c0c */ /* 0x010fe2000c741270 */
[----:B------:R-:W3:Y:S01]  /*23bc0*/  LDCU UR4, c[0x0][0x39c] ;  /* 0x00007380ff0477ac */ /* 0x000ee20008000800 */
[----:B------:R-:W-:Y:S02]  /*23bd0*/  F2FP.BF16.F32.PACK_AB R16, R17, R16 ;  /* 0x000000101110723e */ /* 0x000fe400000010ff */
[-C--:B------:R-:W-:Y:S02]  /*23be0*/  LEA.HI.X.SX32 R5, R10, R3.reuse, 0x1, P6 ;  /* 0x000000030a057211 */ /* 0x080fe400030f0eff */
[C---:B------:R-:W-:Y:S02]  /*23bf0*/  LEA R6, P6, R11.reuse, R2, 0x1 ;  /* 0x000000020b067211 */ /* 0x040fe400078c08ff */
[----:B------:R-:W-:Y:S01]  /*23c00*/  LOP3.LUT R10, R0, 0xd0, RZ, 0xfc, !PT ;  /* 0x000000d0000a7812 */ /* 0x000fe200078efcff */
[----:B------:R4:W-:Y:S01]  /*23c10*/  @P4 STG.E.U16 desc[UR20][R4.64], R16 ;  /* 0x0000001004004986 */ /* 0x0009e2000c101514 */
[C---:B--2---:R-:W-:Y:S01]  /*23c20*/  LEA.HI.X.SX32 R7, R11.reuse, R3, 0x1, P6 ;  /* 0x000000030b077211 */ /* 0x044fe200030f0eff */
[----:B------:R-:W-:Y:S01]  /*23c30*/  VIADD R11, R11, UR5 ;  /* 0x000000050b0b7c36 */ /* 0x000fe20008000000 */
[----:B0-----:R-:W-:Y:S01]  /*23c40*/  ISETP.LT.AND P4, PT, R10, UR6, !P0 ;  /* 0x000000060a007c0c */ /* 0x001fe2000c781270 */
[----:B------:R-:W0:Y:S01]  /*23c50*/  LDCU UR6, c[0x0][0x39c] ;  /* 0x00007380ff0677ac */ /* 0x000e220008000800 */
[----:B----4-:R-:W-:-:S02]  /*23c60*/  PRMT R5, R16, 0x7632, R5 ;  /* 0x0000763210057816 */ /* 0x010fc40000000005 */
[----:B------:R-:W-:-:S03]  /*23c70*/  LOP3.LUT R12, R0, 0xd1, RZ, 0xfc, !PT ;  /* 0x000000d1000c7812 */ /* 0x000fc600078efcff */
[----:B------:R2:W-:Y:S01]  /*23c80*/  @P5 STG.E.U16 desc[UR20][R6.64], R5 ;  /* 0x0000000506005986 */ /* 0x0005e2000c101514 */
[C---:B------:R-:W-:Y:S01]  /*23c90*/  LEA R8, P5, R11.reuse, R2, 0x1 ;  /* 0x000000020b087211 */ /* 0x040fe200078a08ff */
[----:B------:R-:W-:-:S03]  /*23ca0*/  VIADD R10, R11, UR5 ;  /* 0x000000050b0a7c36 */ /* 0x000fc60008000000 */
[-C--:B------:R-:W-:Y:S02]  /*23cb0*/  LEA.HI.X.SX32 R9, R11, R3.reuse, 0x1, P5 ;  /* 0x000000030b097211 */ /* 0x080fe400028f0eff */
[----:B---3--:R-:W-:Y:S01]  /*23cc0*/  ISETP.LT.AND P5, PT, R12, UR4, !P0 ;  /* 0x000000040c007c0c */ /* 0x008fe2000c7a1270 */
[----:B------:R-:W3:Y:S01]  /*23cd0*/  LDCU UR4, c[0x0][0x39c] ;  /* 0x00007380ff0477ac */ /* 0x000ee20008000800 */
[----:B------:R-:W-:Y:S02]  /*23ce0*/  F2FP.BF16.F32.PACK_AB R18, R19, R18 ;  /* 0x000000121312723e */ /* 0x000fe400000010ff */
[-C--:B------:R-:W-:Y:S02]  /*23cf0*/  LEA R4, P6, R10, R2.reuse, 0x1 ;  /* 0x000000020a047211 */ /* 0x080fe400078c08ff */
[----:B--2---:R-:W-:Y:S02]  /*23d00*/  LOP3.LUT R6, R0, 0xd2, RZ, 0xfc, !PT ;  /* 0x000000d200067812 */ /* 0x004fe400078efcff */
        /* <DEDUP_REMOVED lines=12> */
[-C--:B----4-:R-:W-:Y:S02]  /*23dd0*/  LEA.HI.X.SX32 R7, R10, R3.reuse, 0x1, P2 ;  /* 0x000000030a077211 */ /* 0x090fe400010f0eff */
[----:B---3--:R-:W-:Y:S01]  /*23de0*/  ISETP.LT.AND P3, PT, R8, UR4, !P0 ;  /* 0x0000000408007c0c */ /* 0x008fe2000c761270 */
[----:B------:R-:W2:Y:S01]  /*23df0*/  LDCU UR4, c[0x0][0x39c] ;  /* 0x00007380ff0477ac */ /* 0x000ea20008000800 */
[----:B------:R-:W-:Y:S01]  /*23e00*/  LEA R8, P2, R11, R2, 0x1 ;  /* 0x000000020b087211 */ /* 0x000fe200078408ff */
[----:B------:R-:W-:Y:S01]  /*23e10*/  @P4 STG.E.U16 desc[UR20][R6.64], R20 ;  /* 0x0000001406004986 */ /* 0x000fe2000c101514 */
[----:B-1----:R-:W-:Y:S01]  /*23e20*/  ISETP.LT.AND P4, PT, R9, UR7, !P0 ;  /* 0x0000000709007c0c */ /* 0x002fe2000c781270 */
[----:B------:R-:W1:Y:S01]  /*23e30*/  LDCU UR7, c[0x0][0x39c] ;  /* 0x00007380ff0777ac */ /* 0x000e620008000800 */
        /* <DEDUP_REMOVED lines=10> */
[----:B---3--:R-:W-:-:S02]  /*23ee0*/  LEA.HI.X.SX32 R5, R11, R3, 0x1, P5 ;  /* 0x000000030b057211 */ /* 0x008fc400028f0eff */
[-C--:B------:R-:W-:Y:S02]  /*23ef0*/  LEA R6, P5, R10, R2.reuse, 0x1 ;  /* 0x000000020a067211 */ /* 0x080fe400078a08ff */
[----:B------:R-:W-:Y:S02]  /*23f00*/  PRMT R9, R22, 0x7632, R9 ;  /* 0x0000763216097816 */ /* 0x000fe40000000009 */
[C---:B------:R-:W-:Y:S01]  /*23f10*/  LEA.HI.X.SX32 R7, R10.reuse, R3, 0x1, P5 ;  /* 0x000000030a077211 */ /* 0x040fe200028f0eff */
[----:B------:R-:W-:Y:S01]  /*23f20*/  VIADD R10, R10, UR5 ;  /* 0x000000050a0a7c36 */ /* 0x000fe20008000000 */
[----:B------:R-:W-:Y:S01]  /*23f30*/  LOP3.LUT R11, R0, 0xd6, RZ, 0xfc, !PT ;  /* 0x000000d6000b7812 */ /* 0x000fe200078efcff */
[----:B------:R3:W-:Y:S03]  /*23f40*/  @P6 STG.E.U16 desc[UR20][R4.64], R22 ;  /* 0x0000001604006986 */ /* 0x0007e6000c101514 */
[----:B--2---:R-:W-:Y:S01]  /*23f50*/  ISETP.LT.AND P5, PT, R11, UR4, !P0 ;  /* 0x000000040b007c0c */ /* 0x004fe2000c7a1270 */
[----:B------:R2:W-:Y:S01]  /*23f60*/  @P3 STG.E.U16 desc[UR20][R6.64], R9 ;  /* 0x0000000906003986 */ /* 0x0005e2000c101514 */
[C---:B------:R-:W-:Y:S01]  /*23f70*/  LEA R8, P3, R10.reuse, R2, 0x1 ;  /* 0x000000020a087211 */ /* 0x040fe200078608ff */
[----:B------:R-:W4:Y:S01]  /*23f80*/  LDCU UR4, c[0x0][0x39c] ;  /* 0x00007380ff0477ac */ /* 0x000f220008000800 */
[----:B------:R-:W-:Y:S01]  /*23f90*/  VIADD R11, R10, UR5 ;  /* 0x000000050a0b7c36 */ /* 0x000fe20008000000 */
[----:B------:R-:W-:-:S02]  /*23fa0*/  F2FP.BF16.F32.PACK_AB R24, R25, R24 ;  /* 0x000000181918723e */ /* 0x000fc400000010ff */
[C---:B------:R-:W-:Y:S02]  /*23fb0*/  LOP3.LUT R12, R0.reuse, 0xd7, RZ, 0xfc, !PT ;  /* 0x000000d7000c7812 */ /* 0x040fe400078efcff */
[----:B---3--:R-:W-:Y:S02]  /*23fc0*/  LOP3.LUT R5, R0, 0xd8, RZ, 0xfc, !PT ;  /* 0x000000d800057812 */ /* 0x008fe400078efcff */
[-C--:B--2---:R-:W-:Y:S02]  /*23fd0*/  LEA.HI.X.SX32 R9, R10, R3.reuse, 0x1, P3 ;  /* 0x000000030a097211 */ /* 0x084fe400018f0eff */
[-C--:B------:R-:W-:Y:S02]  /*23fe0*/  LEA R4, P6, R11, R2.reuse, 0x1 ;  /* 0x000000020b047211 */ /* 0x080fe400078c08ff */
[----:B0-----:R-:W-:Y:S01]  /*23ff0*/  ISETP.LT.AND P3, PT, R12, UR6, !P0 ;  /* 0x000000060c007c0c */ /* 0x001fe2000c761270 */
[----:B------:R0:W-:Y:S01]  /*24000*/  @P4 STG.E.U16 desc[UR20][R8.64], R24 ;  /* 0x0000001808004986 */ /* 0x0001e2000c101514 */
[----:B-1----:R-:W-:Y:S01]  /*24010*/  ISETP.LT.AND P4, PT, R5, UR7, !P0 ;  /* 0x0000000705007c0c */ /* 0x002fe2000c781270 */
[----:B------:R-:W1:Y:S01]  /*24020*/  LDCU UR6, c[0x0][0x39c] ;  /* 0x00007380ff0677ac */ /* 0x000e620008000800 */
[C---:B------:R-:W-:Y:S01]  /*24030*/  LEA.HI.X.SX32 R5, R11.reuse, R3, 0x1, P6 ;  /* 0x000000030b057211 */ /* 0x040fe200030f0eff */
[----:B------:R-:W-:Y:S01]  /*24040*/  VIADD R11, R11, UR5 ;  /* 0x000000050b0b7c36 */ /* 0x000fe20008000000 */
[----:B------:R-:W-:Y:S01]  /*24050*/  LOP3.LUT R7, R0, 0xd9, RZ, 0xfc, !PT ;  /* 0x000000d900077812 */ /* 0x000fe200078efcff */
[----:B------:R-:W2:Y:S01]  /*24060*/  LDCU UR7, c[0x0][0x39c] ;  /* 0x00007380ff0777ac */ /* 0x000ea20008000800 */
[----:B0-----:R-:W-:Y:S01]  /*24070*/  PRMT R9, R24, 0x7632, R9 ;  /* 0x0000763218097816 */ /* 0x001fe20000000009 */
[C---:B------:R-:W-:Y:S01]  /*24080*/  VIADD R10, R11.reuse, UR5 ;  /* 0x000000050b0a7c36 */ /* 0x040fe20008000000 */
[----:B------:R-:W-:-:S03]  /*24090*/  LEA R6, P6, R11, R2, 0x1 ;  /* 0x000000020b067211 */ /* 0x000fc600078c08ff */
[----:B------:R0:W-:Y:S01]  /*240a0*/  @P2 STG.E.U16 desc[UR20][R4.64], R9 ;  /* 0x0000000904002986 */ /* 0x0001e2000c101514 */
[----:B----4-:R-:W-:Y:S01]  /*240b0*/  ISETP.LT.AND P2, PT, R7, UR4, !P0 ;  /* 0x0000000407007c0c */ /* 0x010fe2000c741270 */
[----:B------:R-:W3:Y:S01]  /*240c0*/  LDCU UR4, c[0x0][0x39c] ;  /* 0x00007380ff0477ac */ /* 0x000ee20008000800 */
        /* <DEDUP_REMOVED lines=14> */
[----:B------:R-:W-:Y:S02]  /*241b0*/  F2FP.BF16.F32.PACK_AB R28, R29, R28 ;  /* 0x0000001c1d1c723e */ /* 0x000fe400000010ff */
[----:B-1----:R-:W-:-:S02]  /*241c0*/  LEA.HI.X.SX32 R5, R10, R3, 0x1, P3 ;  /* 0x000000030a057211 */ /* 0x002fc400018f0eff */
[----:B---3--:R-:W-:Y:S01]  /*241d0*/  ISETP.LT.AND P3, PT, R12, UR4, !P0 ;  /* 0x000000040c007c0c */ /* 0x008fe2000c761270 */
        /* <DEDUP_REMOVED lines=13> */
[C---:B---3--:R-:W-:Y:S02]  /*242b0*/  LOP3.LUT R4, R0.reuse, 0xdd, RZ, 0xfc, !PT ;  /* 0x000000dd00047812 */ /* 0x048fe400078efcff */
[----:B------:R-:W-:Y:S02]  /*242c0*/  LOP3.LUT R5, R0, 0xde, RZ, 0xfc, !PT ;  /* 0x000000de00057812 */ /* 0x000fe400078efcff */
[-C--:B----4-:R-:W-:Y:S02]  /*242d0*/  LEA.HI.X.SX32 R9, R11, R3.reuse, 0x1, P2 ;  /* 0x000000030b097211 */ /* 0x090fe400010f0eff */
[----:B-1----:R-:W-:Y:S01]  /*242e0*/  ISETP.LT.AND P4, PT, R4, UR4, !P0 ;  /* 0x0000000404007c0c */ /* 0x002fe2000c781270 */
[----:B------:R-:W1:Y:S01]  /*242f0*/  LDCU UR4, c[0x0][0x39c] ;  /* 0x00007380ff0477ac */ /* 0x000e620008000800 */
[C---:B------:R-:W-:Y:S01]  /*24300*/  LEA R4, P2, R10.reuse, R2, 0x1 ;  /* 0x000000020a047211 */ /* 0x040fe200078408ff */
[----:B------:R-:W-:Y:S01]  /*24310*/  @P5 STG.E.U16 desc[UR20][R8.64], R30 ;  /* 0x0000001e08005986 */ /* 0x000fe2000c101514 */
[----:B--2---:R-:W-:Y:S01]  /*24320*/  ISETP.LT.AND P5, PT, R5, UR7, !P0 ;  /* 0x0000000705007c0c */ /* 0x004fe2000c7a1270 */
[----:B------:R-:W2:Y:S01]  /*24330*/  LDCU UR7, c[0x0][0x39c] ;  /* 0x00007380ff0777ac */ /* 0x000ea20008000800 */
[C---:B------:R-:W-:Y:S01]  /*24340*/  LEA.HI.X.SX32 R5, R10.reuse, R3, 0x1, P2 ;  /* 0x000000030a057211 */ /* 0x040fe200010f0eff */
[----:B------:R-:W-:Y:S01]  /*24350*/  VIADD R10, R10, UR5 ;  /* 0x000000050a0a7c36 */ /* 0x000fe20008000000 */
[----:B------:R-:W-:-:S02]  /*24360*/  PRMT R7, R30, 0x7632, R7 ;  /* 0x000076321e077816 */ /* 0x000fc40000000007 */
[----:B------:R-:W-:Y:S01]  /*24370*/  LOP3.LUT R6, R0, 0xdf, RZ, 0xfc, !PT ;  /* 0x000000df00067812 */ /* 0x000fe200078efcff */
[----:B------:R-:W-:Y:S02]  /*24380*/  VIADD R11, R10, UR5 ;  /* 0x000000050a0b7c36 */ /* 0x000fe40008000000 */
[----:B------:R3:W-:Y:S01]  /*24390*/  @P3 STG.E.U16 desc[UR20][R4.64], R7 ;  /* 0x0000000704003986 */ /* 0x0007e2000c101514 */
[----:B0-----:R-:W-:Y:S01]  /*243a0*/  ISETP.LT.AND P2, PT, R6, UR6, !P0 ;  /* 0x0000000606007c0c */ /* 0x001fe2000c741270 */
[----:B------:R-:W0:Y:S01]  /*243b0*/  LDCU UR6, c[0x0][0x39c] ;  /* 0x00007380ff0677ac */ /* 0x000e220008000800 */
[C---:B------:R-:W-:Y:S02]  /*243c0*/  LEA R6, P3, R10.reuse, R2, 0x1 ;  /* 0x000000020a067211 */ /* 0x040fe400078608ff */
[----:B------:R-:W-:Y:S02]  /*243d0*/  F2FP.BF16.F32.PACK_AB R32, R33, R32 ;  /* 0x000000202120723e */ /* 0x000fe400000010ff */
[----:B---3--:R-:W-:-:S02]  /*243e0*/  LEA.HI.X.SX32 R7, R10, R3, 0x1, P3 ;  /* 0x000000030a077211 */ /* 0x008fc400018f0eff */
[CC--:B------:R-:W-:Y:S02]  /*243f0*/  LEA R8, P3, R11.reuse, R2.reuse, 0x1 ;  /* 0x000000020b087211 */ /* 0x0c0fe400078608ff */
        /* <DEDUP_REMOVED lines=12> */
[----:B---3--:R-:W-:Y:S02]  /*244c0*/  LOP3.LUT R7, R0, 0xe2, RZ, 0xfc, !PT ;  /* 0x000000e200077812 */ /* 0x008fe400078efcff */
[-C--:B-1----:R-:W-:Y:S02]  /*244d0*/  LEA.HI.X.SX32 R5, R11, R3.reuse, 0x1, P4 ;  /* 0x000000030b057211 */ /* 0x082fe400020f0eff */
[-C--:B------:R-:W-:Y:S02]  /*244e0*/  LEA R6, P6, R10, R2.reuse, 0x1 ;  /* 0x000000020a067211 */ /* 0x080fe400078c08ff */
[----:B0-----:R-:W-:Y:S01]  /*244f0*/  ISETP.LT.AND P4, PT, R12, UR6, !P0 ;  /* 0x000000060c007c0c */ /* 0x001fe2000c781270 */
[----:B------:R0:W-:Y:S01]  /*24500*/  @P5 STG.E.U16 desc[UR20][R4.64], R34 ;  /* 0x0000002204005986 */ /* 0x0001e2000c101514 */
[----:B--2---:R-:W-:Y:S01]  /*24510*/  ISETP.LT.AND P5, PT, R7, UR7, !P0 ;  /* 0x0000000707007c0c */ /* 0x004fe2000c7a1270 */
        /* <DEDUP_REMOVED lines=13> */
[C---:B------:R-:W-:Y:S02]  /*245f0*/  LEA R4, P6, R11.reuse, R2, 0x1 ;  /* 0x000000020b047211 */ /* 0x040fe400078c08ff */
        /* <DEDUP_REMOVED lines=8> */
[C---:B------:R-:W-:Y:S02]  /*24680*/  LEA R6, P4, R11.reuse, R2, 0x1 ;  /* 0x000000020b067211 */ /* 0x040fe400078808ff */
[----:B------:R-:W-:Y:S01]  /*24690*/  LOP3.LUT R12, R0, 0xe5, RZ, 0xfc, !PT ;  /* 0x000000e5000c7812 */ /* 0x000fe200078efcff */
[----:B------:R-:W-:Y:S01]  /*246a0*/  VIADD R10, R11, UR5 ;  /* 0x000000050b0a7c36 */ /* 0x000fe20008000000 */
[----:B------:R-:W-:Y:S02]  /*246b0*/  F2FP.BF16.F32.PACK_AB R38, R39, R38 ;  /* 0x000000262726723e */ /* 0x000fe400000010ff */
[----:B-1----:R-:W-:-:S02]  /*246c0*/  LEA.HI.X.SX32 R7, R11, R3, 0x1, P4 ;  /* 0x000000030b077211 */ /* 0x002fc400020f0eff */
[----:B---3--:R-:W-:Y:S01]  /*246d0*/  ISETP.LT.AND P4, PT, R12, UR4, !P0 ;  /* 0x000000040c007c0c */ /* 0x008fe2000c781270 */
        /* <DEDUP_REMOVED lines=18> */
[----:B------:R-:W-:Y:S01]  /*24800*/  LEA R6, P2, R11, R2, 0x1 ;  /* 0x000000020b067211 */ /* 0x000fe200078408ff */
[----:B------:R3:W-:Y:S01]  /*24810*/  @P3 STG.E.U16 desc[UR20][R4.64], R40 ;  /* 0x0000002804003986 */ /* 0x0007e2000c101514 */
[----:B--2---:R-:W-:Y:S01]  /*24820*/  ISETP.LT.AND P3, PT, R7, UR7, !P0 ;  /* 0x0000000707007c0c */ /* 0x004fe2000c761270 */
[----:B------:R-:W2:Y:S01]  /*24830*/  LDCU UR7, c[0x0][0x39c] ;  /* 0x00007380ff0777ac */ /* 0x000ea20008000800 */
[C---:B------:R-:W-:Y:S01]  /*24840*/  LEA.HI.X.SX32 R7, R11.reuse, R3, 0x1, P2 ;  /* 0x000000030b077211 */ /* 0x040fe200010f0eff */
[----:B------:R-:W-:Y:S01]  /*24850*/  VIADD R11, R11, UR5 ;  /* 0x000000050b0b7c36 */ /* 0x000fe20008000000 */
[----:B------:R-:W-:-:S02]  /*24860*/  LOP3.LUT R8, R0, 0xe9, RZ, 0xfc, !PT ;  /* 0x000000e900087812 */ /* 0x000fc400078efcff */
[----:B---3--:R-:W-:Y:S01]  /*24870*/  PRMT R5, R40, 0x7632, R5 ;  /* 0x0000763228057816 */ /* 0x008fe20000000005 */
[C---:B------:R-:W-:Y:S01]  /*24880*/  VIADD R10, R11.reuse, UR5 ;  /* 0x000000050b0a7c36 */ /* 0x040fe20008000000 */
[----:B0-----:R-:W-:Y:S01]  /*24890*/  ISETP.LT.AND P2, PT, R8, UR6, !P0 ;  /* 0x0000000608007c0c */ /* 0x001fe2000c741270 */
[----:B------:R-:W0:Y:S02]  /*248a0*/  LDCU UR6, c[0x0][0x39c] ;  /* 0x00007380ff0677ac */ /* 0x000e240008000800 */
[----:B------:R3:W-:Y:S01]  /*248b0*/  @P4 STG.E.U16 desc[UR20][R6.64], R5 ;  /* 0x0000000506004986 */ /* 0x0007e2000c101514 */
[----:B------:R-:W-:Y:S02]  /*248c0*/  LEA R8, P4, R11, R2, 0x1 ;  /* 0x000000020b087211 */ /* 0x000fe400078808ff */
[----:B------:R-:W-:Y:S02]  /*248d0*/  F2FP.BF16.F32.PACK_AB R42, R43, R42 ;  /* 0x0000002a2b2a723e */ /* 0x000fe400000010ff */
[----:B------:R-:W-:-:S02]  /*248e0*/  LEA.HI.X.SX32 R9, R11, R3, 0x1, P4 ;  /* 0x000000030b097211 */ /* 0x000fc400020f0eff */
[-C--:B------:R-:W-:Y:S02]  /*248f0*/  LEA R4, P4, R10, R2.reuse, 0x1 ;  /* 0x000000020a047211 */ /* 0x080fe400078808ff */
[----:B------:R-:W-:Y:S02]  /*24900*/  LOP3.LUT R11, R0, 0xea, RZ, 0xfc, !PT ;  /* 0x000000ea000b7812 */ /* 0x000fe400078efcff */
[----:B---3--:R-:W-:Y:S02]  /*24910*/  PRMT R7, R42, 0x7632, R7 ;  /* 0x000076322a077816 */ /* 0x008fe40000000007 */
[C---:B------:R-:W-:Y:S01]  /*24920*/  LEA.HI.X.SX32 R5, R10.reuse, R3, 0x1, P4 ;  /* 0x000000030a057211 */ /* 0x040fe200020f0eff */
[----:B------:R-:W-:Y:S01]  /*24930*/  VIADD R10, R10, UR5 ;  /* 0x000000050a0a7c36 */ /* 0x000fe20008000000 */
[----:B------:R3:W-:Y:S01]  /*24940*/  @P6 STG.E.U16 desc[UR20][R8.64], R42 ;  /* 0x0000002a08006986 */ /* 0x0007e2000c101514 */
[----:B-1----:R-:W-:Y:S01]  /*24950*/  ISETP.LT.AND P4, PT, R11, UR4, !P0 ;  /* 0x000000040b007c0c */ /* 0x002fe2000c781270 */
[----:B------:R-:W1:Y:S02]  /*24960*/  LDCU UR4, c[0x0][0x39c] ;  /* 0x00007380ff0477ac */ /* 0x000e640008000800 */
[----:B------:R4:W-:Y:S01]  /*24970*/  @P5 STG.E.U16 desc[UR20][R4.64], R7 ;  /* 0x0000000704005986 */ /* 0x0009e2000c101514 */
[C---:B------:R-:W-:Y:S01]  /*24980*/  LEA R6, P5, R10.reuse, R2, 0x1 ;  /* 0x000000020a067211 */ /* 0x040fe200078a08ff */
[----:B------:R-:W-:Y:S01]  /*24990*/  VIADD R11, R10, UR5 ;  /* 0x000000050a0b7c36 */ /* 0x000fe20008000000 */
[----:B------:R-:W-:-:S02]  /*249a0*/  F2FP.BF16.F32.PACK_AB R44, R45, R44 ;  /* 0x0000002c2d2c723e */ /* 0x000fc400000010ff */
[C---:B------:R-:W-:Y:S02]  /*249b0*/  LOP3.LUT R12, R0.reuse, 0xeb, RZ, 0xfc, !PT ;  /* 0x000000eb000c7812 */ /* 0x040fe400078efcff */
[----:B---3--:R-:W-:Y:S02]  /*249c0*/  LOP3.LUT R9, R0, 0xec, RZ, 0xfc, !PT ;  /* 0x000000ec00097812 */ /* 0x008fe400078efcff */
[-C--:B----4-:R-:W-:Y:S02]  /*249d0*/  LEA.HI.X.SX32 R7, R10, R3.reuse, 0x1, P5 ;  /* 0x000000030a077211 */ /* 0x090fe400028f0eff */
[-C--:B------:R-:W-:Y:S02]  /*249e0*/  LEA R8, P6, R11, R2.reuse, 0x1 ;  /* 0x000000020b087211 */ /* 0x080fe400078c08ff */
[----:B0-----:R-:W-:Y:S01]  /*249f0*/  ISETP.LT.AND P5, PT, R12, UR6, !P0 ;  /* 0x000000060c007c0c */ /* 0x001fe2000c7a1270 */
[----:B------:R0:W-:Y:S01]  /*24a00*/  @P3 STG.E.U16 desc[UR20][R6.64], R44 ;  /* 0x0000002c06003986 */ /* 0x0001e2000c101514 */
[----:B--2---:R-:W-:Y:S01]  /*24a10*/  ISETP.LT.AND P3, PT, R9, UR7, !P0 ;  /* 0x0000000709007c0c */ /* 0x004fe2000c761270 */
[----:B------:R-:W2:Y:S01]  /*24a20*/  LDCU UR6, c[0x0][0x39c] ;  /* 0x00007380ff0677ac */ /* 0x000ea20008000800 */
[C---:B------:R-:W-:Y:S01]  /*24a30*/  LEA.HI.X.SX32 R9, R11.reuse, R3, 0x1, P6 ;  /* 0x000000030b097211 */ /* 0x040fe200030f0eff */
[----:B------:R-:W-:Y:S01]  /*24a40*/  VIADD R11, R11, UR5 ;  /* 0x000000050b0b7c36 */ /* 0x000fe20008000000 */
[----:B------:R-:W-:Y:S01]  /*24a50*/  LOP3.LUT R5, R0, 0xed, RZ, 0xfc, !PT ;  /* 0x000000ed00057812 */ /* 0x000fe200078efcff */
[----:B------:R-:W3:Y:S01]  /*24a60*/  LDCU UR7, c[0x0][0x39c] ;  /* 0x00007380ff0777ac */ /* 0x000ee20008000800 */
[----:B0-----:R-:W-:Y:S01]  /*24a70*/  PRMT R7, R44, 0x7632, R7 ;  /* 0x000076322c077816 */ /* 0x001fe20000000007 */
[C---:B------:R-:W-:Y:S01]  /*24a80*/  VIADD R10, R11.reuse, UR5 ;  /* 0x000000050b0a7c36 */ /* 0x040fe20008000000 */
[----:B------:R-:W-:-:S03]  /*24a90*/  LEA R4, P6, R11, R2, 0x1 ;  /* 0x000000020b047211 */ /* 0x000fc600078c08ff */
[----:B------:R0:W-:Y:S01]  /*24aa0*/  @P2 STG.E.U16 desc[UR20][R8.64], R7 ;  /* 0x0000000708002986 */ /* 0x0001e2000c101514 */
[----:B-1----:R-:W-:Y:S01]  /*24ab0*/  ISETP.LT.AND P2, PT, R5, UR4, !P0 ;  /* 0x0000000405007c0c */ /* 0x002fe2000c741270 */
[----:B------:R-:W1:Y:S01]  /*24ac0*/  LDCU UR4, c[0x0][0x39c] ;  /* 0x00007380ff0477ac */ /* 0x000e620008000800 */
[----:B------:R-:W-:Y:S02]  /*24ad0*/  F2FP.BF16.F32.PACK_AB R46, R47, R46 ;  /* 0x0000002e2f2e723e */ /* 0x000fe400000010ff */
[-C--:B------:R-:W-:Y:S02]  /*24ae0*/  LEA.HI.X.SX32 R5, R11, R3.reuse, 0x1, P6 ;  /* 0x000000030b057211 */ /* 0x080fe400030f0eff */
[----:B------:R-:W-:Y:S02]  /*24af0*/  LEA R6, P6, R10, R2, 0x1 ;  /* 0x000000020a067211 */ /* 0x000fe400078c08ff */
[----:B------:R-:W-:Y:S01]  /*24b00*/  LOP3.LUT R11, R0, 0xee, RZ, 0xfc, !PT ;  /* 0x000000ee000b7812 */ /* 0x000fe200078efcff */
[----:B------:R4:W-:Y:S01]  /*24b10*/  @P4 STG.E.U16 desc[UR20][R4.64], R46 ;  /* 0x0000002e04004986 */ /* 0x0009e2000c101514 */
[C---:B0-----:R-:W-:Y:S01]  /*24b20*/  LEA.HI.X.SX32 R7, R10.reuse, R3, 0x1, P6 ;  /* 0x000000030a077211 */ /* 0x041fe200030f0eff */
[----:B------:R-:W-:Y:S01]  /*24b30*/  VIADD R10, R10, UR5 ;  /* 0x000000050a0a7c36 */ /* 0x000fe20008000000 */
[----:B--2---:R-:W-:Y:S01]  /*24b40*/  ISETP.LT.AND P4, PT, R11, UR6, !P0 ;  /* 0x000000060b007c0c */ /* 0x004fe2000c781270 */
[----:B------:R-:W0:Y:S01]  /*24b50*/  LDCU UR6, c[0x0][0x39c] ;  /* 0x00007380ff0677ac */ /* 0x000e220008000800 */
[----:B----4-:R-:W-:-:S02]  /*24b60*/  PRMT R5, R46, 0x7632, R5 ;  /* 0x000076322e057816 */ /* 0x010fc40000000005 */
[----:B------:R-:W-:-:S03]  /*24b70*/  LOP3.LUT R12, R0, 0xef, RZ, 0xfc, !PT ;  /* 0x000000ef000c7812 */ /* 0x000fc600078efcff */
[----:B------:R2:W-:Y:S01]  /*24b80*/  @P5 STG.E.U16 desc[UR20][R6.64], R5 ;  /* 0x0000000506005986 */ /* 0x0005e2000c101514 */
[C---:B------:R-:W-:Y:S01]  /*24b90*/  LEA R8, P5, R10.reuse, R2, 0x1 ;  /* 0x000000020a087211 */ /* 0x040fe200078a08ff */
[----:B------:R-:W-:-:S03]  /*24ba0*/  VIADD R11, R10, UR5 ;  /* 0x000000050a0b7c36 */ /* 0x000fc60008000000 */
[-C--:B------:R-:W-:Y:S02]  /*24bb0*/  LEA.HI.X.SX32 R9, R10, R3.reuse, 0x1, P5 ;  /* 0x000000030a097211 */ /* 0x080fe400028f0eff */
[----:B-1----:R-:W-:Y:S01]  /*24bc0*/  ISETP.LT.AND P5, PT, R12, UR4, !P0 ;  /* 0x000000040c007c0c */ /* 0x002fe2000c7a1270 */
[----:B------:R-:W1:Y:S01]  /*24bd0*/  LDCU UR4, c[0x0][0x39c] ;  /* 0x00007380ff0477ac */ /* 0x000e620008000800 */
[----:B------:R-:W-:Y:S02]  /*24be0*/  F2FP.BF16.F32.PACK_AB R48, R49, R48 ;  /* 0x000000303130723e */ /* 0x000fe400000010ff */
[CC--:B------:R-:W-:Y:S02]  /*24bf0*/  LEA R4, P6, R11.reuse, R2.reuse, 0x1 ;  /* 0x000000020b047211 */ /* 0x0c0fe400078c08ff */
        /* <DEDUP_REMOVED lines=14> */
[----:B-1----:R-:W-:Y:S01]  /*24ce0*/  ISETP.LT.AND P2, PT, R8, UR4, !P0 ;  /* 0x0000000408007c0c */ /* 0x002fe2000c741270 */
[----:B------:R-:W1:Y:S01]  /*24cf0*/  LDCU UR4, c[0x0][0x39c] ;  /* 0x00007380ff0477ac */ /* 0x000e620008000800 */
[C---:B------:R-:W-:Y:S01]  /*24d00*/  LEA R8, P3, R10.reuse, R2, 0x1 ;  /* 0x000000020a087211 */ /* 0x040fe200078608ff */
[----:B------:R-:W-:Y:S01]  /*24d10*/  @P4 STG.E.U16 desc[UR20][R6.64], R50 ;  /* 0x0000003206004986 */ /* 0x000fe2000c101514 */
[----:B---3--:R-:W-:Y:S01]  /*24d20*/  ISETP.LT.AND P4, PT, R9, UR7, !P0 ;  /* 0x0000000709007c0c */ /* 0x008fe2000c781270 */
        /* <DEDUP_REMOVED lines=13> */
[----:B------:R-:W-:Y:S02]  /*24e00*/  LOP3.LUT R10, R0, 0xf4, RZ, 0xfc, !PT ;  /* 0x000000f4000a7812 */ /* 0x000fe400078efcff */
[----:B------:R-:W-:Y:S02]  /*24e10*/  PRMT R9, R52, 0x7632, R9 ;  /* 0x0000763234097816 */ /* 0x000fe40000000009 */
[C---:B------:R-:W-:Y:S01]  /*24e20*/  LEA.HI.X.SX32 R7, R11.reuse, R3, 0x1, P5 ;  /* 0x000000030b077211 */ /* 0x040fe200028f0eff */
[----:B------:R-:W-:Y:S01]  /*24e30*/  VIADD R11, R11, UR5 ;  /* 0x000000050b0b7c36 */ /* 0x000fe20008000000 */
[----:B-1----:R-:W-:Y:S01]  /*24e40*/  ISETP.LT.AND P5, PT, R10, UR4, !P0 ;  /* 0x000000040a007c0c */ /* 0x002fe2000c7a1270 */
[----:B------:R1:W-:Y:S01]  /*24e50*/  @P6 STG.E.U16 desc[UR20][R4.64], R52 ;  /* 0x0000003404006986 */ /* 0x0003e2000c101514 */
[----:B------:R-:W3:Y:S03]  /*24e60*/  LDCU UR4, c[0x0][0x39c] ;  /* 0x00007380ff0477ac */ /* 0x000ee60008000800 */
[----:B------:R4:W-:Y:S01]  /*24e70*/  @P2 STG.E.U16 desc[UR20][R6.64], R9 ;  /* 0x0000000906002986 */ /* 0x0009e2000c101514 */
[C---:B------:R-:W-:Y:S01]  /*24e80*/  LEA R8, P2, R11.reuse, R2, 0x1 ;  /* 0x000000020b087211 */ /* 0x040fe200078408ff */
[----:B------:R-:W-:Y:S01]  /*24e90*/  VIADD R10, R11, UR5 ;  /* 0x000000050b0a7c36 */ /* 0x000fe20008000000 */
[----:B------:R-:W-:-:S02]  /*24ea0*/  F2FP.BF16.F32.PACK_AB R54, R55, R54 ;  /* 0x000000363736723e */ /* 0x000fc400000010ff */
[----:B-1----:R-:W-:Y:S02]  /*24eb0*/  LOP3.LUT R5, R0, 0xf6, RZ, 0xfc, !PT ;  /* 0x000000f600057812 */ /* 0x002fe400078efcff */
[----:B----4-:R-:W-:Y:S02]  /*24ec0*/  LEA.HI.X.SX32 R9, R11, R3, 0x1, P2 ;  /* 0x000000030b097211 */ /* 0x010fe400010f0eff */
[----:B------:R-:W-:-:S03]  /*24ed0*/  LEA R4, P6, R10, R2, 0x1 ;  /* 0x000000020a047211 */ /* 0x000fc600078c08ff */
[----:B------:R-:W-:Y:S01]  /*24ee0*/  @P4 STG.E.U16 desc[UR20][R8.64], R54 ;  /* 0x0000003608004986 */ /* 0x000fe2000c101514 */
[----:B--2---:R-:W-:Y:S01]  /*24ef0*/  ISETP.LT.AND P4, PT, R5, UR7, !P0 ;  /* 0x0000000705007c0c */ /* 0x004fe2000c781270 */
[----:B------:R-:W1:Y:S01]  /*24f00*/  LDCU UR7, c[0x0][0x39c] ;  /* 0x00007380ff0777ac */ /* 0x000e620008000800 */
[C---:B------:R-:W-:Y:S01]  /*24f10*/  LEA.HI.X.SX32 R5, R10.reuse, R3, 0x1, P6 ;  /* 0x000000030a057211 */ /* 0x040fe200030f0eff */
[----:B------:R-:W-:Y:S01]  /*24f20*/  VIADD R10, R10, UR5 ;  /* 0x000000050a0a7c36 */ /* 0x000fe20008000000 */
[----:B------:R-:W-:Y:S02]  /*24f30*/  PRMT R7, R54, 0x7632, R7 ;  /* 0x0000763236077816 */ /* 0x000fe40000000007 */
[C---:B------:R-:W-:Y:S02]  /*24f40*/  LOP3.LUT R6, R0.reuse, 0xf7, RZ, 0xfc, !PT ;  /* 0x000000f700067812 */ /* 0x040fe400078efcff */
[----:B------:R-:W-:Y:S01]  /*24f50*/  LOP3.LUT R12, R0, 0xf5, RZ, 0xfc, !PT ;  /* 0x000000f5000c7812 */ /* 0x000fe200078efcff */
[----:B------:R2:W-:Y:S01]  /*24f60*/  @P3 STG.E.U16 desc[UR20][R4.64], R7 ;  /* 0x0000000704003986 */ /* 0x0005e2000c101514 */
[----:B---3--:R-:W-:Y:S01]  /*24f70*/  ISETP.LT.AND P6, PT, R6, UR4, !P0 ;  /* 0x0000000406007c0c */ /* 0x008fe2000c7c1270 */
[----:B------:R-:W3:Y:S01]  /*24f80*/  LDCU UR4, c[0x0][0x39c] ;  /* 0x00007380ff0477ac */ /* 0x000ee20008000800 */
[----:B0-----:R-:W-:Y:S01]  /*24f90*/  ISETP.LT.AND P2, PT, R12, UR6, !P0 ;  /* 0x000000060c007c0c */ /* 0x001fe2000c741270 */
[C---:B------:R-:W-:Y:S01]  /*24fa0*/  VIADD R11, R10.reuse, UR5 ;  /* 0x000000050a0b7c36 */ /* 0x040fe20008000000 */
[----:B------:R-:W-:Y:S01]  /*24fb0*/  LEA R6, P3, R10, R2, 0x1 ;  /* 0x000000020a067211 */ /* 0x000fe200078608ff */
[----:B------:R-:W0:Y:S01]  /*24fc0*/  LDCU UR6, c[0x0][0x39c] ;  /* 0x00007380ff0677ac */ /* 0x000e220008000800 */
[----:B------:R-:W-:-:S02]  /*24fd0*/  F2FP.BF16.F32.PACK_AB R56, R57, R56 ;  /* 0x000000383938723e */ /* 0x000fc400000010ff */
[----:B--2---:R-:W-:Y:S02]  /*24fe0*/  LEA.HI.X.SX32 R7, R10, R3, 0x1, P3 ;  /* 0x000000030a077211 */ /* 0x004fe400018f0eff */
[----:B------:R-:W-:-:S04]  /*24ff0*/  LEA R8, P3, R11, R2, 0x1 ;  /* 0x000000020b087211 */ /* 0x000fc800078608ff */
[C---:B------:R-:W-:Y:S01]  /*25000*/  LEA.HI.X.SX32 R9, R11.reuse, R3, 0x1, P3 ;  /* 0x000000030b097211 */ /* 0x040fe200018f0eff */
[----:B------:R-:W-:Y:S01]  /*25010*/  VIADD R11, R11, UR5 ;  /* 0x000000050b0b7c36 */ /* 0x000fe20008000000 */
[----:B------:R2:W-:Y:S01]  /*25020*/  @P5 STG.E.U16 desc[UR20][R6.64], R56 ;  /* 0x0000003806005986 */ /* 0x0005e2000c101514 */
[C---:B------:R-:W-:Y:S02]  /*25030*/  LOP3.LUT R5, R0.reuse, 0xf9, RZ, 0xfc, !PT ;  /* 0x000000f900057812 */ /* 0x040fe400078efcff */
[----:B------:R-:W-:Y:S02]  /*25040*/  LOP3.LUT R10, R0, 0xf8, RZ, 0xfc, !PT ;  /* 0x000000f8000a7812 */ /* 0x000fe400078efcff */
[----:B------:R-:W-:Y:S02]  /*25050*/  LEA R4, P5, R11, R2, 0x1 ;  /* 0x000000020b047211 */ /* 0x000fe400078a08ff */
[----:B--2---:R-:W-:Y:S02]  /*25060*/  PRMT R7, R56, 0x7632, R7 ;  /* 0x0000763238077816 */ /* 0x004fe40000000007 */
[----:B0-----:R-:W-:Y:S01]  /*25070*/  ISETP.LT.AND P3, PT, R10, UR6, !P0 ;  /* 0x000000060a007c0c */ /* 0x001fe2000c761270 */
[----:B------:R-:W0:Y:S02]  /*25080*/  LDCU UR6, c[0x0][0x39c] ;  /* 0x00007380ff0677ac */ /* 0x000e240008000800 */
[----:B------:R2:W-:Y:S01]  /*25090*/  @P2 STG.E.U16 desc[UR20][R8.64], R7 ;  /* 0x0000000708002986 */ /* 0x0005e2000c101514 */
[----:B---3--:R-:W-:Y:S01]  /*250a0*/  ISETP.LT.AND P2, PT, R5, UR4, !P0 ;  /* 0x0000000405007c0c */ /* 0x008fe2000c741270 */
[----:B------:R-:W3:Y:S01]  /*250b0*/  LDCU UR4, c[0x0][0x39c] ;  /* 0x00007380ff0477ac */ /* 0x000ee20008000800 */
[----:B------:R-:W-:-:S02]  /*250c0*/  F2FP.BF16.F32.PACK_AB R58, R59, R58 ;  /* 0x0000003a3b3a723e */ /* 0x000fc400000010ff */
[C---:B------:R-:W-:Y:S01]  /*250d0*/  LEA.HI.X.SX32 R5, R11.reuse, R3, 0x1, P5 ;  /* 0x000000030b057211 */ /* 0x040fe200028f0eff */
[----:B------:R-:W-:Y:S01]  /*250e0*/  VIADD R11, R11, UR5 ;  /* 0x000000050b0b7c36 */ /* 0x000fe20008000000 */
[----:B------:R-:W-:-:S03]  /*250f0*/  LOP3.LUT R10, R0, 0xfa, RZ, 0xfc, !PT ;  /* 0x000000fa000a7812 */ /* 0x000fc600078efcff */
[----:B------:R4:W-:Y:S01]  /*25100*/  @P4 STG.E.U16 desc[UR20][R4.64], R58 ;  /* 0x0000003a04004986 */ /* 0x0009e2000c101514 */
[----:B-1----:R-:W-:Y:S01]  /*25110*/  ISETP.LT.AND P5, PT, R10, UR7, !P0 ;  /* 0x000000070a007c0c */ /* 0x002fe2000c7a1270 */
[C---:B------:R-:W-:Y:S01]  /*25120*/  VIADD R10, R11.reuse, UR5 ;  /* 0x000000050b0a7c36 */ /* 0x040fe20008000000 */
[----:B------:R-:W-:-:S04]  /*25130*/  LEA R6, P4, R11, R2, 0x1 ;  /* 0x000000020b067211 */ /* 0x000fc800078808ff */
[-C--:B--2---:R-:W-:Y:S02]  /*25140*/  LEA.HI.X.SX32 R7, R11, R3.reuse, 0x1, P4 ;  /* 0x000000030b077211 */ /* 0x084fe400020f0eff */
[----:B------:R-:W-:Y:S02]  /*25150*/  LEA R8, P4, R10, R2, 0x1 ;  /* 0x000000020a087211 */ /* 0x000fe400078808ff */
[----:B------:R-:W-:Y:S02]  /*25160*/  F2FP.BF16.F32.PACK_AB R60, R61, R60 ;  /* 0x0000003c3d3c723e */ /* 0x000fe400000010ff */
[----:B----4-:R-:W-:Y:S02]  /*25170*/  PRMT R5, R58, 0x7632, R5 ;  /* 0x000076323a057816 */ /* 0x010fe40000000005 */
[CC--:B------:R-:W-:Y:S01]  /*25180*/  LEA.HI.X.SX32 R9, R10.reuse, R3.reuse, 0x1, P4 ;  /* 0x000000030a097211 */ /* 0x0c0fe200020f0eff */
[----:B------:R-:W-:Y:S01]  /*25190*/  VIADD R10, R10, UR5 ;  /* 0x000000050a0a7c36 */ /* 0x000fe20008000000 */
[----:B------:R-:W-:Y:S01]  /*251a0*/  LOP3.LUT R11, R0, 0xfb, RZ, 0xfc, !PT ;  /* 0x000000fb000b7812 */ /* 0x000fe200078efcff */
[----:B------:R1:W-:Y:S03]  /*251b0*/  @P6 STG.E.U16 desc[UR20][R6.64], R5 ;  /* 0x0000000506006986 */ /* 0x0003e6000c101514 */
[----:B---3--:R-:W-:Y:S01]  /*251c0*/  ISETP.LT.AND P4, PT, R11, UR4, !P0 ;  /* 0x000000040b007c0c */ /* 0x008fe2000c781270 */
[----:B------:R2:W-:Y:S01]  /*251d0*/  @P3 STG.E.U16 desc[UR20][R8.64], R60 ;  /* 0x0000003c08003986 */ /* 0x0005e2000c101514 */
[CC--:B------:R-:W-:Y:S01]  /*251e0*/  LEA R4, P3, R10.reuse, R2.reuse, 0x1 ;  /* 0x000000020a047211 */ /* 0x0c0fe200078608ff */
[----:B------:R-:W-:Y:S01]  /*251f0*/  VIADD R11, R10, UR5 ;  /* 0x000000050a0b7c36 */ /* 0x000fe20008000000 */
[----:B------:R-:W-:Y:S01]  /*25200*/  LOP3.LUT R12, R0, 0xfc, RZ, 0xfc, !PT ;  /* 0x000000fc000c7812 */ /* 0x000fe200078efcff */
[----:B------:R-:W3:Y:S01]  /*25210*/  LDCU UR4, c[0x0][0x39c] ;  /* 0x00007380ff0477ac */ /* 0x000ee20008000800 */
[----:B-1----:R-:W-:Y:S01]  /*25220*/  LEA.HI.X.SX32 R5, R10, R3, 0x1, P3 ;  /* 0x000000030a057211 */ /* 0x002fe200018f0eff */
[----:B------:R-:W-:Y:S01]  /*25230*/  VIADD R10, R11, UR5 ;  /* 0x000000050b0a7c36 */ /* 0x000fe20008000000 */
[----:B0-----:R-:W-:Y:S01]  /*25240*/  ISETP.LT.AND P3, PT, R12, UR6, !P0 ;  /* 0x000000060c007c0c */ /* 0x001fe2000c761270 */
[----:B------:R-:W0:Y:S01]  /*25250*/  LDCU UR6, c[0x0][0x39c] ;  /* 0x00007380ff0677ac */ /* 0x000e220008000800 */
[----:B------:R-:W-:Y:S01]  /*25260*/  PRMT R7, R60, 0x7632, R7 ;  /* 0x000076323c077816 */ /* 0x000fe20000000007 */
[C---:B------:R-:W-:Y:S01]  /*25270*/  VIADD R13, R10.reuse, UR5 ;  /* 0x000000050a0d7c36 */ /* 0x040fe20008000000 */
[----:B--2---:R-:W-:-:S03]  /*25280*/  LEA R8, P6, R10, R2, 0x1 ;  /* 0x000000020a087211 */ /* 0x004fc600078c08ff */
[----:B------:R-:W-:Y:S01]  /*25290*/  VIADD R14, R13, UR5 ;  /* 0x000000050d0e7c36 */ /* 0x000fe20008000000 */
[----:B------:R1:W-:Y:S01]  /*252a0*/  @P2 STG.E.U16 desc[UR20][R4.64], R7 ;  /* 0x0000000704002986 */ /* 0x0003e2000c101514 */
[-C--:B------:R-:W-:Y:S02]  /*252b0*/  LEA R6, P2, R11, R2.reuse, 0x1 ;  /* 0x000000020b067211 */ /* 0x080fe400078408ff */
[----:B------:R-:W-:Y:S01]  /*252c0*/  VIADD R15, R14, UR5 ;  /* 0x000000050e0f7c36 */ /* 0x000fe20008000000 */
[-C--:B------:R-:W-:Y:S02]  /*252d0*/  LEA.HI.X.SX32 R9, R10, R3.reuse, 0x1, P6 ;  /* 0x000000030a097211 */ /* 0x080fe400030f0eff */
[----:B------:R-:W-:Y:S01]  /*252e0*/  LEA R12, P6, R14, R2, 0x1 ;  /* 0x000000020e0c7211 */ /* 0x000fe200078c08ff */
[----:B------:R-:W-:Y:S01]  /*252f0*/  VIADD R16, R15, UR5 ;  /* 0x000000050f107c36 */ /* 0x000fe20008000000 */
[----:B------:R-:W-:Y:S02]  /*25300*/  LOP3.LUT R17, R0, 0xfd, RZ, 0xfc, !PT ;  /* 0x000000fd00117812 */ /* 0x000fe400078efcff */
[----:B-1----:R-:W-:-:S02]  /*25310*/  LEA.HI.X.SX32 R7, R11, R3, 0x1, P2 ;  /* 0x000000030b077211 */ /* 0x002fc400010f0eff */
[CC--:B------:R-:W-:Y:S02]  /*25320*/  LEA R10, P2, R13.reuse, R2.reuse, 0x1 ;  /* 0x000000020d0a7211 */ /* 0x0c0fe400078408ff */
[----:B------:R-:W-:Y:S02]  /*25330*/  LOP3.LUT R0, R0, 0xfe, RZ, 0xfc, !PT ;  /* 0x000000fe00007812 */ /* 0x000fe400078efcff */
[-C--:B------:R-:W-:Y:S02]  /*25340*/  LEA.HI.X.SX32 R11, R13, R3.reuse, 0x1, P2 ;  /* 0x000000030d0b7211 */ /* 0x080fe400010f0eff */
[----:B------:R-:W-:Y:S02]  /*25350*/  LEA.HI.X.SX32 R13, R14, R3, 0x1, P6 ;  /* 0x000000030e0d7211 */ /* 0x000fe400030f0eff */
[----:B------:R-:W-:Y:S02]  /*25360*/  LEA R4, P6, R16, R2, 0x1 ;  /* 0x0000000210047211 */ /* 0x000fe400078c08ff */
[----:B---3--:R-:W-:-:S02]  /*25370*/  ISETP.LT.AND P2, PT, R17, UR4, !P0 ;  /* 0x0000000411007c0c */ /* 0x008fc4000c741270 */
[----:B------:R-:W-:Y:S02]  /*25380*/  F2FP.BF16.F32.PACK_AB R62, R63, R62 ;  /* 0x0000003e3f3e723e */ /* 0x000fe400000010ff */
[----:B0-----:R-:W-:Y:S02]  /*25390*/  ISETP.LT.AND P0, PT, R0, UR6, !P0 ;  /* 0x0000000600007c0c */ /* 0x001fe4000c701270 */
[----:B------:R-:W-:Y:S02]  /*253a0*/  LEA.HI.X.SX32 R5, R16, R3, 0x1, P6 ;  /* 0x0000000310057211 */ /* 0x000fe400030f0eff */
[----:B------:R-:W-:Y:S02]  /*253b0*/  F2FP.BF16.F32.PACK_AB R64, R65, R64 ;  /* 0x000000404140723e */ /* 0x000fe400000010ff */
[----:B------:R-:W-:Y:S02]  /*253c0*/  PRMT R0, R62, 0x7632, R0 ;  /* 0x000076323e007816 */ /* 0x000fe40000000000 */
[----:B------:R-:W-:Y:S01]  /*253d0*/  LEA R2, P6, R15, R2, 0x1 ;  /* 0x000000020f027211 */ /* 0x000fe200078c08ff */
[----:B------:R0:W-:Y:S01]  /*253e0*/  @P5 STG.E.U16 desc[UR20][R6.64], R62 ;  /* 0x0000003e06005986 */ /* 0x0001e2000c101514 */
[----:B------:R-:W-:-:S02]  /*253f0*/  F2FP.BF16.F32.PACK_AB R66, R67, R66 ;  /* 0x000000424342723e */ /* 0x000fc400000010ff */
[----:B------:R-:W-:Y:S01]  /*25400*/  LEA.HI.X.SX32 R3, R15, R3, 0x1, P6 ;  /* 0x000000030f037211 */ /* 0x000fe200030f0eff */
[----:B------:R1:W-:Y:S04]  /*25410*/  @P4 STG.E.U16 desc[UR20][R8.64], R0 ;  /* 0x0000000008004986 */ /* 0x0003e8000c101514 */
[----:B------:R2:W-:Y:S01]  /*25420*/  @P3 STG.E.U16 desc[UR20][R10.64], R64 ;  /* 0x000000400a003986 */ /* 0x0005e2000c101514 */
[----:B0-----:R-:W-:Y:S02]  /*25430*/  PRMT R7, R64, 0x7632, R7 ;  /* 0x0000763240077816 */ /* 0x001fe40000000007 */
[----:B-1----:R-:W-:-:S03]  /*25440*/  PRMT R9, R66, 0x7632, R9 ;  /* 0x0000763242097816 */ /* 0x002fc60000000009 */
[----:B------:R2:W-:Y:S04]  /*25450*/  @P2 STG.E.U16 desc[UR20][R12.64], R7 ;  /* 0x000000070c002986 */ /* 0x0005e8000c101514 */
[----:B------:R2:W-:Y:S04]  /*25460*/  @P0 STG.E.U16 desc[UR20][R2.64], R66 ;  /* 0x0000004202000986 */ /* 0x0005e8000c101514 */
[----:B------:R2:W-:Y:S01]  /*25470*/  @P1 STG.E.U16 desc[UR20][R4.64], R9 ;  /* 0x0000000904001986 */ /* 0x0005e2000c101514 */
[----:B------:R-:W-:Y:S06]  /*25480*/  BAR.SYNC.DEFER_BLOCKING 0x0 ;  /* 0x0000000000007b1d */ /* 0x000fec0000010000 */
[----:B------:R-:W-:Y:S05]  /*25490*/  BRA.U UP0, `(.L_x_14) ;  /* 0x0000000100a07547 */ /* 0x000fea000b800000 */
[----:B------:R-:W0:Y:S01]  /*254a0*/  S2UR UR5, SR_CgaCtaId ;  /* 0x00000000000579c3 */ /* 0x000e220000008800 */
[----:B------:R-:W-:Y:S01]  /*254b0*/  NOP ;  /* 0x0000000000007918 */ /* 0x000fe20000000000 */
[----:B------:R-:W-:Y:S01]  /*254c0*/  UMOV UR4, 0x50 ;  /* 0x0000005000047882 */ /* 0x000fe20000000000 */
[----:B------:R-:W-:Y:S02]  /*254d0*/  IMAD.U32 R0, RZ, RZ, UR8 ;  /* 0x00000008ff007e24 */ /* 0x000fe4000f8e00ff */
[----:B--2---:R-:W-:Y:S02]  /*254e0*/  IMAD.MOV.U32 R3, RZ, RZ, 0xffff ;  /* 0x0000ffffff037424 */ /* 0x004fe400078e00ff */
[----:B------:R-:W-:Y:S01]  /*254f0*/  IMAD.MOV.U32 R7, RZ, RZ, 0x1 ;  /* 0x00000001ff077424 */ /* 0x000fe200078e00ff */
[----:B------:R-:W-:-:S04]  /*25500*/  LOP3.LUT R0, R0, 0xffff, RZ, 0xc0, !PT ;  /* 0x0000ffff00007812 */ /* 0x000fc800078ec0ff */
[----:B------:R-:W-:-:S05]  /*25510*/  SHF.R.U32.HI R0, RZ, 0x5, R0 ;  /* 0x00000005ff007819 */ /* 0x000fca0000011600 */
[----:B------:R-:W-:Y:S01]  /*25520*/  VIADD R2, R0, 0x10 ;  /* 0x0000001000027836 */ /* 0x000fe20000000000 */
[----:B------:R-:W-:Y:S01]  /*25530*/  SHF.L.U32 R0, R3, R0, RZ ;  /* 0x0000000003007219 */ /* 0x000fe200000006ff */
[----:B0-----:R-:W-:-:S03]  /*25540*/  ULEA UR6, UR5, UR4, 0x18 ;  /* 0x0000000405067291 */ /* 0x001fc6000f8ec0ff */
[----:B------:R-:W-:-:S04]  /*25550*/  SHF.L.U32 R3, R7, R2, RZ ;  /* 0x0000000207037219 */ /* 0x000fc800000006ff */
[----:B------:R-:W-:Y:S02]  /*25560*/  LOP3.LUT R0, R3, R0, RZ, 0xfc, !PT ;  /* 0x0000000003007212 */ /* 0x000fe400078efcff */
[----:B------:R-:W0:Y:S02]  /*25570*/  LDS R5, [UR6] ;  /* 0x00000006ff057984 */ /* 0x000e240008000800 */
[C---:B------:R-:W-:Y:S02]  /*25580*/  LOP3.LUT R2, R0.reuse, 0xffff, RZ, 0xc0, !PT ;  /* 0x0000ffff00027812 */ /* 0x040fe400078ec0ff */
[----:B0-----:R-:W-:-:S04]  /*25590*/  LOP3.LUT R3, R0, 0xffff, R5, 0x80, !PT ;  /* 0x0000ffff00037812 */ /* 0x001fc800078e8005 */
[----:B------:R-:W-:-:S13]  /*255a0*/  ISETP.NE.AND P0, PT, R3, R2, PT ;  /* 0x000000020300720c */ /* 0x000fda0003f05270 */
[----:B------:R-:W-:Y:S05]  /*255b0*/  @P0 BRA `(.L_x_15) ;  /* 0x0000000000500947 */ /* 0x000fea0003800000 */
[----:B------:R-:W-:Y:S02]  /*255c0*/  SHF.R.U32.HI R5, RZ, 0x10, R5 ;  /* 0x00000010ff057819 */ /* 0x000fe40000011605 */
[----:B------:R-:W-:-:S04]  /*255d0*/  SHF.R.U32.HI R2, RZ, 0x10, R0 ;  /* 0x00000010ff027819 */ /* 0x000fc80000011600 */
[----:B------:R-:W-:-:S04]  /*255e0*/  LOP3.LUT R5, R5, R2, RZ, 0xc0, !PT ;  /* 0x0000000205057212 */ /* 0x000fc800078ec0ff */
[----:B------:R-:W-:-:S13]  /*255f0*/  ISETP.NE.AND P0, PT, R5, R2, PT ;  /* 0x000000020500720c */ /* 0x000fda0003f05270 */
[----:B------:R-:W-:Y:S05]  /*25600*/  @P0 BRA `(.L_x_16) ;  /* 0x0000000000300947 */ /* 0x000fea0003800000 */
[----:B------:R-:W-:Y:S01]  /*25610*/  R2UR UR4, R0 ;  /* 0x00000000000472ca */ /* 0x000fe200000e0000 */
[----:B------:R-:W-:Y:S01]  /*25620*/  VOTEU.ANY UR5, UPT, PT ;  /* 0x0000000000057886 */ /* 0x000fe200038e0100 */
[----:B------:R-:W0:Y:S01]  /*25630*/  S2R R0, SR_LANEID ;  /* 0x0000000000007919 */ /* 0x000e220000000000 */
[----:B------:R-:W-:-:S10]  /*25640*/  UFLO.U32 UR5, UR5 ;  /* 0x00000005000572bd */ /* 0x000fd400080e0000 */
[----:B------:R-:W-:-:S06]  /*25650*/  ULOP3.LUT UR4, URZ, UR4, URZ, 0x33, !UPT ;  /* 0x00000004ff047292 */ /* 0x000fcc000f8e33ff */
[----:B------:R-:W-:-:S04]  /*25660*/  IMAD.U32 R2, RZ, RZ, UR4 ;  /* 0x00000004ff027e24 */ /* 0x000fc8000f8e00ff */
[----:B------:R-:W1:Y:S02]  /*25670*/  REDUX UR7, R2 ;  /* 0x00000000020773c4 */ /* 0x000e640000000000 */
[----:B------:R3:W-:Y:S01]  /*25680*/  UTCATOMSWS.AND URZ, UR4 ;  /* 0x0000000400ff79e3 */ /* 0x0007e20008000000 */
[----:B0-----:R-:W-:Y:S01]  /*25690*/  ISETP.EQ.U32.AND P0, PT, R0, UR5, PT ;  /* 0x0000000500007c0c */ /* 0x001fe2000bf02070 */
[----:B-1----:R-:W-:-:S12]  /*256a0*/  IMAD.U32 R0, RZ, RZ, UR7 ;  /* 0x00000007ff007e24 */ /* 0x002fd8000f8e00ff */
[----:B------:R3:W-:Y:S01]  /*256b0*/  @P0 ATOMS.AND RZ, [UR6], R0 ;  /* 0x00000000ffff098c */ /* 0x0007e2000a800006 */
[----:B------:R-:W-:Y:S05]  /*256c0*/  BRA `(.L_x_14) ;  /* 0x0000000000147947 */ /* 0x000fea0003800000 */
.L_x_16:
[----:B------:R-:W-:-:S07]  /*256d0*/  MOV R2, 0x256f0 ;  /* 0x000256f000027802 */ /* 0x000fce0000000f00 */
[----:B------:R-:W-:Y:S05]  /*256e0*/  CALL.REL.NOINC `($__internal_0_$__cuda_sm10x_tcgen05_guardrail_trap_col_being_dealloced_not_returned_by_alloc) ;  /* 0x00000000002c7944 */ /* 0x000fea0003c00000 */
[----:B------:R-:W-:Y:S05]  /*256f0*/  BRA `(.L_x_14) ;  /* 0x0000000000087947 */ /* 0x000fea0003800000 */
.L_x_15:
[----:B------:R-:W-:-:S07]  /*25700*/  MOV R2, 0x25720 ;  /* 0x0002572000027802 */ /* 0x000fce0000000f00 */
[----:B------:R-:W-:Y:S05]  /*25710*/  CALL.REL.NOINC `($__internal_2_$__cuda_sm10x_tcgen05_guardrail_trap_unallocated_columns_being_dealloced) ;  /* 0x0000000000387944 */ /* 0x000fea0003c00000 */
.L_x_14:
[----:B------:R-:W-:Y:S01]  /*25720*/  NOP ;  /* 0x0000000000007918 */ /* 0x000fe20000000000 */
[----:B---3--:R-:W-:Y:S05]  /*25730*/  EXIT ;  /* 0x000000000000794d */ /* 0x008fea0003800000 */
.L_x_9:
[----:B------:R-:W0:Y:S02]  /*25740*/  SYNCS.PHASECHK.TRANS64.TRYWAIT P1, [UR6], R5 ;  /* 0x00000005ff0075a7 */ /* 0x000e240008021106 */
[----:B0-----:R-:W-:Y:S05]  /*25750*/  @!P1 BRA `(.L_x_9) ;  /* 0xfffffffc00f89947 */ /* 0x001fea000383ffff */
[----:B------:R-:W-:Y:S05]  /*25760*/  BRA `(.L_x_17) ;  /* 0xfffffef000dc7947 */ /* 0x000fea000383ffff */
.L_x_13:
[----:B------:R-:W0:Y:S02]  /*25770*/  SYNCS.PHASECHK.TRANS64.TRYWAIT P3, [UR6], R4 ;  /* 0x00000004ff0075a7 */ /* 0x000e240008061106 */
[----:B0-----:R-:W-:Y:S05]  /*25780*/  @!P3 BRA `(.L_x_13) ;  /* 0xfffffffc00f8b947 */ /* 0x001fea000383ffff */
[----:B------:R-:W-:Y:S05]  /*25790*/  BRA `(.L_x_12) ;  /* 0xffffff54007c7947 */ /* 0x000fea000383ffff */
        .weak           $__internal_0_$__cuda_sm10x_tcgen05_guardrail_trap_col_being_dealloced_not_returned_by_alloc
        .type           $__internal_0_$__cuda_sm10x_tcgen05_guardrail_trap_col_being_dealloced_not_returned_by_alloc,@function
        .size           $__internal_0_$__cuda_sm10x_tcgen05_guardrail_trap_col_being_dealloced_not_returned_by_alloc,($__internal_1_$__cuda_sm10x_tcgen05_guardrail_trap_phase_invalid_during_alloc - $__internal_0_$__cuda_sm10x_tcgen05_guardrail_trap_col_being_dealloced_not_returned_by_alloc)
$__internal_0_$__cuda_sm10x_tcgen05_guardrail_trap_col_being_dealloced_not_returned_by_alloc:
[----:B------:R-:W-:Y:S05]  /*257a0*/  BPT.TRAP 0x1 ;  /* 0x000000040000795c */ /* 0x000fea0000300000 */
[----:B------:R-:W-:-:S04]  /*257b0*/  IMAD.MOV.U32 R3, RZ, RZ, 0x0 ;  /* 0x00000000ff037424 */ /* 0x000fc800078e00ff */
[----:B------:R-:W-:Y:S05]  /*257c0*/  RET.REL.NODEC R2 `(matmul_kernel) ;  /* 0xfffffda8020c7950 */ /* 0x000fea0003c3ffff */
        .weak           $__internal_1_$__cuda_sm10x_tcgen05_guardrail_trap_phase_invalid_during_alloc
        .type           $__internal_1_$__cuda_sm10x_tcgen05_guardrail_trap_phase_invalid_during_alloc,@function
        .size           $__internal_1_$__cuda_sm10x_tcgen05_guardrail_trap_phase_invalid_during_alloc,($__internal_2_$__cuda_sm10x_tcgen05_guardrail_trap_unallocated_columns_being_dealloced - $__internal_1_$__cuda_sm10x_tcgen05_guardrail_trap_phase_invalid_during_alloc)
$__internal_1_$__cuda_sm10x_tcgen05_guardrail_trap_phase_invalid_during_alloc:
[----:B------:R-:W-:Y:S05]  /*257d0*/  BPT.TRAP 0x1 ;  /* 0x000000040000795c */ /* 0x000fea0000300000 */
[----:B------:R-:W-:-:S04]  /*257e0*/  IMAD.MOV.U32 R3, RZ, RZ, 0x0 ;  /* 0x00000000ff037424 */ /* 0x000fc800078e00ff */
[----:B------:R-:W-:Y:S05]  /*257f0*/  RET.REL.NODEC R2 `(matmul_kernel) ;  /* 0xfffffda802007950 */ /* 0x000fea0003c3ffff */
        .weak           $__internal_2_$__cuda_sm10x_tcgen05_guardrail_trap_unallocated_columns_being_dealloced
        .type           $__internal_2_$__cuda_sm10x_tcgen05_guardrail_trap_unallocated_columns_being_dealloced,@function
        .size           $__internal_2_$__cuda_sm10x_tcgen05_guardrail_trap_unallocated_columns_being_dealloced,(.L_x_21 - $__internal_2_$__cuda_sm10x_tcgen05_guardrail_trap_unallocated_columns_being_dealloced)
$__internal_2_$__cuda_sm10x_tcgen05_guardrail_trap_unallocated_columns_being_dealloced:
[----:B------:R-:W-:Y:S05]  /*25800*/  BPT.TRAP 0x1 ;  /* 0x000000040000795c */ /* 0x000fea0000300000 */
[----:B------:R-:W-:-:S04]  /*25810*/  IMAD.MOV.U32 R3, RZ, RZ, 0x0 ;  /* 0x00000000ff037424 */ /* 0x000fc800078e00ff */
[----:B------:R-:W-:Y:S05]  /*25820*/  RET.REL.NODEC R2 `(matmul_kernel) ;  /* 0xfffffda402f47950 */ /* 0x000fea0003c3ffff */
.L_x_18:
[----:B------:R-:W-:-:S00]  /*25830*/  BRA `(.L_x_18) ;  /* 0xfffffffc00fc7947 */ /* 0x000fc0000383ffff */
[----:B------:R-:W-:-:S00]  /*25840*/  NOP ;  /* 0x0000000000007918 */ /* 0x000fc00000000000 */
        /* <DEDUP_REMOVED lines=11> */
.L_x_21:


//--------------------- .nv.shared.matmul_kernel  --------------------------
	.section	.nv.shared.matmul_kernel,"aw",@nobits
	.sectionflags	@""
	.align	16
	.zero		1024


//--------------------- .nv.shared.reserved.0     --------------------------
	.section	.nv.shared.reserved.0,"aw",@nobits
	.align	8
	.weak		__nv_reservedSMEM_offset_0_alias
	.size		__nv_reservedSMEM_offset_0_alias, 0, 64
	.other		__nv_reservedSMEM_offset_0_alias,@"STO_CUDA_RESERVED_SHARED STV_DEFAULT"
__nv_reservedSMEM_offset_0_alias:
	.zero		0
.nv.shared.reserved.0:
	.zero		64
	.weak		__nv_reservedSMEM_allocation_phase
	.type		__nv_reservedSMEM_allocation_phase,@object
	.size		__nv_reservedSMEM_allocation_phase,(.L_0 - __nv_reservedSMEM_allocation_phase)
__nv_reservedSMEM_allocation_phase:
	.zero		1
.L_0:
	.zero		7
	.weak		__nv_reservedSMEM_devtool_atexit_pc
	.type		__nv_reservedSMEM_devtool_atexit_pc,@object
	.size		__nv_reservedSMEM_devtool_atexit_pc,(__nv_reservedSMEM_allocation_mask - __nv_reservedSMEM_devtool_atexit_pc)
__nv_reservedSMEM_devtool_atexit_pc:
	.zero		8
	.weak		__nv_reservedSMEM_allocation_mask
	.type		__nv_reservedSMEM_allocation_mask,@object
	.size		__nv_reservedSMEM_allocation_mask,(.L_2 - __nv_reservedSMEM_allocation_mask)
__nv_reservedSMEM_allocation_mask:
	.zero		4
.L_2:


//--------------------- .nv.constant0.matmul_kernel --------------------------
	.section	.nv.constant0.matmul_kernel,"a",@progbits
	.sectionflags	@""
	.align	4
.nv.constant0.matmul_kernel:
	.zero		976


//--------------------- SYMBOLS --------------------------

	.type		.nv.reservedSmem.offset0,@object
	.size		.nv.reservedSmem.offset0,0x4
	.type		.nv.reservedSmem.cap,@object
	.size		.nv.reservedSmem.cap,0x4
